def matmul_kernel(
    a_ptr,
    b_ptr,
    c_ptr,
    M,
    N,
    K,
    stride_am,
    stride_ak,
    stride_bk,
    stride_bn,
    stride_cm,
    stride_cn,
    BLOCK_M: tl.constexpr,
    BLOCK_N: tl.constexpr,
    BLOCK_K: tl.constexpr,
    GROUP_M: tl.constexpr,
):
    pid = tl.program_id(axis=0)
    num_pid_m = tl.cdiv(M, BLOCK_M)
    num_pid_n = tl.cdiv(N, BLOCK_N)
    num_pid_in_group = GROUP_M * num_pid_n
    group_id = pid // num_pid_in_group
    first_pid_m = group_id * GROUP_M
    group_size_m = min(num_pid_m - first_pid_m, GROUP_M)
    pid_m = first_pid_m + ((pid % num_pid_in_group) % group_size_m)
    pid_n = (pid % num_pid_in_group) // group_size_m

    offs_am = (pid_m * BLOCK_M + tl.arange(0, BLOCK_M)) % M
    offs_bn = (pid_n * BLOCK_N + tl.arange(0, BLOCK_N)) % N
    offs_k = tl.arange(0, BLOCK_K)
    a_ptrs = a_ptr + offs_am[:, None] * stride_am + offs_k[None, :] * stride_ak
    b_ptrs = b_ptr + offs_k[:, None] * stride_bk + offs_bn[None, :] * stride_bn

    acc = tl.zeros((BLOCK_M, BLOCK_N), dtype=tl.float32)
    for kk in range(0, tl.cdiv(K, BLOCK_K)):
        a = tl.load(a_ptrs, mask=offs_k[None, :] < K - kk * BLOCK_K, other=0.0)
        b = tl.load(b_ptrs, mask=offs_k[:, None] < K - kk * BLOCK_K, other=0.0)
        acc = tl.dot(a, b, acc)
        a_ptrs += BLOCK_K * stride_ak
        b_ptrs += BLOCK_K * stride_bk

    c = acc.to(c_ptr.dtype.element_ty)
    offs_cm = pid_m * BLOCK_M + tl.arange(0, BLOCK_M)
    offs_cn = pid_n * BLOCK_N + tl.arange(0, BLOCK_N)
    c_ptrs = c_ptr + offs_cm[:, None] * stride_cm + offs_cn[None, :] * stride_cn
    mask = (offs_cm[:, None] < M) & (offs_cn[None, :] < N)
    tl.store(c_ptrs, c, mask=mask)

# config = {"BLOCK_K": 128, "BLOCK_M": 256, "BLOCK_N": 64, "GROUP_M": 8, "arch": "sm_90", "dtype": "bf16", "num_ctas": 1, "num_stages": 3, "num_warps": 2}
# arch = sm_90


// ===== COMPILED SASS (sm_90a) =====

	.target	sm_90a

	.elftype	@"ET_EXEC"


//--------------------- .note.nv.tkinfo           --------------------------
	.section	.note.nv.tkinfo,"",@"SHT_NOTE"
	.sectionflags	@"SHF_NOTE_NV_TKINFO"
	.tkinfo
        /*0018*/ 	.word	0x00000002
        /*0030*/ 	.string	""
        /*0030*/ 	.string	"ptxas"
        /*0030*/ 	.string	"Cuda compilation tools, release 13.0, V13.0.88"
        /*0030*/ 	.string	"Build cuda_13.0.r13.0/compiler.36424714_0"
        /*0030*/ 	.string	"-v  -suppress-debug-info  -lineinfo  -arch sm_90a "



//--------------------- .note.nv.cuinfo           --------------------------
	.section	.note.nv.cuinfo,"",@"SHT_NOTE"
	.sectionflags	@"SHF_NOTE_NV_CUINFO"
        /*0018*/ 	.short	0x0002
        /*001a*/ 	.short	0x005a
        /*001c*/ 	.short	0x0082
	.zero		2


//--------------------- .nv.info                  --------------------------
	.section	.nv.info,"",@"SHT_CUDA_INFO"
	.align	4


	//----- nvinfo : EIATTR_REGCOUNT
	.align		4
        /*0000*/ 	.byte	0x04, 0x2f
        /*0002*/ 	.short	(.L_1 - .L_0)
	.align		4
.L_0:
        /*0004*/ 	.word	index@(matmul_kernel)
        /*0008*/ 	.word	0x00000020


	//----- nvinfo : EIATTR_FRAME_SIZE
	.align		4
.L_1:
        /*000c*/ 	.byte	0x04, 0x11
        /*000e*/ 	.short	(.L_3 - .L_2)
	.align		4
.L_2:
        /*0010*/ 	.word	index@(matmul_kernel)
        /*0014*/ 	.word	0x00004cd8


	//----- nvinfo : EIATTR_MIN_STACK_SIZE
	.align		4
.L_3:
        /*0018*/ 	.byte	0x04, 0x12
        /*001a*/ 	.short	(.L_5 - .L_4)
	.align		4
.L_4:
        /*001c*/ 	.word	index@(matmul_kernel)
        /*0020*/ 	.word	0x00004cd8
.L_5:


//--------------------- .nv.compat                --------------------------
	.section	.nv.compat,"",@"SHT_CUDA_COMPAT_INFO"
	.align	4
        /*0000*/ 	.byte	0x02, 0x09, 0x01, 0x00, 0x02, 0x02, 0x01, 0x00, 0x02, 0x05, 0x05, 0x00, 0x03, 0x07, 0x01, 0x01
        /*0010*/ 	.byte	0x02, 0x03, 0x00, 0x00, 0x02, 0x06, 0x01, 0x00, 0x04, 0x0b, 0x08, 0x00, 0x00, 0x00, 0x00, 0x00
        /*0020*/ 	.byte	0x00, 0x00, 0x00, 0x00


//--------------------- .nv.info.matmul_kernel    --------------------------
	.section	.nv.info.matmul_kernel,"",@"SHT_CUDA_INFO"
	.sectionflags	@""
	.align	4


	//----- nvinfo : EIATTR_CUDA_API_VERSION
	.align		4
        /*0000*/ 	.byte	0x04, 0x37
        /*0002*/ 	.short	(.L_7 - .L_6)
.L_6:
        /*0004*/ 	.word	0x00000082


	//----- nvinfo : EIATTR_KPARAM_INFO
	.align		4
.L_7:
        /*0008*/ 	.byte	0x04, 0x17
        /*000a*/ 	.short	(.L_9 - .L_8)
.L_8:
        /*000c*/ 	.word	0x00000000
        /*0010*/ 	.short	0x000d
        /*0012*/ 	.short	0x0048
        /*0014*/ 	.byte	0x00, 0xf4, 0x21, 0x00


	//----- nvinfo : EIATTR_KPARAM_INFO
	.align		4
.L_9:
        /*0018*/ 	.byte	0x04, 0x17
        /*001a*/ 	.short	(.L_11 - .L_10)
.L_10:
        /*001c*/ 	.word	0x00000000
        /*0020*/ 	.short	0x000c
        /*0022*/ 	.short	0x0040
        /*0024*/ 	.byte	0x00, 0xf4, 0x21, 0x00


	//----- nvinfo : EIATTR_KPARAM_INFO
	.align		4
.L_11:
        /*0028*/ 	.byte	0x04, 0x17
        /*002a*/ 	.short	(.L_13 - .L_12)
.L_12:
        /*002c*/ 	.word	0x00000000
        /*0030*/ 	.short	0x000b
        /*0032*/ 	.short	0x0038
        /*0034*/ 	.byte	0x00, 0xf0, 0x11, 0x00


	//----- nvinfo : EIATTR_KPARAM_INFO
	.align		4
.L_13:
        /*0038*/ 	.byte	0x04, 0x17
        /*003a*/ 	.short	(.L_15 - .L_14)
.L_14:
        /*003c*/ 	.word	0x00000000
        /*0040*/ 	.short	0x000a
        /*0042*/ 	.short	0x0034
        /*0044*/ 	.byte	0x00, 0xf0, 0x11, 0x00


	//----- nvinfo : EIATTR_KPARAM_INFO
	.align		4
.L_15:
        /*0048*/ 	.byte	0x04, 0x17
        /*004a*/ 	.short	(.L_17 - .L_16)
.L_16:
        /*004c*/ 	.word	0x00000000
        /*0050*/ 	.short	0x0009
        /*0052*/ 	.short	0x0030
        /*0054*/ 	.byte	0x00, 0xf0, 0x11, 0x00


	//----- nvinfo : EIATTR_KPARAM_INFO
	.align		4
.L_17:
        /*0058*/ 	.byte	0x04, 0x17
        /*005a*/ 	.short	(.L_19 - .L_18)
.L_18:
        /*005c*/ 	.word	0x00000000
        /*0060*/ 	.short	0x0008
        /*0062*/ 	.short	0x002c
        /*0064*/ 	.byte	0x00, 0xf0, 0x11, 0x00


	//----- nvinfo : EIATTR_KPARAM_INFO
	.align		4
.L_19:
        /*0068*/ 	.byte	0x04, 0x17
        /*006a*/ 	.short	(.L_21 - .L_20)
.L_20:
        /*006c*/ 	.word	0x00000000
        /*0070*/ 	.short	0x0007
        /*0072*/ 	.short	0x0028
        /*0074*/ 	.byte	0x00, 0xf0, 0x11, 0x00


	//----- nvinfo : EIATTR_KPARAM_INFO
	.align		4
.L_21:
        /*0078*/ 	.byte	0x04, 0x17
        /*007a*/ 	.short	(.L_23 - .L_22)
.L_22:
        /*007c*/ 	.word	0x00000000
        /*0080*/ 	.short	0x0006
        /*0082*/ 	.short	0x0024
        /*0084*/ 	.byte	0x00, 0xf0, 0x11, 0x00


	//----- nvinfo : EIATTR_KPARAM_INFO
	.align		4
.L_23:
        /*0088*/ 	.byte	0x04, 0x17
        /*008a*/ 	.short	(.L_25 - .L_24)
.L_24:
        /*008c*/ 	.word	0x00000000
        /*0090*/ 	.short	0x0005
        /*0092*/ 	.short	0x0020
        /*0094*/ 	.byte	0x00, 0xf0, 0x11, 0x00


	//----- nvinfo : EIATTR_KPARAM_INFO
	.align		4
.L_25:
        /*0098*/ 	.byte	0x04, 0x17
        /*009a*/ 	.short	(.L_27 - .L_26)
.L_26:
        /*009c*/ 	.word	0x00000000
        /*00a0*/ 	.short	0x0004
        /*00a2*/ 	.short	0x001c
        /*00a4*/ 	.byte	0x00, 0xf0, 0x11, 0x00


	//----- nvinfo : EIATTR_KPARAM_INFO
	.align		4
.L_27:
        /*00a8*/ 	.byte	0x04, 0x17
        /*00aa*/ 	.short	(.L_29 - .L_28)
.L_28:
        /*00ac*/ 	.word	0x00000000
        /*00b0*/ 	.short	0x0003
        /*00b2*/ 	.short	0x0018
        /*00b4*/ 	.byte	0x00, 0xf0, 0x11, 0x00


	//----- nvinfo : EIATTR_KPARAM_INFO
	.align		4
.L_29:
        /*00b8*/ 	.byte	0x04, 0x17
        /*00ba*/ 	.short	(.L_31 - .L_30)
.L_30:
        /*00bc*/ 	.word	0x00000000
        /*00c0*/ 	.short	0x0002
        /*00c2*/ 	.short	0x0010
        /*00c4*/ 	.byte	0x00, 0xf4, 0x21, 0x00


	//----- nvinfo : EIATTR_KPARAM_INFO
	.align		4
.L_31:
        /*00c8*/ 	.byte	0x04, 0x17
        /*00ca*/ 	.short	(.L_33 - .L_32)
.L_32:
        /*00cc*/ 	.word	0x00000000
        /*00d0*/ 	.short	0x0001
        /*00d2*/ 	.short	0x0008
        /*00d4*/ 	.byte	0x00, 0xf4, 0x21, 0x00


	//----- nvinfo : EIATTR_KPARAM_INFO
	.align		4
.L_33:
        /*00d8*/ 	.byte	0x04, 0x17
        /*00da*/ 	.short	(.L_35 - .L_34)
.L_34:
        /*00dc*/ 	.word	0x00000000
        /*00e0*/ 	.short	0x0000
        /*00e2*/ 	.short	0x0000
        /*00e4*/ 	.byte	0x00, 0xf4, 0x21, 0x00


	//----- nvinfo : EIATTR_SPARSE_MMA_MASK
	.align		4
.L_35:
        /*00e8*/ 	.byte	0x03, 0x50
        /*00ea*/ 	.short	0x0000


	//----- nvinfo : EIATTR_MAXREG_COUNT
	.align		4
        /*00ec*/ 	.byte	0x03, 0x1b
        /*00ee*/ 	.short	0x00ff


	//----- nvinfo : EIATTR_NUM_BARRIERS
	.align		4
        /*00f0*/ 	.byte	0x02, 0x4c
        /*00f2*/ 	.byte	0x01
	.zero		1


	//----- nvinfo : EIATTR_ANNOTATIONS
	.align		4
        /*00f4*/ 	.byte	0x04, 0x55
        /*00f6*/ 	.short	(.L_37 - .L_36)


	//   ....[0]....
.L_36:
        /*00f8*/ 	.word	0x00000001
        /*00fc*/ 	.byte	0xe0, 0x00, 0x00, 0x00, 0x01, 0x00, 0x00, 0x00, 0x00, 0x01, 0x00, 0x00, 0x01, 0x00, 0x00, 0x00
        /* <DEDUP_REMOVED lines=3542> */
        /*de6c*/ 	.byte	0xd0, 0x43, 0x03, 0x00


	//----- nvinfo : EIATTR_MERCURY_ISA_VERSION
	.align		4
.L_37:
        /*de70*/ 	.byte	0x03, 0x5f
        /*de72*/ 	.short	0x0101


	//----- nvinfo : EIATTR_EXIT_INSTR_OFFSETS
	.align		4
        /*de74*/ 	.byte	0x04, 0x1c
        /*de76*/ 	.short	(.L_39 - .L_38)


	//   ....[0]....
.L_38:
        /*de78*/ 	.word	0x00065660


	//   ....[1]....
        /*de7c*/ 	.word	0x00065690


	//----- nvinfo : EIATTR_REQNTID
	.align		4
.L_39:
        /*de80*/ 	.byte	0x04, 0x10
        /*de82*/ 	.short	(.L_41 - .L_40)
.L_40:
        /*de84*/ 	.word	0x00000040
        /*de88*/ 	.word	0x00000001
        /*de8c*/ 	.word	0x00000001


	//----- nvinfo : EIATTR_CBANK_PARAM_SIZE
	.align		4
.L_41:
        /*de90*/ 	.byte	0x03, 0x19
        /*de92*/ 	.short	0x0050


	//----- nvinfo : EIATTR_PARAM_CBANK
	.align		4
        /*de94*/ 	.byte	0x04, 0x0a
        /*de96*/ 	.short	(.L_43 - .L_42)
	.align		4
.L_42:
        /*de98*/ 	.word	index@(.nv.constant0.matmul_kernel)
        /*de9c*/ 	.short	0x0210
        /*de9e*/ 	.short	0x0050


	//----- nvinfo : EIATTR_SW_WAR
	.align		4
.L_43:
        /*dea0*/ 	.byte	0x04, 0x36
        /*dea2*/ 	.short	(.L_45 - .L_44)
.L_44:
        /*dea4*/ 	.word	0x00000008
.L_45:


//--------------------- .nv.callgraph             --------------------------
	.section	.nv.callgraph,"",@"SHT_CUDA_CALLGRAPH"
	.align	4
	.sectionentsize	8
	.align		4
        /*0000*/ 	.word	0x00000000
	.align		4
        /*0004*/ 	.word	0xffffffff
	.align		4
        /*0008*/ 	.word	0x00000000
	.align		4
        /*000c*/ 	.word	0xfffffffe
	.align		4
        /*0010*/ 	.word	0x00000000
	.align		4
        /*0014*/ 	.word	0xfffffffd
	.align		4
        /*0018*/ 	.word	0x00000000
	.align		4
        /*001c*/ 	.word	0xfffffffc


//--------------------- .text.matmul_kernel       --------------------------
	.section	.text.matmul_kernel,"ax",@progbits
	.align	128
        .global         matmul_kernel
        .type           matmul_kernel,@function
        .size           matmul_kernel,(.L_x_3 - matmul_kernel)
        .other          matmul_kernel,@"STO_CUDA_ENTRY STV_DEFAULT"
matmul_kernel:
.text.matmul_kernel:
[----:B------:R-:W0:Y:S08]  /*0000*/  LDC R1, c[0x0][0x28] ;  /* 0x00000a00ff017b82 */ /* 0x000e300000000800 */
[----:B------:R-:W1:Y:S01]  /*0010*/  LDC.64 R2, c[0x0][0x228] ;  /* 0x00008a00ff027b82 */ /* 0x000e620000000a00 */
[----:B0-----:R-:W-:Y:S01]  /*0020*/  VIADD R1, R1, 0xffffb328 ;  /* 0xffffb32801017836 */ /* 0x001fe20000000000 */
[----:B------:R-:W-:Y:S01]  /*0030*/  CS2R R24, SRZ ;  /* 0x0000000000187805 */ /* 0x000fe2000001ff00 */
[----:B------:R-:W-:Y:S01]  /*0040*/  UMOV UR4, 0x400 ;  /* 0x0000040000047882 */ /* 0x000fe20000000000 */
[----:B------:R-:W-:-:S02]  /*0050*/  CS2R R26, SRZ ;  /* 0x00000000001a7805 */ /* 0x000fc4000001ff00 */
[----:B------:R-:W-:Y:S02]  /*0060*/  CS2R R20, SRZ ;  /* 0x0000000000147805 */ /* 0x000fe4000001ff00 */
[----:B------:R-:W-:Y:S02]  /*0070*/  CS2R R22, SRZ ;  /* 0x0000000000167805 */ /* 0x000fe4000001ff00 */
[----:B------:R-:W-:Y:S01]  /*0080*/  CS2R R16, SRZ ;  /* 0x0000000000107805 */ /* 0x000fe2000001ff00 */
[----:B------:R-:W0:Y:S01]  /*0090*/  LDC R29, c[0x0][0x230] ;  /* 0x00008c00ff1d7b82 */ /* 0x000e220000000800 */
[----:B------:R-:W-:Y:S02]  /*00a0*/  CS2R R18, SRZ ;  /* 0x0000000000127805 */ /* 0x000fe4000001ff00 */
[----:B------:R-:W-:-:S05]  /*00b0*/  CS2R R14, SRZ ;  /* 0x00000000000e7805 */ /* 0x000fca000001ff00 */
[----:B------:R-:W2:Y:S01]  /*00c0*/  S2UR UR5, SR_CgaCtaId ;  /* 0x00000000000579c3 */ /* 0x000ea20000008800 */
[----:B-1----:R-:W-:Y:S01]  /*00d0*/  VIADD R0, R3, 0x3f ;  /* 0x0000003f03007836 */ /* 0x002fe20000000000 */
[----:B------:R-:W-:Y:S04]  /*00e0*/  STL [R1+0x1ff4], R3 ;  /* 0x001ff40301007387 */ /* 0x000fe80000100800 */
[----:B------:R-:W-:Y:S01]  /*00f0*/  SHF.R.S32.HI R5, RZ, 0x1f, R0 ;  /* 0x0000001fff057819 */ /* 0x000fe20000011400 */
[----:B------:R0:W-:Y:S03]  /*0100*/  STL [R1+0x1ff8], R2 ;  /* 0x001ff80201007387 */ /* 0x0001e60000100800 */
[----:B------:R-:W-:Y:S01]  /*0110*/  LEA.HI R5, R5, R0, RZ, 0x6 ;  /* 0x0000000005057211 */ /* 0x000fe200078f30ff */
[----:B------:R-:W-:Y:S03]  /*0120*/  STL [R1+0x80], RZ ;  /* 0x000080ff01007387 */ /* 0x000fe60000100800 */
[----:B------:R-:W-:Y:S01]  /*0130*/  SHF.R.S32.HI R0, RZ, 0x6, R5 ;  /* 0x00000006ff007819 */ /* 0x000fe20000011405 */
[----:B------:R-:W-:Y:S01]  /*0140*/  STL [R1+0x84], RZ ;  /* 0x000084ff01007387 */ /* 0x000fe20000100800 */
[----:B------:R-:W-:Y:S01]  /*0150*/  ULDC.64 UR6, c[0x0][0x208] ;  /* 0x0000820000067ab9 */ /* 0x000fe20000000a00 */
[----:B--2---:R-:W-:-:S02]  /*0160*/  ULEA UR4, UR5, UR4, 0x18 ;  /* 0x0000000405047291 */ /* 0x004fc4000f8ec03f */
[----:B------:R-:W-:Y:S01]  /*0170*/  IMAD.SHL.U32 R0, R0, 0x8, RZ ;  /* 0x0000000800007824 */ /* 0x000fe200078e00ff */
[----:B------:R-:W1:Y:S04]  /*0180*/  S2R R5, SR_CTAID.X ;  /* 0x0000000000057919 */ /* 0x000e680000002500 */
[-C--:B------:R-:W-:Y:S01]  /*0190*/  IABS R9, R0.reuse ;  /* 0x0000000000097213 */ /* 0x080fe20000000000 */
[----:B------:R-:W-:Y:S01]  /*01a0*/  STL [R1+0x88], RZ ;  /* 0x000088ff01007387 */ /* 0x000fe20000100800 */
[----:B------:R-:W-:Y:S02]  /*01b0*/  IABS R12, R0 ;  /* 0x00000000000c7213 */ /* 0x000fe40000000000 */
[----:B------:R-:W2:Y:S01]  /*01c0*/  I2F.RP R4, R9 ;  /* 0x0000000900047306 */ /* 0x000ea20000209400 */
[----:B------:R-:W-:Y:S04]  /*01d0*/  STL [R1+0x8c], RZ ;  /* 0x00008cff01007387 */ /* 0x000fe80000100800 */
[----:B------:R-:W-:Y:S04]  /*01e0*/  STL [R1+0x70], RZ ;  /* 0x000070ff01007387 */ /* 0x000fe80000100800 */
[----:B------:R-:W-:Y:S04]  /*01f0*/  STL [R1+0x74], RZ ;  /* 0x000074ff01007387 */ /* 0x000fe80000100800 */
[----:B------:R-:W-:Y:S01]  /*0200*/  STL [R1+0x78], RZ ;  /* 0x000078ff01007387 */ /* 0x000fe20000100800 */
[----:B--2---:R-:W2:Y:S03]  /*0210*/  MUFU.RCP R4, R4 ;  /* 0x0000000400047308 */ /* 0x004ea60000001000 */
[----:B------:R-:W-:Y:S04]  /*0220*/  STL [R1+0x7c], RZ ;  /* 0x00007cff01007387 */ /* 0x000fe80000100800 */
[----:B------:R-:W-:Y:S01]  /*0230*/  STL [R1+0x60], RZ ;  /* 0x000060ff01007387 */ /* 0x000fe20000100800 */
[----:B-1----:R-:W-:-:S03]  /*0240*/  IABS R10, R5 ;  /* 0x00000005000a7213 */ /* 0x002fc60000000000 */
[----:B------:R-:W-:Y:S04]  /*0250*/  STL [R1+0x64], RZ ;  /* 0x000064ff01007387 */ /* 0x000fe80000100800 */
[----:B------:R-:W-:Y:S01]  /*0260*/  STL [R1+0x68], RZ ;  /* 0x000068ff01007387 */ /* 0x000fe20000100800 */
[----:B--2---:R-:W-:-:S03]  /*0270*/  VIADD R6, R4, 0xffffffe ;  /* 0x0ffffffe04067836 */ /* 0x004fc60000000000 */
[----:B------:R-:W-:Y:S01]  /*0280*/  STL [R1+0x6c], RZ ;  /* 0x00006cff01007387 */ /* 0x000fe20000100800 */
[----:B------:R-:W-:Y:S01]  /*0290*/  IMAD.MOV R4, RZ, RZ, -R12 ;  /* 0x000000ffff047224 */ /* 0x000fe200078e0a0c */
[----:B------:R-:W-:Y:S01]  /*02a0*/  CS2R R12, SRZ ;  /* 0x00000000000c7805 */ /* 0x000fe2000001ff00 */
[----:B------:R1:W2:Y:S01]  /*02b0*/  F2I.FTZ.U32.TRUNC.NTZ R7, R6 ;  /* 0x0000000600077305 */ /* 0x0002a2000021f000 */
[----:B------:R-:W-:Y:S04]  /*02c0*/  STL [R1+0x50], RZ ;  /* 0x000050ff01007387 */ /* 0x000fe80000100800 */
[----:B------:R-:W-:Y:S01]  /*02d0*/  STL [R1+0x54], RZ ;  /* 0x000054ff01007387 */ /* 0x000fe20000100800 */
[----:B-1----:R-:W-:-:S03]  /*02e0*/  IMAD.MOV.U32 R6, RZ, RZ, RZ ;  /* 0x000000ffff067224 */ /* 0x002fc600078e00ff */
[----:B------:R-:W-:Y:S04]  /*02f0*/  STL [R1+0x58], RZ ;  /* 0x000058ff01007387 */ /* 0x000fe80000100800 */
[----:B------:R-:W-:Y:S01]  /*0300*/  STL [R1+0x5c], RZ ;  /* 0x00005cff01007387 */ /* 0x000fe20000100800 */
[----:B--2---:R-:W-:-:S03]  /*0310*/  IMAD.MOV R8, RZ, RZ, -R7 ;  /* 0x000000ffff087224 */ /* 0x004fc600078e0a07 */
[----:B------:R-:W-:Y:S01]  /*0320*/  STL [R1+0x40], RZ ;  /* 0x000040ff01007387 */ /* 0x000fe20000100800 */
[----:B------:R-:W-:Y:S02]  /*0330*/  IMAD R11, R8, R9, RZ ;  /* 0x00000009080b7224 */ /* 0x000fe400078e02ff */
[----:B------:R-:W-:Y:S01]  /*0340*/  IMAD.MOV.U32 R8, RZ, RZ, R10 ;  /* 0x000000ffff087224 */ /* 0x000fe200078e000a */
[----:B------:R-:W-:Y:S01]  /*0350*/  STL [R1+0x44], RZ ;  /* 0x000044ff01007387 */ /* 0x000fe20000100800 */
[----:B------:R-:W-:-:S03]  /*0360*/  IMAD.HI.U32 R7, R7, R11, R6 ;  /* 0x0000000b07077227 */ /* 0x000fc600078e0006 */
[----:B------:R-:W-:Y:S03]  /*0370*/  STL [R1+0x48], RZ ;  /* 0x000048ff01007387 */ /* 0x000fe60000100800 */
[----:B------:R-:W-:Y:S01]  /*0380*/  IMAD.HI.U32 R7, R7, R8, RZ ;  /* 0x0000000807077227 */ /* 0x000fe200078e00ff */
[----:B------:R-:W-:Y:S03]  /*0390*/  STL [R1+0x4c], RZ ;  /* 0x00004cff01007387 */ /* 0x000fe60000100800 */
[----:B------:R-:W-:Y:S01]  /*03a0*/  IMAD R4, R7, R4, R8 ;  /* 0x0000000407047224 */ /* 0x000fe200078e0208 */
[----:B------:R-:W-:Y:S04]  /*03b0*/  STL [R1+0x30], RZ ;  /* 0x000030ff01007387 */ /* 0x000fe80000100800 */
[----:B------:R-:W-:Y:S01]  /*03c0*/  ISETP.GT.U32.AND P1, PT, R9, R4, PT ;  /* 0x000000040900720c */ /* 0x000fe20003f24070 */
[----:B------:R-:W-:Y:S04]  /*03d0*/  STL [R1+0x34], RZ ;  /* 0x000034ff01007387 */ /* 0x000fe80000100800 */
[----:B------:R-:W-:Y:S04]  /*03e0*/  STL [R1+0x38], RZ ;  /* 0x000038ff01007387 */ /* 0x000fe80000100800 */
[----:B------:R-:W-:Y:S04]  /*03f0*/  STL [R1+0x3c], RZ ;  /* 0x00003cff01007387 */ /* 0x000fe80000100800 */
[----:B------:R-:W-:Y:S01]  /*0400*/  @!P1 IMAD.IADD R4, R4, 0x1, -R9 ;  /* 0x0000000104049824 */ /* 0x000fe200078e0a09 */
[----:B------:R-:W-:Y:S01]  /*0410*/  STL [R1+0x20], RZ ;  /* 0x000020ff01007387 */ /* 0x000fe20000100800 */
[----:B------:R-:W-:Y:S01]  /*0420*/  @!P1 VIADD R7, R7, 0x1 ;  /* 0x0000000107079836 */ /* 0x000fe20000000000 */
[----:B------:R-:W-:-:S02]  /*0430*/  ISETP.NE.AND P1, PT, R0, RZ, PT ;  /* 0x000000ff0000720c */ /* 0x000fc40003f25270 */
[----:B------:R-:W-:Y:S01]  /*0440*/  ISETP.GE.U32.AND P0, PT, R4, R9, PT ;  /* 0x000000090400720c */ /* 0x000fe20003f06070 */
[----:B------:R-:W-:Y:S01]  /*0450*/  STL [R1+0x24], RZ ;  /* 0x000024ff01007387 */ /* 0x000fe20000100800 */
[----:B------:R-:W-:-:S03]  /*0460*/  LOP3.LUT R4, R5, R0, RZ, 0x3c, !PT ;  /* 0x0000000005047212 */ /* 0x000fc600078e3cff */
[----:B------:R-:W-:Y:S01]  /*0470*/  STL [R1+0x28], RZ ;  /* 0x000028ff01007387 */ /* 0x000fe20000100800 */
[----:B------:R-:W-:Y:S01]  /*0480*/  ISETP.GE.AND P2, PT, R4, RZ, PT ;  /* 0x000000ff0400720c */ /* 0x000fe20003f46270 */
[----:B------:R-:W-:Y:S02]  /*0490*/  VIADD R4, R2, 0xff ;  /* 0x000000ff02047836 */ /* 0x000fe40000000000 */
[----:B------:R-:W-:Y:S01]  /*04a0*/  STL [R1+0x2c], RZ ;  /* 0x00002cff01007387 */ /* 0x000fe20000100800 */
[----:B0-----:R-:W-:-:S03]  /*04b0*/  VIADD R2, R29, 0x7f ;  /* 0x0000007f1d027836 */ /* 0x001fc60000000000 */
[----:B------:R-:W-:Y:S01]  /*04c0*/  @P0 VIADD R7, R7, 0x1 ;  /* 0x0000000107070836 */ /* 0x000fe20000000000 */
[----:B------:R-:W-:Y:S03]  /*04d0*/  STL [R1+0x10], RZ ;  /* 0x000010ff01007387 */ /* 0x000fe60000100800 */
[----:B------:R-:W-:Y:S01]  /*04e0*/  IMAD.MOV.U32 R6, RZ, RZ, R7 ;  /* 0x000000ffff067224 */ /* 0x000fe200078e0007 */
[----:B------:R-:W-:Y:S01]  /*04f0*/  SHF.R.S32.HI R7, RZ, 0x1f, R4 ;  /* 0x0000001fff077819 */ /* 0x000fe20000011404 */
[----:B------:R-:W-:Y:S02]  /*0500*/  STL [R1+0x14], RZ ;  /* 0x000014ff01007387 */ /* 0x000fe40000100800 */
[----:B------:R-:W-:Y:S01]  /*0510*/  @!P2 IMAD.MOV R6, RZ, RZ, -R6 ;  /* 0x000000ffff06a224 */ /* 0x000fe200078e0a06 */
[----:B------:R-:W-:Y:S01]  /*0520*/  @!P1 LOP3.LUT R6, RZ, R0, RZ, 0x33, !PT ;  /* 0x00000000ff069212 */ /* 0x000fe200078e33ff */
[----:B------:R-:W-:Y:S01]  /*0530*/  STL [R1+0x18], RZ ;  /* 0x000018ff01007387 */ /* 0x000fe20000100800 */
[----:B------:R-:W-:-:S03]  /*0540*/  LEA.HI R7, R7, R4, RZ, 0x8 ;  /* 0x0000000407077211 */ /* 0x000fc600078f40ff */
[----:B------:R-:W-:Y:S01]  /*0550*/  IMAD.SHL.U32 R28, R6, 0x8, RZ ;  /* 0x00000008061c7824 */ /* 0x000fe200078e00ff */
[----:B------:R-:W-:Y:S01]  /*0560*/  STL [R1+0x1c], RZ ;  /* 0x00001cff01007387 */ /* 0x000fe20000100800 */
[----:B------:R-:W-:-:S03]  /*0570*/  IMAD.MOV R6, RZ, RZ, -R6 ;  /* 0x000000ffff067224 */ /* 0x000fc600078e0a06 */
[----:B------:R-:W-:Y:S01]  /*0580*/  LEA.HI.SX32 R4, R7, -R28, 0x18 ;  /* 0x8000001c07047211 */ /* 0x000fe200078fc2ff */
[----:B------:R-:W-:Y:S01]  /*0590*/  IMAD R11, R0, R6, R5 ;  /* 0x00000006000b7224 */ /* 0x000fe200078e0205 */
[----:B------:R-:W-:Y:S01]  /*05a0*/  STL [R1], RZ ;  /* 0x000000ff01007387 */ /* 0x000fe20000100800 */
[----:B------:R-:W-:Y:S01]  /*05b0*/  IMAD.MOV.U32 R6, RZ, RZ, RZ ;  /* 0x000000ffff067224 */ /* 0x000fe200078e00ff */
[----:B------:R-:W-:Y:S02]  /*05c0*/  VIMNMX R4, R4, 0x8, PT ;  /* 0x0000000804047848 */ /* 0x000fe40003fe0100 */
[----:B------:R-:W-:Y:S02]  /*05d0*/  STL [R1+0x4], RZ ;  /* 0x000004ff01007387 */ /* 0x000fe40000100800 */
[-C--:B------:R-:W-:Y:S02]  /*05e0*/  IABS R10, R4.reuse ;  /* 0x00000004000a7213 */ /* 0x080fe40000000000 */
[----:B------:R-:W-:Y:S01]  /*05f0*/  STL [R1+0x8], RZ ;  /* 0x000008ff01007387 */ /* 0x000fe20000100800 */
[----:B------:R-:W-:Y:S01]  /*0600*/  IABS R0, R4 ;  /* 0x0000000400007213 */ /* 0x000fe20000000000 */
[----:B------:R-:W0:Y:S02]  /*0610*/  I2F.RP R8, R10 ;  /* 0x0000000a00087306 */ /* 0x000e240000209400 */
[----:B------:R-:W-:Y:S04]  /*0620*/  STL [R1+0xc], RZ ;  /* 0x00000cff01007387 */ /* 0x000fe80000100800 */
[----:B------:R1:W-:Y:S04]  /*0630*/  STL [R1+0x1ffc], R24 ;  /* 0x001ffc1801007387 */ /* 0x0003e80000100800 */
[----:B------:R-:W-:Y:S04]  /*0640*/  STL [R1+0x190], RZ ;  /* 0x000190ff01007387 */ /* 0x000fe80000100800 */
[----:B------:R-:W-:Y:S01]  /*0650*/  STL [R1+0x194], RZ ;  /* 0x000194ff01007387 */ /* 0x000fe20000100800 */
[----:B0-----:R-:W0:Y:S03]  /*0660*/  MUFU.RCP R8, R8 ;  /* 0x0000000800087308 */ /* 0x001e260000001000 */
[----:B------:R-:W-:Y:S04]  /*0670*/  STL [R1+0x198], RZ ;  /* 0x000198ff01007387 */ /* 0x000fe80000100800 */
[----:B------:R-:W-:Y:S04]  /*0680*/  STL [R1+0x19c], RZ ;  /* 0x00019cff01007387 */ /* 0x000fe80000100800 */
[----:B------:R-:W-:Y:S04]  /*0690*/  STL [R1+0x180], RZ ;  /* 0x000180ff01007387 */ /* 0x000fe80000100800 */
[----:B------:R-:W-:Y:S01]  /*06a0*/  STL [R1+0x184], RZ ;  /* 0x000184ff01007387 */ /* 0x000fe20000100800 */
[----:B0-----:R-:W-:-:S03]  /*06b0*/  VIADD R7, R8, 0xffffffe ;  /* 0x0ffffffe08077836 */ /* 0x001fc60000000000 */
[----:B------:R-:W-:Y:S03]  /*06c0*/  STL [R1+0x188], RZ ;  /* 0x000188ff01007387 */ /* 0x000fe60000100800 */
[----:B------:R-:W0:Y:S01]  /*06d0*/  F2I.FTZ.U32.TRUNC.NTZ R7, R7 ;  /* 0x0000000700077305 */ /* 0x000e22000021f000 */
[----:B------:R-:W-:Y:S04]  /*06e0*/  STL [R1+0x18c], RZ ;  /* 0x00018cff01007387 */ /* 0x000fe80000100800 */
[----:B------:R-:W-:Y:S04]  /*06f0*/  STL [R1+0x170], RZ ;  /* 0x000170ff01007387 */ /* 0x000fe80000100800 */
[----:B------:R-:W-:Y:S04]  /*0700*/  STL [R1+0x174], RZ ;  /* 0x000174ff01007387 */ /* 0x000fe80000100800 */
[----:B------:R-:W-:Y:S01]  /*0710*/  STL [R1+0x178], RZ ;  /* 0x000178ff01007387 */ /* 0x000fe20000100800 */
[----:B0-----:R-:W-:-:S03]  /*0720*/  IMAD.MOV R9, RZ, RZ, -R7 ;  /* 0x000000ffff097224 */ /* 0x001fc600078e0a07 */
[----:B------:R-:W-:Y:S01]  /*0730*/  STL [R1+0x17c], RZ ;  /* 0x00017cff01007387 */ /* 0x000fe20000100800 */
[----:B------:R-:W-:Y:S01]  /*0740*/  IMAD.MOV.U32 R5, RZ, RZ, R9 ;  /* 0x000000ffff057224 */ /* 0x000fe200078e0009 */
[----:B------:R-:W-:Y:S02]  /*0750*/  IABS R9, R11 ;  /* 0x0000000b00097213 */ /* 0x000fe40000000000 */
[----:B------:R-:W-:Y:S01]  /*0760*/  STL [R1+0x160], RZ ;  /* 0x000160ff01007387 */ /* 0x000fe20000100800 */
[----:B------:R-:W-:-:S03]  /*0770*/  IMAD R5, R5, R10, RZ ;  /* 0x0000000a05057224 */ /* 0x000fc600078e02ff */
[----:B------:R-:W-:Y:S01]  /*0780*/  STL [R1+0x164], RZ ;  /* 0x000164ff01007387 */ /* 0x000fe20000100800 */
[----:B------:R-:W-:-:S03]  /*0790*/  IMAD.HI.U32 R6, R7, R5, R6 ;  /* 0x0000000507067227 */ /* 0x000fc600078e0006 */
[----:B------:R-:W-:Y:S01]  /*07a0*/  STL [R1+0x168], RZ ;  /* 0x000168ff01007387 */ /* 0x000fe20000100800 */
[----:B------:R-:W-:Y:S02]  /*07b0*/  IMAD.MOV R5, RZ, RZ, -R0 ;  /* 0x000000ffff057224 */ /* 0x000fe400078e0a00 */
[----:B------:R-:W-:Y:S01]  /*07c0*/  IMAD.HI.U32 R0, R6, R9, RZ ;  /* 0x0000000906007227 */ /* 0x000fe200078e00ff */
[----:B------:R-:W-:Y:S01]  /*07d0*/  STL [R1+0x16c], RZ ;  /* 0x00016cff01007387 */ /* 0x000fe20000100800 */
[----:B------:R-:W-:Y:S02]  /*07e0*/  CS2R R6, SRZ ;  /* 0x0000000000067805 */ /* 0x000fe4000001ff00 */
[----:B------:R-:W-:Y:S01]  /*07f0*/  IMAD R5, R0, R5, R9 ;  /* 0x0000000500057224 */ /* 0x000fe200078e0209 */
[----:B------:R-:W-:Y:S01]  /*0800*/  STL [R1+0x150], RZ ;  /* 0x000150ff01007387 */ /* 0x000fe20000100800 */
[----:B------:R-:W-:-:S03]  /*0810*/  CS2R R8, SRZ ;  /* 0x0000000000087805 */ /* 0x000fc6000001ff00 */
[----:B------:R-:W-:Y:S01]  /*0820*/  ISETP.GT.U32.AND P1, PT, R10, R5, PT ;  /* 0x000000050a00720c */ /* 0x000fe20003f24070 */
[----:B------:R-:W-:Y:S04]  /*0830*/  STL [R1+0x154], RZ ;  /* 0x000154ff01007387 */ /* 0x000fe80000100800 */
[----:B------:R-:W-:Y:S04]  /*0840*/  STL [R1+0x158], RZ ;  /* 0x000158ff01007387 */ /* 0x000fe80000100800 */
[----:B------:R-:W-:Y:S04]  /*0850*/  STL [R1+0x15c], RZ ;  /* 0x00015cff01007387 */ /* 0x000fe80000100800 */
[----:B------:R-:W-:Y:S01]  /*0860*/  STL [R1+0x140], RZ ;  /* 0x000140ff01007387 */ /* 0x000fe20000100800 */
[----:B------:R-:W-:-:S02]  /*0870*/  @!P1 IMAD.IADD R5, R5, 0x1, -R10 ;  /* 0x0000000105059824 */ /* 0x000fc400078e0a0a */
[----:B------:R-:W-:Y:S01]  /*0880*/  @!P1 VIADD R0, R0, 0x1 ;  /* 0x0000000100009836 */ /* 0x000fe20000000000 */
[----:B------:R-:W-:Y:S01]  /*0890*/  STL [R1+0x144], RZ ;  /* 0x000144ff01007387 */ /* 0x000fe20000100800 */
[----:B------:R-:W-:Y:S02]  /*08a0*/  ISETP.NE.AND P1, PT, R4, RZ, PT ;  /* 0x000000ff0400720c */ /* 0x000fe40003f25270 */
[----:B------:R-:W-:Y:S01]  /*08b0*/  ISETP.GE.U32.AND P0, PT, R5, R10, PT ;  /* 0x0000000a0500720c */ /* 0x000fe20003f06070 */
[----:B------:R-:W-:Y:S01]  /*08c0*/  STL [R1+0x148], RZ ;  /* 0x000148ff01007387 */ /* 0x000fe20000100800 */
[----:B------:R-:W-:-:S03]  /*08d0*/  LOP3.LUT R5, R11, R4, RZ, 0x3c, !PT ;  /* 0x000000040b057212 */ /* 0x000fc600078e3cff */
[----:B------:R-:W-:Y:S01]  /*08e0*/  STL [R1+0x14c], RZ ;  /* 0x00014cff01007387 */ /* 0x000fe20000100800 */
[----:B------:R-:W-:-:S03]  /*08f0*/  ISETP.GE.AND P2, PT, R5, RZ, PT ;  /* 0x000000ff0500720c */ /* 0x000fc60003f46270 */
[----:B------:R-:W-:Y:S04]  /*0900*/  STL [R1+0x130], RZ ;  /* 0x000130ff01007387 */ /* 0x000fe80000100800 */
[----:B------:R-:W-:Y:S01]  /*0910*/  STL [R1+0x134], RZ ;  /* 0x000134ff01007387 */ /* 0x000fe20000100800 */
[----:B------:R-:W-:Y:S01]  /*0920*/  @P0 VIADD R0, R0, 0x1 ;  /* 0x0000000100000836 */ /* 0x000fe20000000000 */
[----:B------:R-:W-:Y:S02]  /*0930*/  ISETP.GE.AND P0, PT, R2, 0x80, PT ;  /* 0x000000800200780c */ /* 0x000fe40003f06270 */
[----:B------:R-:W-:Y:S02]  /*0940*/  STL [R1+0x138], RZ ;  /* 0x000138ff01007387 */ /* 0x000fe40000100800 */
[----:B------:R-:W-:Y:S01]  /*0950*/  @!P2 IMAD.MOV R0, RZ, RZ, -R0 ;  /* 0x000000ffff00a224 */ /* 0x000fe200078e0a00 */
[----:B------:R-:W-:Y:S01]  /*0960*/  @!P1 LOP3.LUT R0, RZ, R4, RZ, 0x33, !PT ;  /* 0x00000004ff009212 */ /* 0x000fe200078e33ff */
[----:B------:R-:W-:Y:S04]  /*0970*/  STL [R1+0x13c], RZ ;  /* 0x00013cff01007387 */ /* 0x000fe80000100800 */
[----:B------:R-:W-:Y:S01]  /*0980*/  STL [R1+0x120], RZ ;  /* 0x000120ff01007387 */ /* 0x000fe20000100800 */
[----:B------:R-:W-:-:S02]  /*0990*/  IMAD.MOV R5, RZ, RZ, -R0 ;  /* 0x000000ffff057224 */ /* 0x000fc400078e0a00 */
[----:B------:R-:W-:Y:S01]  /*09a0*/  IMAD.SHL.U32 R0, R0, 0x40, RZ ;  /* 0x0000004000007824 */ /* 0x000fe200078e00ff */
[----:B------:R-:W-:Y:S01]  /*09b0*/  STL [R1+0x124], RZ ;  /* 0x000124ff01007387 */ /* 0x000fe20000100800 */
[----:B------:R-:W-:Y:S01]  /*09c0*/  IMAD R5, R4, R5, R11 ;  /* 0x0000000504057224 */ /* 0x000fe200078e020b */
[----:B------:R-:W-:Y:S01]  /*09d0*/  CS2R R10, SRZ ;  /* 0x00000000000a7805 */ /* 0x000fe2000001ff00 */
[C---:B------:R-:W-:Y:S01]  /*09e0*/  VIADD R29, R0.reuse, 0x1 ;  /* 0x00000001001d7836 */ /* 0x040fe20000000000 */
[----:B------:R-:W-:Y:S01]  /*09f0*/  STL [R1+0x128], RZ ;  /* 0x000128ff01007387 */ /* 0x000fe20000100800 */
[----:B------:R-:W-:Y:S02]  /*0a00*/  VIADD R2, R0, 0x2 ;  /* 0x0000000200027836 */ /* 0x000fe40000000000 */
[----:B------:R-:W-:Y:S01]  /*0a10*/  IMAD.IADD R28, R28, 0x1, R5 ;  /* 0x000000011c1c7824 */ /* 0x000fe200078e0205 */
[----:B------:R-:W-:Y:S01]  /*0a20*/  STL [R1+0x12c], RZ ;  /* 0x00012cff01007387 */ /* 0x000fe20000100800 */
[----:B------:R-:W-:-:S03]  /*0a30*/  CS2R R4, SRZ ;  /* 0x0000000000047805 */ /* 0x000fc6000001ff00 */
[----:B------:R-:W-:Y:S04]  /*0a40*/  STL [R1+0x110], RZ ;  /* 0x000110ff01007387 */ /* 0x000fe80000100800 */
[----:B------:R-:W-:Y:S04]  /*0a50*/  STL [R1+0x114], RZ ;  /* 0x000114ff01007387 */ /* 0x000fe80000100800 */
[----:B------:R-:W-:Y:S04]  /*0a60*/  STL [R1+0x118], RZ ;  /* 0x000118ff01007387 */ /* 0x000fe80000100800 */
[----:B------:R-:W-:Y:S01]  /*0a70*/  STL [R1+0x11c], RZ ;  /* 0x00011cff01007387 */ /* 0x000fe20000100800 */
[----:B------:R-:W1:Y:S03]  /*0a80*/  S2R R3, SR_TID.X ;  /* 0x0000000000037919 */ /* 0x000e660000002100 */
[----:B------:R-:W-:Y:S04]  /*0a90*/  STL [R1+0x100], RZ ;  /* 0x000100ff01007387 */ /* 0x000fe80000100800 */
[----:B------:R-:W-:Y:S04]  /*0aa0*/  STL [R1+0x104], RZ ;  /* 0x000104ff01007387 */ /* 0x000fe80000100800 */
[----:B------:R-:W-:Y:S04]  /*0ab0*/  STL [R1+0x108], RZ ;  /* 0x000108ff01007387 */ /* 0x000fe80000100800 */
[----:B------:R-:W-:Y:S04]  /*0ac0*/  STL [R1+0x10c], RZ ;  /* 0x00010cff01007387 */ /* 0x000fe80000100800 */
[----:B------:R-:W-:Y:S04]  /*0ad0*/  STL [R1+0xf0], RZ ;  /* 0x0000f0ff01007387 */ /* 0x000fe80000100800 */
[----:B------:R-:W-:Y:S04]  /*0ae0*/  STL [R1+0xf4], RZ ;  /* 0x0000f4ff01007387 */ /* 0x000fe80000100800 */
[----:B------:R-:W-:Y:S04]  /*0af0*/  STL [R1+0xf8], RZ ;  /* 0x0000f8ff01007387 */ /* 0x000fe80000100800 */
[----:B------:R-:W-:Y:S01]  /*0b00*/  STL [R1+0xfc], RZ ;  /* 0x0000fcff01007387 */ /* 0x000fe20000100800 */
[----:B-1----:R-:W-:Y:S01]  /*0b10*/  LOP3.LUT R24, R3, 0x3f, RZ, 0xc0, !PT ;  /* 0x0000003f03187812 */ /* 0x002fe200078ec0ff */
[----:B------:R-:W-:-:S02]  /*0b20*/  VIADD R3, R0, 0x3 ;  /* 0x0000000300037836 */ /* 0x000fc40000000000 */
[----:B------:R-:W-:Y:S04]  /*0b30*/  STL [R1+0xe0], RZ ;  /* 0x0000e0ff01007387 */ /* 0x000fe80000100800 */
        /* <DEDUP_REMOVED lines=23> */
[----:B------:R-:W-:Y:S04]  /*0cb0*/  STL [R1+0xb08], R0 ;  /* 0x000b080001007387 */ /* 0x000fe80000100800 */
[----:B------:R0:W-:Y:S04]  /*0cc0*/  STL [R1+0x290], R29 ;  /* 0x0002901d01007387 */ /* 0x0001e80000100800 */
[----:B------:R1:W-:Y:S04]  /*0cd0*/  STL [R1+0x28c], R2 ;  /* 0x00028c0201007387 */ /* 0x0003e80000100800 */
[----:B------:R2:W-:Y:S01]  /*0ce0*/  STL [R1+0x288], R3 ;  /* 0x0002880301007387 */ /* 0x0005e20000100800 */
[----:B0-----:R-:W-:-:S02]  /*0cf0*/  VIADD R29, R0, 0x4 ;  /* 0x00000004001d7836 */ /* 0x001fc40000000000 */
[----:B-1----:R-:W-:-:S03]  /*0d00*/  VIADD R2, R0, 0x5 ;  /* 0x0000000500027836 */ /* 0x002fc60000000000 */
[----:B------:R0:W-:Y:S01]  /*0d10*/  STL [R1+0x284], R29 ;  /* 0x0002841d01007387 */ /* 0x0001e20000100800 */
[----:B--2---:R-:W-:-:S03]  /*0d20*/  VIADD R3, R0, 0x6 ;  /* 0x0000000600037836 */ /* 0x004fc60000000000 */
[----:B------:R1:W-:Y:S04]  /*0d30*/  STL [R1+0x280], R2 ;  /* 0x0002800201007387 */ /* 0x0003e80000100800 */
[----:B------:R2:W-:Y:S01]  /*0d40*/  STL [R1+0x27c], R3 ;  /* 0x00027c0301007387 */ /* 0x0005e20000100800 */
[C---:B0-----:R-:W-:Y:S02]  /*0d50*/  VIADD R29, R0.reuse, 0x7 ;  /* 0x00000007001d7836 */ /* 0x041fe40000000000 */
        /* <DEDUP_REMOVED lines=107> */
[----:B0-----:R-:W-:Y:S02]  /*1410*/  VIADD R29, R0, 0x3d ;  /* 0x0000003d001d7836 */ /* 0x001fe40000000000 */
[----:B-1----:R-:W-:Y:S01]  /*1420*/  IMAD.SHL.U32 R2, R28, 0x100, RZ ;  /* 0x000001001c027824 */ /* 0x002fe200078e00ff */
[----:B--2---:R-:W-:Y:S01]  /*1430*/  PRMT R3, R24, 0x6540, R28 ;  /* 0x0000654018037816 */ /* 0x004fe2000000001c */
[----:B------:R-:W-:-:S03]  /*1440*/  VIADD R28, R0, 0x3e ;  /* 0x0000003e001c7836 */ /* 0x000fc60000000000 */
[----:B------:R-:W-:Y:S01]  /*1450*/  LOP3.LUT R2, R2, 0x40, R24, 0xfe, !PT ;  /* 0x0000004002027812 */ /* 0x000fe200078efe18 */
[----:B------:R-:W-:Y:S01]  /*1460*/  VIADD R0, R0, 0x3f ;  /* 0x0000003f00007836 */ /* 0x000fe20000000000 */
[----:B------:R0:W5:Y:S04]  /*1470*/  LDL.LU R24, [R1+0x1ffc] ;  /* 0x001ffc0001187983 */ /* 0x0001680000300800 */
[----:B------:R-:W-:Y:S04]  /*1480*/  STL [R1+0xbdc], R3 ;  /* 0x000bdc0301007387 */ /* 0x000fe80000100800 */
[----:B------:R1:W-:Y:S02]  /*1490*/  STL [R1+0xbe0], R2 ;  /* 0x000be00201007387 */ /* 0x0003e40000100800 */
[----:B-1----:R-:W-:-:S02]  /*14a0*/  LOP3.LUT R2, R3, 0x80, RZ, 0xfc, !PT ;  /* 0x0000008003027812 */ /* 0x002fc400078efcff */
[----:B------:R-:W-:-:S03]  /*14b0*/  LOP3.LUT R3, R3, 0xc0, RZ, 0xfc, !PT ;  /* 0x000000c003037812 */ /* 0x000fc600078efcff */
[----:B------:R1:W-:Y:S04]  /*14c0*/  STL [R1+0xc7c], R2 ;  /* 0x000c7c0201007387 */ /* 0x0003e80000100800 */
[----:B-1----:R0:W5:Y:S04]  /*14d0*/  LDL.LU R2, [R1+0x1ff8] ;  /* 0x001ff80001027983 */ /* 0x0021680000300800 */
[----:B------:R1:W-:Y:S04]  /*14e0*/  STL [R1+0xbe4], R3 ;  /* 0x000be40301007387 */ /* 0x0003e80000100800 */
[----:B-1----:R0:W5:Y:S01]  /*14f0*/  LDL.LU R3, [R1+0x1ff4] ;  /* 0x001ff40001037983 */ /* 0x0021620000300800 */
[----:B------:R-:W-:Y:S05]  /*1500*/  @!P0 BRA `(.L_x_0) ;  /* 0x000005c800648947 */ /* 0x000fea0003800000 */
[----:B------:R-:W2:Y:S04]  /*1510*/  LDL R23, [R1+0xbdc] ;  /* 0x000bdc0001177983 */ /* 0x000ea80000100800 */
[----:B------:R-:W3:Y:S01]  /*1520*/  LDL R15, [R1+0xc7c] ;  /* 0x000c7c00010f7983 */ /* 0x000ee20000100800 */
[----:B-----5:R-:W-:Y:S02]  /*1530*/  IABS R10, R2 ;  /* 0x00000002000a7213 */ /* 0x020fe40000000000 */
[----:B------:R-:W-:Y:S01]  /*1540*/  IABS R4, R3 ;  /* 0x0000000300047213 */ /* 0x000fe20000000000 */
[----:B------:R-:W4:Y:S01]  /*1550*/  LDL.LU R19, [R1+0x1c4] ;  /* 0x0001c40001137983 */ /* 0x000f220000300800 */
[----:B------:R-:W-:Y:S01]  /*1560*/  IMAD.MOV.U32 R6, RZ, RZ, RZ ;  /* 0x000000ffff067224 */ /* 0x000fe200078e00ff */
[----:B------:R-:W-:Y:S01]  /*1570*/  ISETP.GE.AND P5, PT, R28, RZ, PT ;  /* 0x000000ff1c00720c */ /* 0x000fe20003fa6270 */
[----:B------:R-:W-:Y:S01]  /*1580*/  ULDC.64 UR8, c[0x0][0x218] ;  /* 0x0000860000087ab9 */ /* 0x000fe20000000a00 */
[----:B------:R-:W4:Y:S01]  /*1590*/  LDL.LU R18, [R1+0x1c0] ;  /* 0x0001c00001127983 */ /* 0x000f220000300800 */
[----:B------:R-:W-:Y:S01]  /*15a0*/  ISETP.GE.AND P1, PT, R29, RZ, PT ;  /* 0x000000ff1d00720c */ /* 0x000fe20003f26270 */
[----:B------:R-:W-:-:S02]  /*15b0*/  ULDC UR5, c[0x0][0x240] ;  /* 0x0000900000057ab9 */ /* 0x000fc40000000800 */
[----:B------:R-:W4:Y:S04]  /*15c0*/  LDL.LU R17, [R1+0x1b8] ;  /* 0x0001b80001117983 */ /* 0x000f280000300800 */
[----:B------:R-:W4:Y:S04]  /*15d0*/  LDL.LU R16, [R1+0x1bc] ;  /* 0x0001bc0001107983 */ /* 0x000f280000300800 */
[----:B------:R-:W4:Y:S04]  /*15e0*/  LDL R25, [R1+0xbe4] ;  /* 0x000be40001197983 */ /* 0x000f280000100800 */
[----:B------:R1:W-:Y:S04]  /*15f0*/  STL [R1+0x21c0], R2 ;  /* 0x0021c00201007387 */ /* 0x0003e80000100800 */
[----:B-1----:R-:W4:Y:S01]  /*1600*/  LDL R2, [R1+0xbe0] ;  /* 0x000be00001027983 */ /* 0x002f220000100800 */
[----:B------:R-:W1:Y:S08]  /*1610*/  I2F.RP R5, R10 ;  /* 0x0000000a00057306 */ /* 0x000e700000209400 */
[----:B-1----:R-:W1:Y:S08]  /*1620*/  MUFU.RCP R5, R5 ;  /* 0x0000000500057308 */ /* 0x002e700000001000 */
[----:B------:R-:W0:Y:S01]  /*1630*/  I2F.RP R8, R4 ;  /* 0x0000000400087306 */ /* 0x000e220000209400 */
[----:B-1----:R-:W-:-:S07]  /*1640*/  VIADD R5, R5, 0xffffffe ;  /* 0x0ffffffe05057836 */ /* 0x002fce0000000000 */
[----:B------:R-:W1:Y:S08]  /*1650*/  F2I.FTZ.U32.TRUNC.NTZ R7, R5 ;  /* 0x0000000500077305 */ /* 0x000e70000021f000 */
[----:B0-----:R-:W0:Y:S01]  /*1660*/  MUFU.RCP R8, R8 ;  /* 0x0000000800087308 */ /* 0x001e220000001000 */
[----:B-1----:R-:W-:-:S04]  /*1670*/  IMAD.MOV R11, RZ, RZ, -R7 ;  /* 0x000000ffff0b7224 */ /* 0x002fc800078e0a07 */
[----:B------:R-:W-:Y:S02]  /*1680*/  IMAD R11, R11, R10, RZ ;  /* 0x0000000a0b0b7224 */ /* 0x000fe400078e02ff */
[----:B0-----:R-:W-:Y:S02]  /*1690*/  VIADD R8, R8, 0xffffffe ;  /* 0x0ffffffe08087836 */ /* 0x001fe40000000000 */
[----:B------:R-:W-:Y:S02]  /*16a0*/  IMAD.HI.U32 R11, R7, R11, R6 ;  /* 0x0000000b070b7227 */ /* 0x000fe400078e0006 */
[----:B------:R0:W1:Y:S01]  /*16b0*/  F2I.FTZ.U32.TRUNC.NTZ R9, R8 ;  /* 0x0000000800097305 */ /* 0x000062000021f000 */
[----:B------:R0:W-:Y:S04]  /*16c0*/  STL [R1+0x219c], R3 ;  /* 0x00219c0301007387 */ /* 0x0001e80000100800 */
[----:B0-----:R-:W4:Y:S04]  /*16d0*/  LDL.LU R3, [R1+0x1a4] ;  /* 0x0001a40001037983 */ /* 0x001f280000300800 */
[----:B------:R-:W4:Y:S04]  /*16e0*/  LDL.LU R24, [R1+0x1a8] ;  /* 0x0001a80001187983 */ /* 0x000f280000300800 */
[----:B------:R-:W4:Y:S04]  /*16f0*/  LDL.LU R20, [R1+0x1ac] ;  /* 0x0001ac0001147983 */ /* 0x000f280000300800 */
[----:B------:R-:W4:Y:S01]  /*1700*/  LDL.LU R21, [R1+0x1b0] ;  /* 0x0001b00001157983 */ /* 0x000f220000300800 */
[----:B--2---:R-:W-:-:S05]  /*1710*/  IABS R5, R23 ;  /* 0x0000001700057213 */ /* 0x004fca0000000000 */
[----:B------:R-:W-:-:S04]  /*1720*/  IMAD.MOV.U32 R6, RZ, RZ, R5 ;  /* 0x000000ffff067224 */ /* 0x000fc800078e0005 */
[----:B------:R-:W-:-:S04]  /*1730*/  IMAD.HI.U32 R8, R11, R6, RZ ;  /* 0x000000060b087227 */ /* 0x000fc800078e00ff */
[----:B------:R-:W-:Y:S01]  /*1740*/  IMAD.MOV R8, RZ, RZ, -R8 ;  /* 0x000000ffff087224 */ /* 0x000fe200078e0a08 */
[----:B---3--:R-:W-:Y:S01]  /*1750*/  IABS R12, R15 ;  /* 0x0000000f000c7213 */ /* 0x008fe20000000000 */
[----:B-1----:R-:W-:Y:S02]  /*1760*/  IMAD.MOV R5, RZ, RZ, -R9 ;  /* 0x000000ffff057224 */ /* 0x002fe400078e0a09 */
[C---:B------:R-:W-:Y:S02]  /*1770*/  IMAD R6, R10.reuse, R8, R6 ;  /* 0x000000080a067224 */ /* 0x040fe400078e0206 */
[----:B------:R-:W-:Y:S02]  /*1780*/  IMAD R5, R5, R4, RZ ;  /* 0x0000000405057224 */ /* 0x000fe400078e02ff */
[----:B------:R-:W-:Y:S01]  /*1790*/  IMAD.MOV.U32 R8, RZ, RZ, RZ ;  /* 0x000000ffff087224 */ /* 0x000fe200078e00ff */
[----:B------:R-:W-:Y:S01]  /*17a0*/  ISETP.GT.U32.AND P0, PT, R10, R6, PT ;  /* 0x000000060a00720c */ /* 0x000fe20003f04070 */
[----:B------:R-:W-:Y:S01]  /*17b0*/  IMAD.HI.U32 R13, R11, R12, RZ ;  /* 0x0000000c0b0d7227 */ /* 0x000fe200078e00ff */
[----:B----4-:R-:W-:-:S05]  /*17c0*/  IABS R14, R2 ;  /* 0x00000002000e7213 */ /* 0x010fca0000000000 */
[----:B------:R-:W-:-:S04]  /*17d0*/  IMAD.HI.U32 R15, R11, R14, RZ ;  /* 0x0000000e0b0f7227 */ /* 0x000fc800078e00ff */
[----:B------:R-:W-:Y:S02]  /*17e0*/  IMAD.MOV R15, RZ, RZ, -R15 ;  /* 0x000000ffff0f7224 */ /* 0x000fe400078e0a0f */
[----:B------:R-:W-:-:S04]  /*17f0*/  IMAD.HI.U32 R5, R9, R5, R8 ;  /* 0x0000000509057227 */ /* 0x000fc800078e0008 */
[----:B------:R-:W-:Y:S02]  /*1800*/  IMAD.MOV R13, RZ, RZ, -R13 ;  /* 0x000000ffff0d7224 */ /* 0x000fe400078e0a0d */
[C---:B------:R-:W-:Y:S02]  /*1810*/  IMAD R9, R10.reuse, R15, R14 ;  /* 0x0000000f0a097224 */ /* 0x040fe400078e020e */
[----:B------:R-:W-:-:S03]  /*1820*/  IMAD R8, R10, R13, R12 ;  /* 0x0000000d0a087224 */ /* 0x000fc600078e020c */
[----:B------:R-:W-:Y:S01]  /*1830*/  ISETP.GT.U32.AND P3, PT, R10, R9, PT ;  /* 0x000000090a00720c */ /* 0x000fe20003f64070 */
[----:B------:R-:W-:Y:S01]  /*1840*/  @!P0 IMAD.IADD R6, R6, 0x1, -R10 ;  /* 0x0000000106068824 */ /* 0x000fe200078e0a0a */
[----:B------:R-:W-:Y:S02]  /*1850*/  ISETP.GT.U32.AND P0, PT, R10, R8, PT ;  /* 0x000000080a00720c */ /* 0x000fe40003f04070 */
[----:B------:R-:W-:Y:S02]  /*1860*/  IABS R13, R28 ;  /* 0x0000001c000d7213 */ /* 0x000fe40000000000 */
[----:B------:R-:W2:Y:S01]  /*1870*/  LDL.LU R28, [R1+0x1a0] ;  /* 0x0001a000011c7983 */ /* 0x000ea20000300800 */
[----:B------:R-:W-:-:S03]  /*1880*/  IABS R12, R29 ;  /* 0x0000001d000c7213 */ /* 0x000fc60000000000 */
[----:B------:R-:W3:Y:S03]  /*1890*/  LDL R29, [R1+0xc7c] ;  /* 0x000c7c00011d7983 */ /* 0x000ee60000100800 */
[--C-:B------:R-:W-:Y:S02]  /*18a0*/  @!P3 IMAD.IADD R9, R9, 0x1, -R10.reuse ;  /* 0x000000010909b824 */ /* 0x100fe400078e0a0a */
[----:B------:R-:W-:-:S03]  /*18b0*/  @!P0 IMAD.IADD R8, R8, 0x1, -R10 ;  /* 0x0000000108088824 */ /* 0x000fc600078e0a0a */
[----:B------:R-:W-:-:S13]  /*18c0*/  ISETP.GT.U32.AND P0, PT, R10, R9, PT ;  /* 0x000000090a00720c */ /* 0x000fda0003f04070 */
[----:B------:R-:W-:Y:S01]  /*18d0*/  @!P0 IMAD.IADD R9, R9, 0x1, -R10 ;  /* 0x0000000109098824 */ /* 0x000fe200078e0a0a */
[----:B------:R-:W-:Y:S02]  /*18e0*/  ISETP.GE.AND P0, PT, R2, RZ, PT ;  /* 0x000000ff0200720c */ /* 0x000fe40003f06270 */
[----:B------:R-:W4:Y:S01]  /*18f0*/  LDL.LU R2, [R1+0x21c0] ;  /* 0x0021c00001027983 */ /* 0x000f220000300800 */
[----:B------:R-:W-:-:S05]  /*1900*/  IABS R7, R25 ;  /* 0x0000001900077213 */ /* 0x000fca0000000000 */
[----:B------:R-:W-:Y:S01]  /*1910*/  IMAD.HI.U32 R11, R11, R7, RZ ;  /* 0x000000070b0b7227 */ /* 0x000fe200078e00ff */
[----:B------:R-:W-:-:S03]  /*1920*/  ISETP.GT.U32.AND P3, PT, R10, R6, PT ;  /* 0x000000060a00720c */ /* 0x000fc60003f64070 */
[----:B------:R-:W-:-:S04]  /*1930*/  IMAD.MOV R11, RZ, RZ, -R11 ;  /* 0x000000ffff0b7224 */ /* 0x000fc800078e0a0b */
[----:B------:R-:W-:-:S05]  /*1940*/  IMAD R7, R10, R11, R7 ;  /* 0x0000000b0a077224 */ /* 0x000fca00078e0207 */
[----:B------:R-:W-:Y:S01]  /*1950*/  ISETP.GT.U32.AND P6, PT, R10, R7, PT ;  /* 0x000000070a00720c */ /* 0x000fe20003fc4070 */
[----:B------:R-:W-:Y:S01]  /*1960*/  @!P3 IMAD.IADD R6, R6, 0x1, -R10 ;  /* 0x000000010606b824 */ /* 0x000fe200078e0a0a */
[----:B------:R-:W-:Y:S02]  /*1970*/  ISETP.GT.U32.AND P3, PT, R10, R8, PT ;  /* 0x000000080a00720c */ /* 0x000fe40003f64070 */
[----:B------:R-:W-:-:S09]  /*1980*/  IABS R14, R0 ;  /* 0x00000000000e7213 */ /* 0x000fd20000000000 */
[--C-:B------:R-:W-:Y:S02]  /*1990*/  @!P6 IMAD.IADD R7, R7, 0x1, -R10.reuse ;  /* 0x000000010707e824 */ /* 0x100fe400078e0a0a */
[----:B------:R-:W-:-:S03]  /*19a0*/  @!P3 IMAD.IADD R8, R8, 0x1, -R10 ;  /* 0x000000010808b824 */ /* 0x000fc600078e0a0a */
[----:B------:R-:W-:Y:S02]  /*19b0*/  ISETP.GT.U32.AND P6, PT, R10, R7, PT ;  /* 0x000000070a00720c */ /* 0x000fe40003fc4070 */
[----:B------:R-:W-:Y:S02]  /*19c0*/  ISETP.GE.AND P3, PT, R25, RZ, PT ;  /* 0x000000ff1900720c */ /* 0x000fe40003f66270 */
[----:B------:R-:W2:Y:S01]  /*19d0*/  LDL.LU R25, [R1+0x1b4] ;  /* 0x0001b40001197983 */ /* 0x000ea20000300800 */
[----:B------:R-:W-:Y:S02]  /*19e0*/  IMAD.MOV.U32 R26, RZ, RZ, R17 ;  /* 0x000000ffff1a7224 */ /* 0x000fe400078e0011 */
[----:B------:R-:W-:-:S04]  /*19f0*/  IMAD.HI.U32 R17, R5, R14, RZ ;  /* 0x0000000e05117227 */ /* 0x000fc800078e00ff */
[----:B------:R-:W-:Y:S02]  /*1a00*/  IMAD.MOV R17, RZ, RZ, -R17 ;  /* 0x000000ffff117224 */ /* 0x000fe400078e0a11 */
[----:B------:R-:W-:Y:S02]  /*1a10*/  @!P6 IMAD.IADD R7, R7, 0x1, -R10 ;  /* 0x000000010707e824 */ /* 0x000fe400078e0a0a */
[----:B------:R-:W-:Y:S02]  /*1a20*/  IMAD.MOV.U32 R27, RZ, RZ, R16 ;  /* 0x000000ffff1b7224 */ /* 0x000fe400078e0010 */
[----:B------:R-:W-:Y:S01]  /*1a30*/  IMAD.HI.U32 R16, R5, R13, RZ ;  /* 0x0000000d05107227 */ /* 0x000fe200078e00ff */
[----:B------:R-:W-:-:S03]  /*1a40*/  IABS R11, R3 ;  /* 0x00000003000b7213 */ /* 0x000fc60000000000 */
[----:B------:R-:W-:Y:S02]  /*1a50*/  IMAD R14, R4, R17, R14 ;  /* 0x00000011040e7224 */ /* 0x000fe400078e020e */
[----:B------:R-:W-:Y:S02]  /*1a60*/  IMAD.MOV.U32 R22, RZ, RZ, R19 ;  /* 0x000000ffff167224 */ /* 0x000fe400078e0013 */
[----:B------:R-:W-:-:S04]  /*1a70*/  IMAD.HI.U32 R19, R5, R12, RZ ;  /* 0x0000000c05137227 */ /* 0x000fc800078e00ff */
[----:B------:R-:W-:Y:S02]  /*1a80*/  IMAD.MOV R16, RZ, RZ, -R16 ;  /* 0x000000ffff107224 */ /* 0x000fe400078e0a10 */
[----:B------:R-:W-:Y:S01]  /*1a90*/  @!P0 IMAD.MOV R9, RZ, RZ, -R9 ;  /* 0x000000ffff098224 */ /* 0x000fe200078e0a09 */
[----:B------:R-:W-:Y:S01]  /*1aa0*/  ISETP.GT.U32.AND P0, PT, R4, R14, PT ;  /* 0x0000000e0400720c */ /* 0x000fe20003f04070 */
[----:B------:R-:W-:Y:S01]  /*1ab0*/  IMAD.HI.U32 R15, R5, R11, RZ ;  /* 0x0000000b050f7227 */ /* 0x000fe200078e00ff */
[----:B------:R-:W-:-:S03]  /*1ac0*/  ISETP.GE.AND P2, PT, R23, RZ, PT ;  /* 0x000000ff1700720c */ /* 0x000fc60003f46270 */
[----:B------:R-:W-:Y:S02]  /*1ad0*/  IMAD.MOV R19, RZ, RZ, -R19 ;  /* 0x000000ffff137224 */ /* 0x000fe400078e0a13 */
[C---:B------:R-:W-:Y:S02]  /*1ae0*/  IMAD R13, R4.reuse, R16, R13 ;  /* 0x00000010040d7224 */ /* 0x040fe400078e020d */
[----:B------:R-:W-:Y:S02]  /*1af0*/  IMAD.MOV R15, RZ, RZ, -R15 ;  /* 0x000000ffff0f7224 */ /* 0x000fe400078e0a0f */
[C---:B------:R-:W-:Y:S02]  /*1b00*/  IMAD R12, R4.reuse, R19, R12 ;  /* 0x00000013040c7224 */ /* 0x040fe400078e020c */
[C---:B------:R-:W-:Y:S02]  /*1b10*/  IMAD R11, R4.reuse, R15, R11 ;  /* 0x0000000f040b7224 */ /* 0x040fe400078e020b */
[----:B------:R-:W-:Y:S01]  /*1b20*/  @!P3 IMAD.MOV R7, RZ, RZ, -R7 ;  /* 0x000000ffff07b224 */ /* 0x000fe200078e0a07 */
[----:B------:R-:W-:Y:S01]  /*1b30*/  ISETP.GT.U32.AND P3, PT, R4, R12, PT ;  /* 0x0000000c0400720c */ /* 0x000fe20003f64070 */
[----:B------:R-:W-:Y:S01]  /*1b40*/  @!P0 IMAD.IADD R14, R14, 0x1, -R4 ;  /* 0x000000010e0e8824 */ /* 0x000fe200078e0a04 */
[----:B------:R-:W-:Y:S01]  /*1b50*/  ISETP.GT.U32.AND P0, PT, R4, R11, PT ;  /* 0x0000000b0400720c */ /* 0x000fe20003f04070 */
[----:B------:R-:W-:-:S10]  /*1b60*/  @!P2 IMAD.MOV R6, RZ, RZ, -R6 ;  /* 0x000000ffff06a224 */ /* 0x000fd400078e0a06 */
[--C-:B------:R-:W-:Y:S02]  /*1b70*/  @!P3 IMAD.IADD R12, R12, 0x1, -R4.reuse ;  /* 0x000000010c0cb824 */ /* 0x100fe400078e0a04 */
[----:B------:R-:W-:-:S03]  /*1b80*/  @!P0 IMAD.IADD R11, R11, 0x1, -R4 ;  /* 0x000000010b0b8824 */ /* 0x000fc600078e0a04 */
[----:B------:R-:W-:Y:S02]  /*1b90*/  ISETP.GT.U32.AND P0, PT, R4, R12, PT ;  /* 0x0000000c0400720c */ /* 0x000fe40003f04070 */
[----:B------:R-:W-:-:S11]  /*1ba0*/  ISETP.GE.AND P4, PT, R0, RZ, PT ;  /* 0x000000ff0000720c */ /* 0x000fd60003f86270 */
[----:B------:R-:W-:Y:S01]  /*1bb0*/  @!P0 IMAD.IADD R12, R12, 0x1, -R4 ;  /* 0x000000010c0c8824 */ /* 0x000fe200078e0a04 */
[----:B------:R-:W-:Y:S01]  /*1bc0*/  IABS R10, R24 ;  /* 0x00000018000a7213 */ /* 0x000fe20000000000 */
[----:B------:R-:W-:Y:S01]  /*1bd0*/  IMAD.MOV.U32 R23, RZ, RZ, R18 ;  /* 0x000000ffff177224 */ /* 0x000fe200078e0012 */
[----:B---3--:R-:W-:-:S13]  /*1be0*/  ISETP.GE.AND P6, PT, R29, RZ, PT ;  /* 0x000000ff1d00720c */ /* 0x008fda0003fc6270 */
[----:B------:R-:W-:Y:S01]  /*1bf0*/  @!P6 IMAD.MOV R8, RZ, RZ, -R8 ;  /* 0x000000ffff08e224 */ /* 0x000fe200078e0a08 */
[----:B------:R-:W-:Y:S02]  /*1c00*/  ISETP.GT.U32.AND P6, PT, R4, R13, PT ;  /* 0x0000000d0400720c */ /* 0x000fe40003fc4070 */
[----:B----4-:R-:W-:Y:S02]  /*1c10*/  ISETP.NE.AND P2, PT, R2, RZ, PT ;  /* 0x000000ff0200720c */ /* 0x010fe40003f45270 */
[----:B------:R-:W-:-:S09]  /*1c20*/  LOP3.LUT R15, RZ, R2, RZ, 0x33, !PT ;  /* 0x00000002ff0f7212 */ /* 0x000fd200078e33ff */
[----:B------:R-:W-:Y:S01]  /*1c30*/  @!P6 IMAD.IADD R13, R13, 0x1, -R4 ;  /* 0x000000010d0de824 */ /* 0x000fe200078e0a04 */
[----:B------:R-:W-:Y:S02]  /*1c40*/  IABS R2, R20 ;  /* 0x0000001400027213 */ /* 0x000fe40000000000 */
[----:B------:R-:W-:Y:S02]  /*1c50*/  SEL R6, R15, R6, !P2 ;  /* 0x000000060f067207 */ /* 0x000fe40005000000 */
[----:B------:R-:W-:-:S03]  /*1c60*/  ISETP.GT.U32.AND P3, PT, R4, R13, PT ;  /* 0x0000000d0400720c */ /* 0x000fc60003f64070 */
[----:B------:R0:W-:Y:S01]  /*1c70*/  STL [R1+0x3bc], R6 ;  /* 0x0003bc0601007387 */ /* 0x0001e20000100800 */
[----:B------:R-:W-:Y:S02]  /*1c80*/  ISETP.GT.U32.AND P6, PT, R4, R14, PT ;  /* 0x0000000e0400720c */ /* 0x000fe40003fc4070 */
[----:B0-----:R-:W-:Y:S01]  /*1c90*/  SEL R6, R15, R7, !P2 ;  /* 0x000000070f067207 */ /* 0x001fe20005000000 */
[----:B------:R-:W-:Y:S01]  /*1ca0*/  IMAD.HI.U32 R7, R5, R2, RZ ;  /* 0x0000000205077227 */ /* 0x000fe200078e00ff */
[----:B------:R-:W-:-:S03]  /*1cb0*/  SEL R9, R15, R9, !P2 ;  /* 0x000000090f097207 */ /* 0x000fc60005000000 */
[----:B------:R-:W-:Y:S02]  /*1cc0*/  IMAD.MOV R7, RZ, RZ, -R7 ;  /* 0x000000ffff077224 */ /* 0x000fe400078e0a07 */
[----:B------:R-:W-:Y:S02]  /*1cd0*/  @!P3 IMAD.IADD R13, R13, 0x1, -R4 ;  /* 0x000000010d0db824 */ /* 0x000fe400078e0a04 */
[----:B------:R-:W-:Y:S01]  /*1ce0*/  IMAD R2, R4, R7, R2 ;  /* 0x0000000704027224 */ /* 0x000fe200078e0202 */
[----:B------:R0:W-:Y:S01]  /*1cf0*/  STL [R1+0x3b8], R9 ;  /* 0x0003b80901007387 */ /* 0x0001e20000100800 */
[----:B------:R-:W-:-:S03]  /*1d00*/  @!P6 IMAD.IADD R14, R14, 0x1, -R4 ;  /* 0x000000010e0ee824 */ /* 0x000fc600078e0a04 */
[----:B------:R-:W-:Y:S02]  /*1d10*/  ISETP.GT.U32.AND P0, PT, R4, R2, PT ;  /* 0x000000020400720c */ /* 0x000fe40003f04070 */
[----:B------:R-:W-:Y:S01]  /*1d20*/  SEL R8, R15, R8, !P2 ;  /* 0x000000080f087207 */ /* 0x000fe20005000000 */
[----:B0-----:R-:W-:Y:S02]  /*1d30*/  IMAD.MOV.U32 R9, RZ, RZ, R13 ;  /* 0x000000ffff097224 */ /* 0x001fe400078e000d */
[----:B------:R-:W-:Y:S02]  /*1d40*/  IMAD.MOV.U32 R15, RZ, RZ, R14 ;  /* 0x000000ffff0f7224 */ /* 0x000fe400078e000e */
[----:B------:R-:W-:Y:S01]  /*1d50*/  @!P5 IMAD.MOV R9, RZ, RZ, -R9 ;  /* 0x000000ffff09d224 */ /* 0x000fe200078e0a09 */
[----:B------:R-:W-:Y:S01]  /*1d60*/  ISETP.GE.AND P5, PT, R3, RZ, PT ;  /* 0x000000ff0300720c */ /* 0x000fe20003fa6270 */
[----:B------:R-:W-:Y:S02]  /*1d70*/  IMAD.MOV.U32 R3, RZ, RZ, R12 ;  /* 0x000000ffff037224 */ /* 0x000fe400078e000c */
[----:B------:R-:W-:Y:S01]  /*1d80*/  @!P4 IMAD.MOV R15, RZ, RZ, -R15 ;  /* 0x000000ffff0fc224 */ /* 0x000fe200078e0a0f */
[----:B------:R-:W-:Y:S01]  /*1d90*/  STL [R1+0x3b4], R8 ;  /* 0x0003b40801007387 */ /* 0x000fe20000100800 */
[----:B------:R-:W-:-:S02]  /*1da0*/  @!P1 IMAD.MOV R3, RZ, RZ, -R3 ;  /* 0x000000ffff039224 */ /* 0x000fc400078e0a03 */
[----:B------:R-:W-:Y:S01]  /*1db0*/  @!P0 IMAD.IADD R2, R2, 0x1, -R4 ;  /* 0x0000000102028824 */ /* 0x000fe200078e0a04 */
[----:B------:R0:W-:Y:S01]  /*1dc0*/  STL [R1+0x3b0], R6 ;  /* 0x0003b00601007387 */ /* 0x0001e20000100800 */
[----:B------:R-:W-:-:S03]  /*1dd0*/  ISETP.GE.AND P0, PT, R21, RZ, PT ;  /* 0x000000ff1500720c */ /* 0x000fc60003f06270 */
[----:B------:R-:W-:Y:S04]  /*1de0*/  STL [R1+0x60], R15 ;  /* 0x0000600f01007387 */ /* 0x000fe80000100800 */
[----:B------:R-:W-:Y:S01]  /*1df0*/  STL [R1+0x50], R9 ;  /* 0x0000500901007387 */ /* 0x000fe20000100800 */
[----:B0-----:R-:W-:Y:S01]  /*1e00*/  IABS R6, R21 ;  /* 0x0000001500067213 */ /* 0x001fe20000000000 */
[----:B------:R-:W-:Y:S02]  /*1e10*/  IMAD.MOV.U32 R21, RZ, RZ, R22 ;  /* 0x000000ffff157224 */ /* 0x000fe400078e0016 */
[----:B------:R0:W-:Y:S01]  /*1e20*/  STL [R1+0x1c], R3 ;  /* 0x00001c0301007387 */ /* 0x0001e20000100800 */
[----:B------:R-:W-:-:S03]  /*1e30*/  IMAD.HI.U32 R8, R5, R10, RZ ;  /* 0x0000000a05087227 */ /* 0x000fc600078e00ff */
[----:B------:R-:W3:Y:S01]  /*1e40*/  LDL.LU R22, [R1+0x1c8] ;  /* 0x0001c80001167983 */ /* 0x000ee20000300800 */
[----:B------:R-:W-:-:S04]  /*1e50*/  IMAD.MOV R8, RZ, RZ, -R8 ;  /* 0x000000ffff087224 */ /* 0x000fc800078e0a08 */
[----:B------:R-:W-:-:S05]  /*1e60*/  IMAD R10, R4, R8, R10 ;  /* 0x00000008040a7224 */ /* 0x000fca00078e020a */
[----:B------:R-:W-:-:S13]  /*1e70*/  ISETP.GT.U32.AND P4, PT, R4, R10, PT ;  /* 0x0000000a0400720c */ /* 0x000fda0003f84070 */
[----:B------:R-:W-:Y:S01]  /*1e80*/  @!P4 IMAD.IADD R10, R10, 0x1, -R4 ;  /* 0x000000010a0ac824 */ /* 0x000fe200078e0a04 */
[----:B------:R-:W-:Y:S01]  /*1e90*/  ISETP.GE.AND P4, PT, R20, RZ, PT ;  /* 0x000000ff1400720c */ /* 0x000fe20003f86270 */
[----:B------:R-:W-:Y:S02]  /*1ea0*/  IMAD.MOV.U32 R20, RZ, RZ, R23 ;  /* 0x000000ffff147224 */ /* 0x000fe400078e0017 */
[----:B------:R-:W4:Y:S01]  /*1eb0*/  LDL.LU R23, [R1+0x1cc] ;  /* 0x0001cc0001177983 */ /* 0x000f220000300800 */
[----:B--2---:R-:W-:-:S05]  /*1ec0*/  IABS R0, R28 ;  /* 0x0000001c00007213 */ /* 0x004fca0000000000 */
[----:B------:R-:W-:-:S04]  /*1ed0*/  IMAD.HI.U32 R18, R5, R0, RZ ;  /* 0x0000000005127227 */ /* 0x000fc800078e00ff */
[----:B------:R-:W-:-:S04]  /*1ee0*/  IMAD.MOV R18, RZ, RZ, -R18 ;  /* 0x000000ffff127224 */ /* 0x000fc800078e0a12 */
[----:B------:R-:W-:-:S05]  /*1ef0*/  IMAD R0, R4, R18, R0 ;  /* 0x0000001204007224 */ /* 0x000fca00078e0200 */
[----:B------:R-:W-:-:S13]  /*1f00*/  ISETP.GT.U32.AND P2, PT, R4, R0, PT ;  /* 0x000000000400720c */ /* 0x000fda0003f44070 */
[----:B------:R-:W-:-:S05]  /*1f10*/  @!P2 IMAD.IADD R0, R0, 0x1, -R4 ;  /* 0x000000010000a824 */ /* 0x000fca00078e0a04 */
[----:B------:R-:W-:Y:S01]  /*1f20*/  ISETP.GT.U32.AND P3, PT, R4, R0, PT ;  /* 0x000000000400720c */ /* 0x000fe20003f64070 */
[----:B------:R-:W-:Y:S01]  /*1f30*/  IMAD.HI.U32 R8, R5, R6, RZ ;  /* 0x0000000605087227 */ /* 0x000fe200078e00ff */
[----:B------:R-:W-:Y:S02]  /*1f40*/  ISETP.GE.AND P2, PT, R28, RZ, PT ;  /* 0x000000ff1c00720c */ /* 0x000fe40003f46270 */
[C---:B------:R-:W-:Y:S02]  /*1f50*/  ISETP.GT.U32.AND P6, PT, R4.reuse, R11, PT ;  /* 0x0000000b0400720c */ /* 0x040fe40003fc4070 */
[----:B------:R-:W-:Y:S01]  /*1f60*/  ISETP.GT.U32.AND P1, PT, R4, R10, PT ;  /* 0x0000000a0400720c */ /* 0x000fe20003f24070 */
[----:B------:R-:W-:Y:S01]  /*1f70*/  IMAD.MOV R8, RZ, RZ, -R8 ;  /* 0x000000ffff087224 */ /* 0x000fe200078e0a08 */
[----:B------:R-:W-:-:S05]  /*1f80*/  IABS R7, R25 ;  /* 0x0000001900077213 */ /* 0x000fca0000000000 */
[----:B------:R-:W-:Y:S02]  /*1f90*/  @!P3 IMAD.IADD R0, R0, 0x1, -R4 ;  /* 0x000000010000b824 */ /* 0x000fe400078e0a04 */
[----:B------:R-:W-:Y:S01]  /*1fa0*/  IMAD R6, R4, R8, R6 ;  /* 0x0000000804067224 */ /* 0x000fe200078e0206 */
[----:B------:R-:W-:Y:S01]  /*1fb0*/  ISETP.GE.AND P3, PT, R24, RZ, PT ;  /* 0x000000ff1800720c */ /* 0x000fe20003f66270 */
[----:B------:R-:W-:-:S04]  /*1fc0*/  IMAD.HI.U32 R8, R5, R7, RZ ;  /* 0x0000000705087227 */ /* 0x000fc800078e00ff */
[----:B0-----:R-:W-:Y:S02]  /*1fd0*/  IMAD.MOV.U32 R3, RZ, RZ, R0 ;  /* 0x000000ffff037224 */ /* 0x001fe400078e0000 */
[----:B------:R-:W-:Y:S02]  /*1fe0*/  IMAD.MOV R29, RZ, RZ, -R8 ;  /* 0x000000ffff1d7224 */ /* 0x000fe400078e0a08 */
[----:B------:R-:W-:Y:S02]  /*1ff0*/  @!P2 IMAD.MOV R3, RZ, RZ, -R3 ;  /* 0x000000ffff03a224 */ /* 0x000fe400078e0a03 */
[--C-:B------:R-:W-:Y:S02]  /*2000*/  @!P6 IMAD.IADD R11, R11, 0x1, -R4.reuse ;  /* 0x000000010b0be824 */ /* 0x100fe400078e0a04 */
[----:B------:R-:W-:Y:S01]  /*2010*/  @!P1 IMAD.IADD R10, R10, 0x1, -R4 ;  /* 0x000000010a0a9824 */ /* 0x000fe200078e0a04 */
[----:B------:R0:W-:Y:S01]  /*2020*/  STL [R1+0x10], R3 ;  /* 0x0000100301007387 */ /* 0x0001e20000100800 */
[----:B------:R-:W-:-:S02]  /*2030*/  IMAD R29, R4, R29, R7 ;  /* 0x0000001d041d7224 */ /* 0x000fc400078e0207 */
[----:B------:R-:W-:-:S04]  /*2040*/  IMAD.MOV.U32 R7, RZ, RZ, R11 ;  /* 0x000000ffff077224 */ /* 0x000fc800078e000b */
[----:B------:R-:W-:Y:S02]  /*2050*/  @!P5 IMAD.MOV R7, RZ, RZ, -R7 ;  /* 0x000000ffff07d224 */ /* 0x000fe400078e0a07 */
[----:B0-----:R-:W-:-:S04]  /*2060*/  IMAD.MOV.U32 R3, RZ, RZ, R10 ;  /* 0x000000ffff037224 */ /* 0x001fc800078e000a */
[----:B------:R-:W-:Y:S01]  /*2070*/  @!P3 IMAD.MOV R3, RZ, RZ, -R3 ;  /* 0x000000ffff03b224 */ /* 0x000fe200078e0a03 */
[----:B------:R-:W-:Y:S01]  /*2080*/  STL [R1+0xc], R7 ;  /* 0x00000c0701007387 */ /* 0x000fe20000100800 */
[C---:B------:R-:W-:Y:S02]  /*2090*/  ISETP.GT.U32.AND P6, PT, R4.reuse, R6, PT ;  /* 0x000000060400720c */ /* 0x040fe40003fc4070 */
[----:B------:R-:W-:Y:S01]  /*20a0*/  ISETP.GE.AND P5, PT, R25, RZ, PT ;  /* 0x000000ff1900720c */ /* 0x000fe20003fa6270 */
[----:B------:R0:W-:Y:S04]  /*20b0*/  STL [R1+0x8], R3 ;  /* 0x0000080301007387 */ /* 0x0001e80000100800 */
[----:B------:R-:W2:Y:S01]  /*20c0*/  LDL.LU R25, [R1+0x1d4] ;  /* 0x0001d40001197983 */ /* 0x000ea20000300800 */
[----:B------:R-:W-:-:S02]  /*20d0*/  ISETP.GT.U32.AND P2, PT, R4, R2, PT ;  /* 0x000000020400720c */ /* 0x000fc40003f44070 */
[----:B------:R-:W-:-:S03]  /*20e0*/  IABS R9, R26 ;  /* 0x0000001a00097213 */ /* 0x000fc60000000000 */
[----:B------:R-:W-:Y:S01]  /*20f0*/  @!P6 IMAD.IADD R6, R6, 0x1, -R4 ;  /* 0x000000010606e824 */ /* 0x000fe200078e0a04 */
[----:B------:R-:W-:Y:S01]  /*2100*/  ISETP.GT.U32.AND P1, PT, R4, R29, PT ;  /* 0x0000001d0400720c */ /* 0x000fe20003f24070 */
[----:B------:R-:W-:-:S03]  /*2110*/  IMAD.HI.U32 R0, R5, R9, RZ ;  /* 0x0000000905007227 */ /* 0x000fc600078e00ff */
[----:B------:R-:W-:-:S03]  /*2120*/  ISETP.GT.U32.AND P6, PT, R4, R6, PT ;  /* 0x000000060400720c */ /* 0x000fc60003fc4070 */
[----:B------:R-:W-:Y:S02]  /*2130*/  @!P2 IMAD.IADD R2, R2, 0x1, -R4 ;  /* 0x000000010202a824 */ /* 0x000fe400078e0a04 */
[----:B------:R-:W-:Y:S02]  /*2140*/  IMAD.MOV R0, RZ, RZ, -R0 ;  /* 0x000000ffff007224 */ /* 0x000fe400078e0a00 */
[----:B0-----:R-:W-:Y:S02]  /*2150*/  IMAD.MOV.U32 R3, RZ, RZ, R2 ;  /* 0x000000ffff037224 */ /* 0x001fe400078e0002 */
[----:B------:R-:W-:Y:S02]  /*2160*/  IMAD R9, R4, R0, R9 ;  /* 0x0000000004097224 */ /* 0x000fe400078e0209 */
[----:B------:R-:W-:Y:S01]  /*2170*/  @!P4 IMAD.MOV R3, RZ, RZ, -R3 ;  /* 0x000000ffff03c224 */ /* 0x000fe200078e0a03 */
[----:B------:R-:W-:Y:S01]  /*2180*/  IABS R11, R20 ;  /* 0x00000014000b7213 */ /* 0x000fe20000000000 */
[--C-:B------:R-:W-:Y:S01]  /*2190*/  @!P1 IMAD.IADD R29, R29, 0x1, -R4.reuse ;  /* 0x000000011d1d9824 */ /* 0x100fe200078e0a04 */
[----:B------:R-:W-:Y:S01]  /*21a0*/  ISETP.GE.AND P1, PT, R20, RZ, PT ;  /* 0x000000ff1400720c */ /* 0x000fe20003f26270 */
[----:B------:R-:W-:Y:S01]  /*21b0*/  @!P6 IMAD.IADD R6, R6, 0x1, -R4 ;  /* 0x000000010606e824 */ /* 0x000fe200078e0a04 */
[----:B------:R-:W2:Y:S01]  /*21c0*/  LDL.LU R20, [R1+0x1d8] ;  /* 0x0001d80001147983 */ /* 0x000ea20000300800 */
[----:B------:R-:W-:-:S02]  /*21d0*/  ISETP.GE.AND P3, PT, R26, RZ, PT ;  /* 0x000000ff1a00720c */ /* 0x000fc40003f66270 */
[----:B------:R-:W-:Y:S01]  /*21e0*/  ISETP.GT.U32.AND P6, PT, R4, R9, PT ;  /* 0x000000090400720c */ /* 0x000fe20003fc4070 */
[----:B------:R0:W-:Y:S04]  /*21f0*/  STL [R1+0x4], R3 ;  /* 0x0000040301007387 */ /* 0x0001e80000100800 */
[----:B------:R-:W2:Y:S01]  /*2200*/  LDL.LU R26, [R1+0x1dc] ;  /* 0x0001dc00011a7983 */ /* 0x000ea20000300800 */
[----:B------:R-:W-:Y:S01]  /*2210*/  IMAD.HI.U32 R2, R5, R11, RZ ;  /* 0x0000000b05027227 */ /* 0x000fe200078e00ff */
[----:B------:R-:W-:-:S06]  /*2220*/  IABS R8, R27 ;  /* 0x0000001b00087213 */ /* 0x000fcc0000000000 */
[----:B------:R-:W-:Y:S02]  /*2230*/  @!P6 IMAD.IADD R9, R9, 0x1, -R4 ;  /* 0x000000010909e824 */ /* 0x000fe400078e0a04 */
[----:B------:R-:W-:-:S03]  /*2240*/  IMAD.MOV R2, RZ, RZ, -R2 ;  /* 0x000000ffff027224 */ /* 0x000fc600078e0a02 */
[----:B------:R-:W-:Y:S01]  /*2250*/  ISETP.GT.U32.AND P6, PT, R4, R9, PT ;  /* 0x000000090400720c */ /* 0x000fe20003fc4070 */
[----:B------:R-:W-:-:S04]  /*2260*/  IMAD.HI.U32 R7, R5, R8, RZ ;  /* 0x0000000805077227 */ /* 0x000fc800078e00ff */
[C---:B------:R-:W-:Y:S02]  /*2270*/  IMAD R11, R4.reuse, R2, R11 ;  /* 0x00000002040b7224 */ /* 0x040fe400078e020b */
[----:B------:R-:W-:Y:S01]  /*2280*/  IMAD.MOV R7, RZ, RZ, -R7 ;  /* 0x000000ffff077224 */ /* 0x000fe200078e0a07 */
[C---:B------:R-:W-:Y:S01]  /*2290*/  ISETP.GT.U32.AND P4, PT, R4.reuse, R29, PT ;  /* 0x0000001d0400720c */ /* 0x040fe20003f84070 */
[----:B0-----:R-:W-:Y:S02]  /*22a0*/  IMAD.MOV.U32 R3, RZ, RZ, R6 ;  /* 0x000000ffff037224 */ /* 0x001fe400078e0006 */
[C---:B------:R-:W-:Y:S02]  /*22b0*/  IMAD R10, R4.reuse, R7, R8 ;  /* 0x00000007040a7224 */ /* 0x040fe400078e0208 */
[----:B------:R-:W-:Y:S02]  /*22c0*/  @!P6 IMAD.IADD R9, R9, 0x1, -R4 ;  /* 0x000000010909e824 */ /* 0x000fe400078e0a04 */
[----:B------:R-:W-:Y:S01]  /*22d0*/  @!P0 IMAD.MOV R3, RZ, RZ, -R3 ;  /* 0x000000ffff038224 */ /* 0x000fe200078e0a03 */
[----:B------:R-:W-:Y:S01]  /*22e0*/  ISETP.GT.U32.AND P0, PT, R4, R10, PT ;  /* 0x0000000a0400720c */ /* 0x000fe20003f04070 */
[----:B------:R-:W-:-:S04]  /*22f0*/  @!P3 IMAD.MOV R9, RZ, RZ, -R9 ;  /* 0x000000ffff09b224 */ /* 0x000fc800078e0a09 */
[--C-:B------:R-:W-:Y:S01]  /*2300*/  @!P4 IMAD.IADD R29, R29, 0x1, -R4.reuse ;  /* 0x000000011d1dc824 */ /* 0x100fe200078e0a04 */
[----:B------:R-:W-:Y:S01]  /*2310*/  ISETP.GE.AND P2, PT, R27, RZ, PT ;  /* 0x000000ff1b00720c */ /* 0x000fe20003f46270 */
[----:B------:R0:W-:Y:S02]  /*2320*/  STL [R1], R3 ;  /* 0x0000000301007387 */ /* 0x0001e40000100800 */
[----:B------:R-:W-:Y:S01]  /*2330*/  @!P5 IMAD.MOV R29, RZ, RZ, -R29 ;  /* 0x000000ffff1dd224 */ /* 0x000fe200078e0a1d */
[----:B------:R-:W-:Y:S01]  /*2340*/  IABS R12, R21 ;  /* 0x00000015000c7213 */ /* 0x000fe20000000000 */
[----:B------:R-:W2:Y:S02]  /*2350*/  LDL.LU R27, [R1+0x1e0] ;  /* 0x0001e000011b7983 */ /* 0x000ea40000300800 */
[----:B------:R-:W-:Y:S01]  /*2360*/  @!P0 IMAD.IADD R10, R10, 0x1, -R4 ;  /* 0x000000010a0a8824 */ /* 0x000fe200078e0a04 */
[----:B------:R-:W-:Y:S02]  /*2370*/  ISETP.GE.AND P0, PT, R21, RZ, PT ;  /* 0x000000ff1500720c */ /* 0x000fe40003f06270 */
[----:B------:R-:W2:Y:S04]  /*2380*/  LDL.LU R21, [R1+0x1e4] ;  /* 0x0001e40001157983 */ /* 0x000ea80000300800 */
[----:B------:R-:W-:Y:S04]  /*2390*/  STL [R1+0x21a0], R29 ;  /* 0x0021a01d01007387 */ /* 0x000fe80000100800 */
[----:B------:R-:W-:Y:S01]  /*23a0*/  STL [R1+0x21a4], R9 ;  /* 0x0021a40901007387 */ /* 0x000fe20000100800 */
[----:B---3--:R-:W-:-:S05]  /*23b0*/  IABS R13, R22 ;  /* 0x00000016000d7213 */ /* 0x008fca0000000000 */
[----:B------:R-:W-:-:S04]  /*23c0*/  IMAD.HI.U32 R2, R5, R13, RZ ;  /* 0x0000000d05027227 */ /* 0x000fc800078e00ff */
[----:B------:R-:W-:-:S04]  /*23d0*/  IMAD.MOV R2, RZ, RZ, -R2 ;  /* 0x000000ffff027224 */ /* 0x000fc800078e0a02 */
[----:B------:R-:W-:-:S05]  /*23e0*/  IMAD R13, R4, R2, R13 ;  /* 0x00000002040d7224 */ /* 0x000fca00078e020d */
[----:B------:R-:W-:Y:S02]  /*23f0*/  ISETP.GT.U32.AND P3, PT, R4, R13, PT ;  /* 0x0000000d0400720c */ /* 0x000fe40003f64070 */
[----:B----4-:R-:W-:-:S11]  /*2400*/  IABS R16, R23 ;  /* 0x0000001700107213 */ /* 0x010fd60000000000 */
[----:B------:R-:W-:Y:S01]  /*2410*/  @!P3 IMAD.IADD R13, R13, 0x1, -R4 ;  /* 0x000000010d0db824 */ /* 0x000fe200078e0a04 */
[----:B------:R-:W-:Y:S02]  /*2420*/  ISETP.GE.AND P3, PT, R23, RZ, PT ;  /* 0x000000ff1700720c */ /* 0x000fe40003f66270 */
[----:B------:R-:W3:Y:S01]  /*2430*/  LDL.LU R23, [R1+0x1e8] ;  /* 0x0001e80001177983 */ /* 0x000ee20000300800 */
[----:B------:R-:W-:-:S04]  /*2440*/  IMAD.HI.U32 R0, R5, R12, RZ ;  /* 0x0000000c05007227 */ /* 0x000fc800078e00ff */
[----:B------:R-:W-:-:S04]  /*2450*/  IMAD.MOV R0, RZ, RZ, -R0 ;  /* 0x000000ffff007224 */ /* 0x000fc800078e0a00 */
[C---:B------:R-:W-:Y:S01]  /*2460*/  IMAD R12, R4.reuse, R0, R12 ;  /* 0x00000000040c7224 */ /* 0x040fe200078e020c */
[----:B------:R-:W-:-:S04]  /*2470*/  ISETP.GT.U32.AND P4, PT, R4, R11, PT ;  /* 0x0000000b0400720c */ /* 0x000fc80003f84070 */
[----:B------:R-:W-:Y:S01]  /*2480*/  ISETP.GT.U32.AND P6, PT, R4, R12, PT ;  /* 0x0000000c0400720c */ /* 0x000fe20003fc4070 */
[----:B------:R-:W-:-:S04]  /*2490*/  IMAD.HI.U32 R0, R5, R16, RZ ;  /* 0x0000001005007227 */ /* 0x000fc800078e00ff */
[----:B------:R-:W-:-:S04]  /*24a0*/  IMAD.MOV R0, RZ, RZ, -R0 ;  /* 0x000000ffff007224 */ /* 0x000fc800078e0a00 */
[----:B------:R-:W-:-:S04]  /*24b0*/  @!P4 IMAD.IADD R11, R11, 0x1, -R4 ;  /* 0x000000010b0bc824 */ /* 0x000fc800078e0a04 */
[----:B------:R-:W-:Y:S01]  /*24c0*/  @!P6 IMAD.IADD R12, R12, 0x1, -R4 ;  /* 0x000000010c0ce824 */ /* 0x000fe200078e0a04 */
[C---:B------:R-:W-:Y:S01]  /*24d0*/  ISETP.GT.U32.AND P4, PT, R4.reuse, R10, PT ;  /* 0x0000000a0400720c */ /* 0x040fe20003f84070 */
[C---:B------:R-:W-:Y:S01]  /*24e0*/  IMAD R16, R4.reuse, R0, R16 ;  /* 0x0000000004107224 */ /* 0x040fe200078e0210 */
[C---:B------:R-:W-:Y:S02]  /*24f0*/  ISETP.GT.U32.AND P6, PT, R4.reuse, R11, PT ;  /* 0x0000000b0400720c */ /* 0x040fe40003fc4070 */
[----:B------:R-:W-:-:S09]  /*2500*/  ISETP.GT.U32.AND P5, PT, R4, R12, PT ;  /* 0x0000000c0400720c */ /* 0x000fd20003fa4070 */
[--C-:B------:R-:W-:Y:S01]  /*2510*/  @!P4 IMAD.IADD R10, R10, 0x1, -R4.reuse ;  /* 0x000000010a0ac824 */ /* 0x100fe200078e0a04 */
[----:B------:R-:W-:Y:S01]  /*2520*/  ISETP.GT.U32.AND P4, PT, R4, R16, PT ;  /* 0x000000100400720c */ /* 0x000fe20003f84070 */
[--C-:B------:R-:W-:Y:S02]  /*2530*/  @!P6 IMAD.IADD R11, R11, 0x1, -R4.reuse ;  /* 0x000000010b0be824 */ /* 0x100fe400078e0a04 */
[----:B------:R-:W-:Y:S01]  /*2540*/  @!P5 IMAD.IADD R12, R12, 0x1, -R4 ;  /* 0x000000010c0cd824 */ /* 0x000fe200078e0a04 */
[----:B------:R-:W-:Y:S02]  /*2550*/  ISETP.GE.AND P5, PT, R22, RZ, PT ;  /* 0x000000ff1600720c */ /* 0x000fe40003fa6270 */
[----:B------:R-:W4:Y:S01]  /*2560*/  LDL.LU R22, [R1+0x1ec] ;  /* 0x0001ec0001167983 */ /* 0x000f220000300800 */
[----:B------:R-:W-:Y:S02]  /*2570*/  @!P2 IMAD.MOV R10, RZ, RZ, -R10 ;  /* 0x000000ffff0aa224 */ /* 0x000fe400078e0a0a */
[----:B------:R-:W-:Y:S01]  /*2580*/  @!P1 IMAD.MOV R11, RZ, RZ, -R11 ;  /* 0x000000ffff0b9224 */ /* 0x000fe200078e0a0b */
[----:B--2---:R-:W-:-:S05]  /*2590*/  IABS R17, R25 ;  /* 0x0000001900117213 */ /* 0x004fca0000000000 */
[----:B------:R-:W-:-:S04]  /*25a0*/  IMAD.HI.U32 R0, R5, R17, RZ ;  /* 0x0000001105007227 */ /* 0x000fc800078e00ff */
[----:B------:R-:W-:-:S04]  /*25b0*/  IMAD.MOV R0, RZ, RZ, -R0 ;  /* 0x000000ffff007224 */ /* 0x000fc800078e0a00 */
[----:B------:R-:W-:-:S05]  /*25c0*/  IMAD R17, R4, R0, R17 ;  /* 0x0000000004117224 */ /* 0x000fca00078e0211 */
[----:B------:R-:W-:Y:S01]  /*25d0*/  ISETP.GT.U32.AND P6, PT, R4, R17, PT ;  /* 0x000000110400720c */ /* 0x000fe20003fc4070 */
[----:B------:R-:W-:Y:S02]  /*25e0*/  @!P4 IMAD.IADD R16, R16, 0x1, -R4 ;  /* 0x000000011010c824 */ /* 0x000fe400078e0a04 */
[----:B------:R-:W-:Y:S01]  /*25f0*/  @!P0 IMAD.MOV R12, RZ, RZ, -R12 ;  /* 0x000000ffff0c8224 */ /* 0x000fe200078e0a0c */
[----:B------:R-:W-:Y:S04]  /*2600*/  STL [R1+0x21a8], R10 ;  /* 0x0021a80a01007387 */ /* 0x000fe80000100800 */
[----:B------:R-:W-:Y:S05]  /*2610*/  STL [R1+0x21ac], R11 ;  /* 0x0021ac0b01007387 */ /* 0x000fea0000100800 */
[----:B------:R-:W-:Y:S01]  /*2620*/  @!P6 IMAD.IADD R17, R17, 0x1, -R4 ;  /* 0x000000011111e824 */ /* 0x000fe200078e0a04 */
[----:B------:R-:W-:Y:S01]  /*2630*/  IABS R19, R26 ;  /* 0x0000001a00137213 */ /* 0x000fe20000000000 */
[----:B------:R-:W-:Y:S01]  /*2640*/  STL [R1+0x21b0], R12 ;  /* 0x0021b00c01007387 */ /* 0x000fe20000100800 */
[----:B------:R-:W-:-:S02]  /*2650*/  ISETP.GT.U32.AND P6, PT, R4, R16, PT ;  /* 0x000000100400720c */ /* 0x000fc40003fc4070 */
[----:B------:R-:W-:Y:S01]  /*2660*/  ISETP.GT.U32.AND P2, PT, R4, R17, PT ;  /* 0x000000110400720c */ /* 0x000fe20003f44070 */
[----:B------:R-:W-:Y:S01]  /*2670*/  IMAD.HI.U32 R0, R5, R19, RZ ;  /* 0x0000001305007227 */ /* 0x000fe200078e00ff */
[----:B------:R-:W2:Y:S03]  /*2680*/  LDL.LU R24, [R1+0x1f0] ;  /* 0x0001f00001187983 */ /* 0x000ea60000300800 */
[----:B------:R-:W-:Y:S01]  /*2690*/  IMAD.MOV R0, RZ, RZ, -R0 ;  /* 0x000000ffff007224 */ /* 0x000fe200078e0a00 */
[----:B------:R-:W-:-:S03]  /*26a0*/  IABS R6, R20 ;  /* 0x0000001400067213 */ /* 0x000fc60000000000 */
[----:B------:R-:W-:Y:S01]  /*26b0*/  IMAD R19, R4, R0, R19 ;  /* 0x0000000004137224 */ /* 0x000fe200078e0213 */
[----:B------:R-:W-:Y:S01]  /*26c0*/  ISETP.GE.AND P1, PT, R25, RZ, PT ;  /* 0x000000ff1900720c */ /* 0x000fe20003f26270 */
[--C-:B------:R-:W-:Y:S01]  /*26d0*/  @!P6 IMAD.IADD R16, R16, 0x1, -R4.reuse ;  /* 0x000000011010e824 */ /* 0x100fe200078e0a04 */
[----:B------:R-:W2:Y:S01]  /*26e0*/  LDL.LU R25, [R1+0x1f4] ;  /* 0x0001f40001197983 */ /* 0x000ea20000300800 */
[----:B------:R-:W-:Y:S01]  /*26f0*/  @!P2 IMAD.IADD R17, R17, 0x1, -R4 ;  /* 0x000000011111a824 */ /* 0x000fe200078e0a04 */
[----:B------:R-:W-:Y:S01]  /*2700*/  ISETP.GT.U32.AND P6, PT, R4, R19, PT ;  /* 0x000000130400720c */ /* 0x000fe20003fc4070 */
[----:B------:R-:W-:Y:S01]  /*2710*/  IMAD.HI.U32 R2, R5, R6, RZ ;  /* 0x0000000605027227 */ /* 0x000fe200078e00ff */
[----:B------:R-:W-:Y:S02]  /*2720*/  ISETP.GE.AND P2, PT, R26, RZ, PT ;  /* 0x000000ff1a00720c */ /* 0x000fe40003f46270 */
[----:B------:R-:W2:Y:S01]  /*2730*/  LDL.LU R26, [R1+0x1f8] ;  /* 0x0001f800011a7983 */ /* 0x000ea20000300800 */
[----:B------:R-:W-:Y:S01]  /*2740*/  IMAD.MOV R2, RZ, RZ, -R2 ;  /* 0x000000ffff027224 */ /* 0x000fe200078e0a02 */
[----:B------:R-:W-:-:S03]  /*2750*/  ISETP.GT.U32.AND P4, PT, R4, R13, PT ;  /* 0x0000000d0400720c */ /* 0x000fc60003f84070 */
[----:B------:R-:W-:-:S04]  /*2760*/  IMAD R6, R4, R2, R6 ;  /* 0x0000000204067224 */ /* 0x000fc800078e0206 */
[----:B------:R-:W-:Y:S01]  /*2770*/  @!P6 IMAD.IADD R19, R19, 0x1, -R4 ;  /* 0x000000011313e824 */ /* 0x000fe200078e0a04 */
[----:B------:R-:W-:Y:S01]  /*2780*/  ISETP.GT.U32.AND P0, PT, R4, R6, PT ;  /* 0x000000060400720c */ /* 0x000fe20003f04070 */
[----:B------:R-:W-:-:S03]  /*2790*/  @!P3 IMAD.MOV R16, RZ, RZ, -R16 ;  /* 0x000000ffff10b224 */ /* 0x000fc600078e0a10 */
[----:B------:R-:W-:Y:S01]  /*27a0*/  ISETP.GT.U32.AND P3, PT, R4, R19, PT ;  /* 0x000000130400720c */ /* 0x000fe20003f64070 */
[----:B------:R-:W-:Y:S02]  /*27b0*/  @!P4 IMAD.IADD R13, R13, 0x1, -R4 ;  /* 0x000000010d0dc824 */ /* 0x000fe400078e0a04 */
[----:B------:R-:W-:Y:S02]  /*27c0*/  @!P1 IMAD.MOV R17, RZ, RZ, -R17 ;  /* 0x000000ffff119224 */ /* 0x000fe400078e0a11 */
[----:B------:R-:W-:Y:S01]  /*27d0*/  @!P5 IMAD.MOV R13, RZ, RZ, -R13 ;  /* 0x000000ffff0dd224 */ /* 0x000fe200078e0a0d */
[----:B------:R-:W-:-:S03]  /*27e0*/  IABS R2, R27 ;  /* 0x0000001b00027213 */ /* 0x000fc60000000000 */
[--C-:B------:R-:W-:Y:S01]  /*27f0*/  @!P0 IMAD.IADD R6, R6, 0x1, -R4.reuse ;  /* 0x0000000106068824 */ /* 0x100fe200078e0a04 */
[----:B------:R-:W-:Y:S02]  /*2800*/  ISETP.GE.AND P0, PT, R27, RZ, PT ;  /* 0x000000ff1b00720c */ /* 0x000fe40003f06270 */
[----:B------:R-:W2:Y:S01]  /*2810*/  LDL.LU R27, [R1+0x1fc] ;  /* 0x0001fc00011b7983 */ /* 0x000ea20000300800 */
[----:B------:R-:W-:-:S03]  /*2820*/  @!P3 IMAD.IADD R19, R19, 0x1, -R4 ;  /* 0x000000011313b824 */ /* 0x000fc600078e0a04 */
[----:B------:R-:W-:Y:S04]  /*2830*/  STL [R1+0x21b4], R13 ;  /* 0x0021b40d01007387 */ /* 0x000fe80000100800 */
[----:B------:R-:W-:Y:S04]  /*2840*/  STL [R1+0x21b8], R16 ;  /* 0x0021b81001007387 */ /* 0x000fe80000100800 */
[----:B------:R-:W-:Y:S01]  /*2850*/  STL [R1+0x21bc], R17 ;  /* 0x0021bc1101007387 */ /* 0x000fe20000100800 */
[----:B---3--:R-:W-:Y:S02]  /*2860*/  IABS R15, R23 ;  /* 0x00000017000f7213 */ /* 0x008fe40000000000 */
[----:B------:R-:W-:-:S02]  /*2870*/  ISETP.GE.AND P3, PT, R23, RZ, PT ;  /* 0x000000ff1700720c */ /* 0x000fc40003f66270 */
[----:B------:R-:W3:Y:S01]  /*2880*/  LDL.LU R23, [R1+0x200] ;  /* 0x0002000001177983 */ /* 0x000ee20000300800 */
[----:B------:R-:W-:Y:S01]  /*2890*/  ISETP.GE.AND P4, PT, R20, RZ, PT ;  /* 0x000000ff1400720c */ /* 0x000fe20003f86270 */
[C---:B------:R-:W-:Y:S01]  /*28a0*/  IMAD.HI.U32 R18, R5.reuse, R2, RZ ;  /* 0x0000000205127227 */ /* 0x040fe200078e00ff */
[----:B------:R-:W-:Y:S02]  /*28b0*/  IABS R20, R21 ;  /* 0x0000001500147213 */ /* 0x000fe40000000000 */
[----:B------:R-:W-:Y:S01]  /*28c0*/  ISETP.GT.U32.AND P6, PT, R4, R6, PT ;  /* 0x000000060400720c */ /* 0x000fe20003fc4070 */
[----:B------:R-:W-:Y:S02]  /*28d0*/  IMAD.MOV R18, RZ, RZ, -R18 ;  /* 0x000000ffff127224 */ /* 0x000fe400078e0a12 */
[----:B------:R-:W-:-:S04]  /*28e0*/  IMAD.HI.U32 R7, R5, R20, RZ ;  /* 0x0000001405077227 */ /* 0x000fc800078e00ff */
[----:B------:R-:W-:Y:S02]  /*28f0*/  IMAD R18, R4, R18, R2 ;  /* 0x0000001204127224 */ /* 0x000fe400078e0202 */
[----:B------:R-:W-:-:S03]  /*2900*/  IMAD.MOV R7, RZ, RZ, -R7 ;  /* 0x000000ffff077224 */ /* 0x000fc600078e0a07 */
[C---:B------:R-:W-:Y:S01]  /*2910*/  ISETP.GT.U32.AND P5, PT, R4.reuse, R18, PT ;  /* 0x000000120400720c */ /* 0x040fe20003fa4070 */
[----:B------:R-:W-:Y:S02]  /*2920*/  IMAD R20, R4, R7, R20 ;  /* 0x0000000704147224 */ /* 0x000fe400078e0214 */
[----:B------:R-:W-:-:S03]  /*2930*/  @!P6 IMAD.IADD R6, R6, 0x1, -R4 ;  /* 0x000000010606e824 */ /* 0x000fc600078e0a04 */
[----:B------:R-:W-:Y:S01]  /*2940*/  ISETP.GT.U32.AND P6, PT, R4, R20, PT ;  /* 0x000000140400720c */ /* 0x000fe20003fc4070 */
[----:B0-----:R-:W-:-:S06]  /*2950*/  IMAD.MOV.U32 R3, RZ, RZ, R6 ;  /* 0x000000ffff037224 */ /* 0x001fcc00078e0006 */
[----:B------:R-:W-:Y:S02]  /*2960*/  @!P5 IMAD.IADD R18, R18, 0x1, -R4 ;  /* 0x000000011212d824 */ /* 0x000fe400078e0a04 */
[----:B------:R-:W-:-:S04]  /*2970*/  @!P4 IMAD.MOV R3, RZ, RZ, -R3 ;  /* 0x000000ffff03c224 */ /* 0x000fc800078e0a03 */
[----:B------:R-:W-:Y:S01]  /*2980*/  @!P6 IMAD.IADD R20, R20, 0x1, -R4 ;  /* 0x000000011414e824 */ /* 0x000fe200078e0a04 */
[----:B------:R-:W-:Y:S01]  /*2990*/  ISETP.GT.U32.AND P6, PT, R4, R18, PT ;  /* 0x000000120400720c */ /* 0x000fe20003fc4070 */
[----:B------:R0:W-:Y:S01]  /*29a0*/  STL [R1+0x58], R3 ;  /* 0x0000580301007387 */ /* 0x0001e20000100800 */
[----:B------:R-:W-:Y:S01]  /*29b0*/  IMAD.HI.U32 R2, R5, R15, RZ ;  /* 0x0000000f05027227 */ /* 0x000fe200078e00ff */
[----:B----4-:R-:W-:-:S03]  /*29c0*/  IABS R0, R22 ;  /* 0x0000001600007213 */ /* 0x010fc60000000000 */
[----:B0-----:R-:W-:-:S04]  /*29d0*/  IMAD.MOV.U32 R3, RZ, RZ, R19 ;  /* 0x000000ffff037224 */ /* 0x001fc800078e0013 */
[----:B------:R-:W-:Y:S02]  /*29e0*/  @!P2 IMAD.MOV R3, RZ, RZ, -R3 ;  /* 0x000000ffff03a224 */ /* 0x000fe400078e0a03 */
[----:B------:R-:W-:-:S03]  /*29f0*/  IMAD.HI.U32 R7, R5, R0, RZ ;  /* 0x0000000005077227 */ /* 0x000fc600078e00ff */
[----:B------:R0:W-:Y:S01]  /*2a00*/  STL [R1+0x54], R3 ;  /* 0x0000540301007387 */ /* 0x0001e20000100800 */
[----:B------:R-:W-:Y:S01]  /*2a10*/  @!P6 IMAD.IADD R18, R18, 0x1, -R4 ;  /* 0x000000011212e824 */ /* 0x000fe200078e0a04 */
[----:B------:R-:W-:Y:S02]  /*2a20*/  ISETP.GE.AND P6, PT, R22, RZ, PT ;  /* 0x000000ff1600720c */ /* 0x000fe40003fc6270 */
[----:B------:R-:W4:Y:S01]  /*2a30*/  LDL.LU R22, [R1+0x204] ;  /* 0x0002040001167983 */ /* 0x000f220000300800 */
[----:B------:R-:W-:Y:S02]  /*2a40*/  IMAD.MOV R2, RZ, RZ, -R2 ;  /* 0x000000ffff027224 */ /* 0x000fe400078e0a02 */
[----:B------:R-:W-:Y:S02]  /*2a50*/  IMAD.MOV R7, RZ, RZ, -R7 ;  /* 0x000000ffff077224 */ /* 0x000fe400078e0a07 */
[C---:B------:R-:W-:Y:S02]  /*2a60*/  IMAD R15, R4.reuse, R2, R15 ;  /* 0x00000002040f7224 */ /* 0x040fe400078e020f */
[----:B------:R-:W-:-:S03]  /*2a70*/  IMAD R0, R4, R7, R0 ;  /* 0x0000000704007224 */ /* 0x000fc600078e0200 */
[C---:B------:R-:W-:Y:S02]  /*2a80*/  ISETP.GT.U32.AND P5, PT, R4.reuse, R15, PT ;  /* 0x0000000f0400720c */ /* 0x040fe40003fa4070 */
[C---:B------:R-:W-:Y:S02]  /*2a90*/  ISETP.GT.U32.AND P2, PT, R4.reuse, R0, PT ;  /* 0x000000000400720c */ /* 0x040fe40003f44070 */
[----:B------:R-:W-:Y:S02]  /*2aa0*/  ISETP.GE.AND P1, PT, R21, RZ, PT ;  /* 0x000000ff1500720c */ /* 0x000fe40003f26270 */
[----:B------:R-:W-:-:S07]  /*2ab0*/  ISETP.GT.U32.AND P4, PT, R4, R20, PT ;  /* 0x000000140400720c */ /* 0x000fce0003f84070 */
[--C-:B------:R-:W-:Y:S02]  /*2ac0*/  @!P5 IMAD.IADD R15, R15, 0x1, -R4.reuse ;  /* 0x000000010f0fd824 */ /* 0x100fe400078e0a04 */
[----:B------:R-:W-:-:S03]  /*2ad0*/  @!P2 IMAD.IADD R0, R0, 0x1, -R4 ;  /* 0x000000010000a824 */ /* 0x000fc600078e0a04 */
[----:B------:R-:W-:Y:S01]  /*2ae0*/  ISETP.GT.U32.AND P5, PT, R4, R15, PT ;  /* 0x0000000f0400720c */ /* 0x000fe20003fa4070 */
[----:B------:R-:W-:Y:S01]  /*2af0*/  @!P4 IMAD.IADD R20, R20, 0x1, -R4 ;  /* 0x000000011414c824 */ /* 0x000fe200078e0a04 */
[----:B------:R-:W-:Y:S01]  /*2b00*/  ISETP.GT.U32.AND P2, PT, R4, R0, PT ;  /* 0x000000000400720c */ /* 0x000fe20003f44070 */
[----:B------:R-:W-:Y:S02]  /*2b10*/  @!P0 IMAD.MOV R18, RZ, RZ, -R18 ;  /* 0x000000ffff128224 */ /* 0x000fe400078e0a12 */
[----:B0-----:R-:W-:Y:S01]  /*2b20*/  IMAD.MOV.U32 R3, RZ, RZ, R20 ;  /* 0x000000ffff037224 */ /* 0x001fe200078e0014 */
[----:B--2---:R-:W-:-:S05]  /*2b30*/  IABS R7, R24 ;  /* 0x0000001800077213 */ /* 0x004fca0000000000 */
[----:B------:R-:W-:-:S04]  /*2b40*/  IMAD.HI.U32 R21, R5, R7, RZ ;  /* 0x0000000705157227 */ /* 0x000fc800078e00ff */
[----:B------:R-:W-:-:S04]  /*2b50*/  IMAD.MOV R21, RZ, RZ, -R21 ;  /* 0x000000ffff157224 */ /* 0x000fc800078e0a15 */
[----:B------:R-:W-:Y:S01]  /*2b60*/  IMAD R7, R4, R21, R7 ;  /* 0x0000001504077224 */ /* 0x000fe200078e0207 */
[----:B------:R-:W-:-:S04]  /*2b70*/  IABS R2, R26 ;  /* 0x0000001a00027213 */ /* 0x000fc80000000000 */
[----:B------:R-:W-:Y:S01]  /*2b80*/  ISETP.GT.U32.AND P4, PT, R4, R7, PT ;  /* 0x000000070400720c */ /* 0x000fe20003f84070 */
[----:B------:R-:W-:-:S04]  /*2b90*/  IMAD.HI.U32 R21, R5, R2, RZ ;  /* 0x0000000205157227 */ /* 0x000fc800078e00ff */
[----:B------:R-:W-:Y:S01]  /*2ba0*/  IMAD.MOV R21, RZ, RZ, -R21 ;  /* 0x000000ffff157224 */ /* 0x000fe200078e0a15 */
[----:B------:R-:W-:Y:S01]  /*2bb0*/  ISETP.GE.AND P0, PT, R24, RZ, PT ;  /* 0x000000ff1800720c */ /* 0x000fe20003f06270 */
[----:B------:R-:W-:Y:S01]  /*2bc0*/  @!P1 IMAD.MOV R3, RZ, RZ, -R3 ;  /* 0x000000ffff039224 */ /* 0x000fe200078e0a03 */
[----:B------:R-:W2:Y:S01]  /*2bd0*/  LDL.LU R24, [R1+0x208] ;  /* 0x0002080001187983 */ /* 0x000ea20000300800 */
[----:B------:R-:W-:Y:S01]  /*2be0*/  IMAD R2, R4, R21, R2 ;  /* 0x0000001504027224 */ /* 0x000fe200078e0202 */
[----:B------:R-:W-:Y:S01]  /*2bf0*/  IABS R14, R25 ;  /* 0x00000019000e7213 */ /* 0x000fe20000000000 */
[--C-:B------:R-:W-:Y:S02]  /*2c00*/  @!P5 IMAD.IADD R15, R15, 0x1, -R4.reuse ;  /* 0x000000010f0fd824 */ /* 0x100fe400078e0a04 */
[--C-:B------:R-:W-:Y:S01]  /*2c10*/  @!P2 IMAD.IADD R0, R0, 0x1, -R4.reuse ;  /* 0x000000010000a824 */ /* 0x100fe200078e0a04 */
[----:B------:R-:W-:Y:S01]  /*2c20*/  ISETP.GT.U32.AND P2, PT, R4, R2, PT ;  /* 0x000000020400720c */ /* 0x000fe20003f44070 */
[----:B------:R-:W-:Y:S01]  /*2c30*/  @!P4 IMAD.IADD R7, R7, 0x1, -R4 ;  /* 0x000000010707c824 */ /* 0x000fe200078e0a04 */
[----:B------:R-:W-:Y:S01]  /*2c40*/  ISETP.GE.AND P4, PT, R25, RZ, PT ;  /* 0x000000ff1900720c */ /* 0x000fe20003f86270 */
[----:B------:R-:W-:Y:S01]  /*2c50*/  IMAD.MOV.U32 R9, RZ, RZ, R15 ;  /* 0x000000ffff097224 */ /* 0x000fe200078e000f */
[----:B------:R-:W2:Y:S01]  /*2c60*/  LDL.LU R25, [R1+0x20c] ;  /* 0x00020c0001197983 */ /* 0x000ea20000300800 */
[----:B------:R-:W-:-:S03]  /*2c70*/  IMAD.HI.U32 R6, R5, R14, RZ ;  /* 0x0000000e05067227 */ /* 0x000fc600078e00ff */
[----:B------:R0:W-:Y:S01]  /*2c80*/  STL [R1+0x20], R3 ;  /* 0x0000200301007387 */ /* 0x0001e20000100800 */
[----:B------:R-:W-:Y:S02]  /*2c90*/  @!P3 IMAD.MOV R9, RZ, RZ, -R9 ;  /* 0x000000ffff09b224 */ /* 0x000fe400078e0a09 */
[----:B------:R-:W-:Y:S02]  /*2ca0*/  IMAD.MOV R6, RZ, RZ, -R6 ;  /* 0x000000ffff067224 */ /* 0x000fe400078e0a06 */
[----:B0-----:R-:W-:-:S04]  /*2cb0*/  IMAD.MOV.U32 R3, RZ, RZ, R0 ;  /* 0x000000ffff037224 */ /* 0x001fc800078e0000 */
[----:B------:R-:W-:Y:S01]  /*2cc0*/  @!P6 IMAD.MOV R3, RZ, RZ, -R3 ;  /* 0x000000ffff03e224 */ /* 0x000fe200078e0a03 */
[----:B------:R-:W-:Y:S01]  /*2cd0*/  STL [R1+0x40], R9 ;  /* 0x0000400901007387 */ /* 0x000fe20000100800 */
[----:B------:R-:W-:Y:S01]  /*2ce0*/  IMAD R14, R4, R6, R14 ;  /* 0x00000006040e7224 */ /* 0x000fe200078e020e */
[----:B------:R-:W-:Y:S01]  /*2cf0*/  ISETP.GE.AND P3, PT, R26, RZ, PT ;  /* 0x000000ff1a00720c */ /* 0x000fe20003f66270 */
[----:B------:R-:W-:Y:S01]  /*2d00*/  @!P2 IMAD.IADD R2, R2, 0x1, -R4 ;  /* 0x000000010202a824 */ /* 0x000fe200078e0a04 */
[----:B------:R0:W-:Y:S04]  /*2d10*/  STL [R1+0x48], R3 ;  /* 0x0000480301007387 */ /* 0x0001e80000100800 */
[----:B------:R-:W2:Y:S01]  /*2d20*/  LDL.LU R26, [R1+0x210] ;  /* 0x00021000011a7983 */ /* 0x000ea20000300800 */
[----:B---3--:R-:W-:-:S02]  /*2d30*/  IABS R6, R23 ;  /* 0x0000001700067213 */ /* 0x008fc40000000000 */
[----:B------:R-:W-:Y:S02]  /*2d40*/  ISETP.GE.AND P2, PT, R23, RZ, PT ;  /* 0x000000ff1700720c */ /* 0x000fe40003f46270 */
[----:B------:R-:W3:Y:S01]  /*2d50*/  LDL.LU R23, [R1+0x214] ;  /* 0x0002140001177983 */ /* 0x000ee20000300800 */
[----:B------:R-:W-:Y:S02]  /*2d60*/  ISETP.GT.U32.AND P5, PT, R4, R14, PT ;  /* 0x0000000e0400720c */ /* 0x000fe40003fa4070 */
[----:B------:R-:W-:-:S05]  /*2d70*/  IABS R8, R27 ;  /* 0x0000001b00087213 */ /* 0x000fca0000000000 */
[----:B------:R-:W-:-:S06]  /*2d80*/  IMAD.HI.U32 R19, R5, R8, RZ ;  /* 0x0000000805137227 */ /* 0x000fcc00078e00ff */
[----:B------:R-:W-:Y:S01]  /*2d90*/  @!P5 IMAD.IADD R14, R14, 0x1, -R4 ;  /* 0x000000010e0ed824 */ /* 0x000fe200078e0a04 */
[----:B------:R-:W-:Y:S01]  /*2da0*/  ISETP.GT.U32.AND P5, PT, R4, R7, PT ;  /* 0x000000070400720c */ /* 0x000fe20003fa4070 */
[----:B------:R-:W-:-:S03]  /*2db0*/  IMAD.MOV R19, RZ, RZ, -R19 ;  /* 0x000000ffff137224 */ /* 0x000fc600078e0a13 */
[C---:B------:R-:W-:Y:S01]  /*2dc0*/  ISETP.GT.U32.AND P1, PT, R4.reuse, R14, PT ;  /* 0x0000000e0400720c */ /* 0x040fe20003f24070 */
[----:B------:R-:W-:-:S05]  /*2dd0*/  IMAD R8, R4, R19, R8 ;  /* 0x0000001304087224 */ /* 0x000fca00078e0208 */
[----:B------:R-:W-:-:S03]  /*2de0*/  ISETP.GT.U32.AND P6, PT, R4, R8, PT ;  /* 0x000000080400720c */ /* 0x000fc60003fc4070 */
[----:B------:R-:W-:Y:S02]  /*2df0*/  @!P5 IMAD.IADD R7, R7, 0x1, -R4 ;  /* 0x000000010707d824 */ /* 0x000fe400078e0a04 */
[----:B------:R-:W-:-:S04]  /*2e00*/  IMAD.HI.U32 R19, R5, R6, RZ ;  /* 0x0000000605137227 */ /* 0x000fc800078e00ff */
[----:B0-----:R-:W-:Y:S02]  /*2e10*/  IMAD.MOV.U32 R3, RZ, RZ, R7 ;  /* 0x000000ffff037224 */ /* 0x001fe400078e0007 */
[----:B------:R-:W-:Y:S02]  /*2e20*/  IMAD.MOV R19, RZ, RZ, -R19 ;  /* 0x000000ffff137224 */ /* 0x000fe400078e0a13 */
[----:B------:R-:W-:Y:S02]  /*2e30*/  @!P0 IMAD.MOV R3, RZ, RZ, -R3 ;  /* 0x000000ffff038224 */ /* 0x000fe400078e0a03 */
[----:B------:R-:W-:Y:S02]  /*2e40*/  @!P1 IMAD.IADD R14, R14, 0x1, -R4 ;  /* 0x000000010e0e9824 */ /* 0x000fe400078e0a04 */
[----:B------:R-:W-:Y:S01]  /*2e50*/  IMAD R6, R4, R19, R6 ;  /* 0x0000001304067224 */ /* 0x000fe200078e0206 */
[----:B------:R0:W-:Y:S01]  /*2e60*/  STL [R1+0x4c], R3 ;  /* 0x00004c0301007387 */ /* 0x0001e20000100800 */
[----:B------:R-:W-:Y:S01]  /*2e70*/  @!P6 IMAD.IADD R8, R8, 0x1, -R4 ;  /* 0x000000010808e824 */ /* 0x000fe200078e0a04 */
[----:B------:R-:W-:-:S02]  /*2e80*/  ISETP.GT.U32.AND P6, PT, R4, R2, PT ;  /* 0x000000020400720c */ /* 0x000fc40003fc4070 */
[----:B------:R-:W-:Y:S02]  /*2e90*/  ISETP.GE.AND P5, PT, R27, RZ, PT ;  /* 0x000000ff1b00720c */ /* 0x000fe40003fa6270 */
[----:B------:R-:W3:Y:S01]  /*2ea0*/  LDL.LU R27, [R1+0x218] ;  /* 0x00021800011b7983 */ /* 0x000ee20000300800 */
[----:B0-----:R-:W-:Y:S01]  /*2eb0*/  IMAD.MOV.U32 R3, RZ, RZ, R14 ;  /* 0x000000ffff037224 */ /* 0x001fe200078e000e */
[----:B----4-:R-:W-:-:S03]  /*2ec0*/  IABS R0, R22 ;  /* 0x0000001600007213 */ /* 0x010fc60000000000 */
[----:B------:R-:W-:Y:S01]  /*2ed0*/  @!P4 IMAD.MOV R3, RZ, RZ, -R3 ;  /* 0x000000ffff03c224 */ /* 0x000fe200078e0a03 */
[----:B------:R-:W-:Y:S01]  /*2ee0*/  ISETP.GT.U32.AND P1, PT, R4, R6, PT ;  /* 0x000000060400720c */ /* 0x000fe20003f24070 */
[----:B------:R-:W-:Y:S01]  /*2ef0*/  IMAD.HI.U32 R7, R5, R0, RZ ;  /* 0x0000000005077227 */ /* 0x000fe200078e00ff */
[----:B------:R-:W-:Y:S02]  /*2f00*/  ISETP.GE.AND P4, PT, R22, RZ, PT ;  /* 0x000000ff1600720c */ /* 0x000fe40003f86270 */
[----:B------:R-:W4:Y:S01]  /*2f10*/  LDL.LU R22, [R1+0x21c] ;  /* 0x00021c0001167983 */ /* 0x000f220000300800 */
[----:B------:R-:W-:-:S04]  /*2f20*/  IMAD.MOV R7, RZ, RZ, -R7 ;  /* 0x000000ffff077224 */ /* 0x000fc800078e0a07 */
[----:B------:R-:W-:Y:S02]  /*2f30*/  IMAD R0, R4, R7, R0 ;  /* 0x0000000704007224 */ /* 0x000fe400078e0200 */
[----:B------:R-:W-:-:S03]  /*2f40*/  @!P6 IMAD.IADD R2, R2, 0x1, -R4 ;  /* 0x000000010202e824 */ /* 0x000fc600078e0a04 */
[----:B------:R-:W-:Y:S01]  /*2f50*/  ISETP.GT.U32.AND P6, PT, R4, R0, PT ;  /* 0x000000000400720c */ /* 0x000fe20003fc4070 */
[----:B------:R-:W-:Y:S01]  /*2f60*/  @!P1 IMAD.IADD R6, R6, 0x1, -R4 ;  /* 0x0000000106069824 */ /* 0x000fe200078e0a04 */
[----:B------:R-:W-:-:S04]  /*2f70*/  ISETP.GT.U32.AND P0, PT, R4, R8, PT ;  /* 0x000000080400720c */ /* 0x000fc80003f04070 */
[----:B------:R-:W-:Y:S01]  /*2f80*/  ISETP.GT.U32.AND P1, PT, R4, R6, PT ;  /* 0x000000060400720c */ /* 0x000fe20003f24070 */
[----:B------:R0:W-:Y:S06]  /*2f90*/  STL [R1+0x44], R3 ;  /* 0x0000440301007387 */ /* 0x0001ec0000100800 */
[----:B------:R-:W-:Y:S02]  /*2fa0*/  @!P6 IMAD.IADD R0, R0, 0x1, -R4 ;  /* 0x000000010000e824 */ /* 0x000fe400078e0a04 */
[----:B0-----:R-:W-:-:S03]  /*2fb0*/  IMAD.MOV.U32 R3, RZ, RZ, R2 ;  /* 0x000000ffff037224 */ /* 0x001fc600078e0002 */
[----:B------:R-:W-:Y:S01]  /*2fc0*/  ISETP.GT.U32.AND P6, PT, R4, R0, PT ;  /* 0x000000000400720c */ /* 0x000fe20003fc4070 */
[--C-:B------:R-:W-:Y:S02]  /*2fd0*/  @!P0 IMAD.IADD R8, R8, 0x1, -R4.reuse ;  /* 0x0000000108088824 */ /* 0x100fe400078e0a04 */
[----:B------:R-:W-:Y:S02]  /*2fe0*/  @!P3 IMAD.MOV R3, RZ, RZ, -R3 ;  /* 0x000000ffff03b224 */ /* 0x000fe400078e0a03 */
[----:B------:R-:W-:Y:S02]  /*2ff0*/  @!P1 IMAD.IADD R6, R6, 0x1, -R4 ;  /* 0x0000000106069824 */ /* 0x000fe400078e0a04 */
[----:B------:R-:W-:-:S06]  /*3000*/  @!P5 IMAD.MOV R8, RZ, RZ, -R8 ;  /* 0x000000ffff08d224 */ /* 0x000fcc00078e0a08 */
[----:B------:R-:W-:Y:S01]  /*3010*/  @!P6 IMAD.IADD R0, R0, 0x1, -R4 ;  /* 0x000000010000e824 */ /* 0x000fe200078e0a04 */
[----:B--2---:R-:W-:Y:S02]  /*3020*/  IABS R15, R24 ;  /* 0x00000018000f7213 */ /* 0x004fe40000000000 */
[----:B------:R-:W-:Y:S02]  /*3030*/  ISETP.GE.AND P0, PT, R24, RZ, PT ;  /* 0x000000ff1800720c */ /* 0x000fe40003f06270 */
[----:B------:R-:W2:Y:S04]  /*3040*/  LDL.LU R24, [R1+0x220] ;  /* 0x0002200001187983 */ /* 0x000ea80000300800 */
[----:B------:R0:W-:Y:S01]  /*3050*/  STL [R1+0x30], R3 ;  /* 0x0000300301007387 */ /* 0x0001e20000100800 */
[----:B------:R-:W-:Y:S01]  /*3060*/  IMAD.HI.U32 R7, R5, R15, RZ ;  /* 0x0000000f05077227 */ /* 0x000fe200078e00ff */
[----:B------:R-:W-:-:S02]  /*3070*/  IABS R19, R25 ;  /* 0x0000001900137213 */ /* 0x000fc40000000000 */
[----:B------:R-:W-:Y:S02]  /*3080*/  ISETP.GE.AND P1, PT, R25, RZ, PT ;  /* 0x000000ff1900720c */ /* 0x000fe40003f26270 */
[----:B------:R-:W2:Y:S01]  /*3090*/  LDL.LU R25, [R1+0x224] ;  /* 0x0002240001197983 */ /* 0x000ea20000300800 */
[----:B0-----:R-:W-:-:S04]  /*30a0*/  IMAD.MOV.U32 R3, RZ, RZ, R6 ;  /* 0x000000ffff037224 */ /* 0x001fc800078e0006 */
[----:B------:R-:W-:Y:S01]  /*30b0*/  @!P2 IMAD.MOV R3, RZ, RZ, -R3 ;  /* 0x000000ffff03a224 */ /* 0x000fe200078e0a03 */
[----:B------:R-:W-:Y:S01]  /*30c0*/  STL [R1+0x38], R8 ;  /* 0x0000380801007387 */ /* 0x000fe20000100800 */
[----:B------:R-:W-:-:S03]  /*30d0*/  IMAD.MOV R7, RZ, RZ, -R7 ;  /* 0x000000ffff077224 */ /* 0x000fc600078e0a07 */
[----:B------:R0:W-:Y:S01]  /*30e0*/  STL [R1+0x3c], R3 ;  /* 0x00003c0301007387 */ /* 0x0001e20000100800 */
[----:B------:R-:W-:Y:S02]  /*30f0*/  IMAD R15, R4, R7, R15 ;  /* 0x00000007040f7224 */ /* 0x000fe400078e020f */
[----:B0-----:R-:W-:-:S04]  /*3100*/  IMAD.MOV.U32 R3, RZ, RZ, R0 ;  /* 0x000000ffff037224 */ /* 0x001fc800078e0000 */
[----:B------:R-:W-:Y:S01]  /*3110*/  @!P4 IMAD.MOV R3, RZ, RZ, -R3 ;  /* 0x000000ffff03c224 */ /* 0x000fe200078e0a03 */
[----:B---3--:R-:W-:Y:S02]  /*3120*/  IABS R7, R23 ;  /* 0x0000001700077213 */ /* 0x008fe40000000000 */
[----:B------:R-:W-:Y:S02]  /*3130*/  ISETP.GE.AND P4, PT, R23, RZ, PT ;  /* 0x000000ff1700720c */ /* 0x000fe40003f86270 */
[----:B------:R-:W3:Y:S01]  /*3140*/  LDL.LU R23, [R1+0x228] ;  /* 0x0002280001177983 */ /* 0x000ee20000300800 */
[----:B------:R-:W-:Y:S01]  /*3150*/  IABS R14, R26 ;  /* 0x0000001a000e7213 */ /* 0x000fe20000000000 */
[----:B------:R-:W-:Y:S01]  /*3160*/  IMAD.HI.U32 R20, R5, R19, RZ ;  /* 0x0000001305147227 */ /* 0x000fe200078e00ff */
[----:B------:R-:W-:-:S03]  /*3170*/  ISETP.GT.U32.AND P3, PT, R4, R15, PT ;  /* 0x0000000f0400720c */ /* 0x000fc60003f64070 */
[----:B------:R-:W-:-:S04]  /*3180*/  IMAD.HI.U32 R2, R5, R14, RZ ;  /* 0x0000000e05027227 */ /* 0x000fc800078e00ff */
[----:B------:R-:W-:Y:S02]  /*3190*/  IMAD.MOV R20, RZ, RZ, -R20 ;  /* 0x000000ffff147224 */ /* 0x000fe400078e0a14 */
[----:B------:R-:W-:Y:S02]  /*31a0*/  IMAD.MOV R2, RZ, RZ, -R2 ;  /* 0x000000ffff027224 */ /* 0x000fe400078e0a02 */
[C---:B------:R-:W-:Y:S02]  /*31b0*/  IMAD R19, R4.reuse, R20, R19 ;  /* 0x0000001404137224 */ /* 0x040fe400078e0213 */
[----:B------:R-:W-:-:S03]  /*31c0*/  IMAD R14, R4, R2, R14 ;  /* 0x00000002040e7224 */ /* 0x000fc600078e020e */
[C---:B------:R-:W-:Y:S01]  /*31d0*/  ISETP.GT.U32.AND P5, PT, R4.reuse, R19, PT ;  /* 0x000000130400720c */ /* 0x040fe20003fa4070 */
[----:B------:R-:W-:Y:S01]  /*31e0*/  @!P3 IMAD.IADD R15, R15, 0x1, -R4 ;  /* 0x000000010f0fb824 */ /* 0x000fe200078e0a04 */
[----:B------:R-:W-:Y:S01]  /*31f0*/  ISETP.GT.U32.AND P6, PT, R4, R14, PT ;  /* 0x0000000e0400720c */ /* 0x000fe20003fc4070 */
[----:B------:R-:W-:-:S03]  /*3200*/  IMAD.HI.U32 R2, R5, R7, RZ ;  /* 0x0000000705027227 */ /* 0x000fc600078e00ff */
[----:B------:R-:W-:Y:S01]  /*3210*/  ISETP.GT.U32.AND P3, PT, R4, R15, PT ;  /* 0x0000000f0400720c */ /* 0x000fe20003f64070 */
[----:B------:R-:W-:-:S06]  /*3220*/  IMAD.MOV R2, RZ, RZ, -R2 ;  /* 0x000000ffff027224 */ /* 0x000fcc00078e0a02 */
[--C-:B------:R-:W-:Y:S02]  /*3230*/  @!P5 IMAD.IADD R19, R19, 0x1, -R4.reuse ;  /* 0x000000011313d824 */ /* 0x100fe400078e0a04 */
[--C-:B------:R-:W-:Y:S02]  /*3240*/  @!P6 IMAD.IADD R14, R14, 0x1, -R4.reuse ;  /* 0x000000010e0ee824 */ /* 0x100fe400078e0a04 */
[C---:B------:R-:W-:Y:S01]  /*3250*/  IMAD R7, R4.reuse, R2, R7 ;  /* 0x0000000204077224 */ /* 0x040fe200078e0207 */
[C---:B------:R-:W-:Y:S01]  /*3260*/  ISETP.GT.U32.AND P5, PT, R4.reuse, R19, PT ;  /* 0x000000130400720c */ /* 0x040fe20003fa4070 */
[----:B------:R-:W-:Y:S01]  /*3270*/  @!P3 IMAD.IADD R15, R15, 0x1, -R4 ;  /* 0x000000010f0fb824 */ /* 0x000fe200078e0a04 */
[----:B------:R-:W-:Y:S02]  /*3280*/  IABS R8, R27 ;  /* 0x0000001b00087213 */ /* 0x000fe40000000000 */
[----:B------:R-:W-:-:S03]  /*3290*/  ISETP.GT.U32.AND P6, PT, R4, R14, PT ;  /* 0x0000000e0400720c */ /* 0x000fc60003fc4070 */
[----:B------:R-:W-:Y:S01]  /*32a0*/  IMAD.HI.U32 R0, R5, R8, RZ ;  /* 0x0000000805007227 */ /* 0x000fe200078e00ff */
[----:B------:R-:W-:-:S03]  /*32b0*/  ISETP.GT.U32.AND P3, PT, R4, R7, PT ;  /* 0x000000070400720c */ /* 0x000fc60003f64070 */
[----:B------:R-:W-:Y:S01]  /*32c0*/  IMAD.MOV R0, RZ, RZ, -R0 ;  /* 0x000000ffff007224 */ /* 0x000fe200078e0a00 */
[----:B----4-:R-:W-:-:S05]  /*32d0*/  IABS R6, R22 ;  /* 0x0000001600067213 */ /* 0x010fca0000000000 */
[----:B------:R-:W-:-:S04]  /*32e0*/  IMAD.HI.U32 R20, R5, R6, RZ ;  /* 0x0000000605147227 */ /* 0x000fc800078e00ff */
[----:B------:R-:W-:Y:S02]  /*32f0*/  IMAD.MOV R20, RZ, RZ, -R20 ;  /* 0x000000ffff147224 */ /* 0x000fe400078e0a14 */
[C---:B------:R-:W-:Y:S02]  /*3300*/  IMAD R8, R4.reuse, R0, R8 ;  /* 0x0000000004087224 */ /* 0x040fe400078e0208 */
[C---:B------:R-:W-:Y:S02]  /*3310*/  IMAD R6, R4.reuse, R20, R6 ;  /* 0x0000001404067224 */ /* 0x040fe400078e0206 */
[--C-:B------:R-:W-:Y:S01]  /*3320*/  @!P5 IMAD.IADD R19, R19, 0x1, -R4.reuse ;  /* 0x000000011313d824 */ /* 0x100fe200078e0a04 */
[----:B------:R-:W-:Y:S01]  /*3330*/  ISETP.GT.U32.AND P5, PT, R4, R8, PT ;  /* 0x000000080400720c */ /* 0x000fe20003fa4070 */
[----:B------:R0:W-:Y:S01]  /*3340*/  STL [R1+0x34], R3 ;  /* 0x0000340301007387 */ /* 0x0001e20000100800 */
[--C-:B------:R-:W-:Y:S01]  /*3350*/  @!P6 IMAD.IADD R14, R14, 0x1, -R4.reuse ;  /* 0x000000010e0ee824 */ /* 0x100fe200078e0a04 */
[----:B------:R-:W-:Y:S01]  /*3360*/  ISETP.GT.U32.AND P6, PT, R4, R6, PT ;  /* 0x000000060400720c */ /* 0x000fe20003fc4070 */
[----:B------:R-:W-:-:S02]  /*3370*/  @!P3 IMAD.IADD R7, R7, 0x1, -R4 ;  /* 0x000000010707b824 */ /* 0x000fc400078e0a04 */
[----:B0-----:R-:W-:-:S03]  /*3380*/  IMAD.MOV.U32 R3, RZ, RZ, R15 ;  /* 0x000000ffff037224 */ /* 0x001fc600078e000f */
[----:B------:R-:W-:Y:S01]  /*3390*/  ISETP.GT.U32.AND P3, PT, R4, R7, PT ;  /* 0x000000070400720c */ /* 0x000fe20003f64070 */
[----:B------:R-:W-:Y:S01]  /*33a0*/  @!P0 IMAD.MOV R3, RZ, RZ, -R3 ;  /* 0x000000ffff038224 */ /* 0x000fe200078e0a03 */
[----:B------:R-:W-:Y:S02]  /*33b0*/  ISETP.GE.AND P2, PT, R26, RZ, PT ;  /* 0x000000ff1a00720c */ /* 0x000fe40003f46270 */
[--C-:B------:R-:W-:Y:S01]  /*33c0*/  @!P5 IMAD.IADD R8, R8, 0x1, -R4.reuse ;  /* 0x000000010808d824 */ /* 0x100fe200078e0a04 */
[----:B------:R-:W-:Y:S01]  /*33d0*/  ISETP.GE.AND P0, PT, R27, RZ, PT ;  /* 0x000000ff1b00720c */ /* 0x000fe20003f06270 */
[----:B------:R0:W-:Y:S04]  /*33e0*/  STL [R1+0x2c], R3 ;  /* 0x00002c0301007387 */ /* 0x0001e80000100800 */
[----:B------:R-:W4:Y:S01]  /*33f0*/  LDL.LU R26, [R1+0x22c] ;  /* 0x00022c00011a7983 */ /* 0x000f220000300800 */
[----:B------:R-:W-:-:S03]  /*3400*/  @!P6 IMAD.IADD R6, R6, 0x1, -R4 ;  /* 0x000000010606e824 */ /* 0x000fc600078e0a04 */
[----:B------:R-:W4:Y:S01]  /*3410*/  LDL.LU R27, [R1+0x230] ;  /* 0x00023000011b7983 */ /* 0x000f220000300800 */
[----:B0-----:R-:W-:-:S04]  /*3420*/  IMAD.MOV.U32 R3, RZ, RZ, R19 ;  /* 0x000000ffff037224 */ /* 0x001fc800078e0013 */
[----:B------:R-:W-:Y:S01]  /*3430*/  @!P1 IMAD.MOV R3, RZ, RZ, -R3 ;  /* 0x000000ffff039224 */ /* 0x000fe200078e0a03 */
[C---:B------:R-:W-:Y:S01]  /*3440*/  ISETP.GT.U32.AND P1, PT, R4.reuse, R8, PT ;  /* 0x000000080400720c */ /* 0x040fe20003f24070 */
[----:B------:R-:W-:Y:S01]  /*3450*/  @!P3 IMAD.IADD R7, R7, 0x1, -R4 ;  /* 0x000000010707b824 */ /* 0x000fe200078e0a04 */
[----:B------:R-:W-:Y:S02]  /*3460*/  ISETP.GT.U32.AND P6, PT, R4, R6, PT ;  /* 0x000000060400720c */ /* 0x000fe40003fc4070 */
[----:B------:R-:W-:Y:S01]  /*3470*/  ISETP.GE.AND P5, PT, R22, RZ, PT ;  /* 0x000000ff1600720c */ /* 0x000fe20003fa6270 */
[----:B------:R-:W-:Y:S01]  /*3480*/  IMAD.MOV.U32 R9, RZ, RZ, R14 ;  /* 0x000000ffff097224 */ /* 0x000fe200078e000e */
[----:B------:R-:W4:Y:S04]  /*3490*/  LDL.LU R22, [R1+0x234] ;  /* 0x0002340001167983 */ /* 0x000f280000300800 */
[----:B------:R0:W-:Y:S01]  /*34a0*/  STL [R1+0x24], R3 ;  /* 0x0000240301007387 */ /* 0x0001e20000100800 */
[----:B------:R-:W-:-:S02]  /*34b0*/  @!P2 IMAD.MOV R9, RZ, RZ, -R9 ;  /* 0x000000ffff09a224 */ /* 0x000fc400078e0a09 */
[----:B------:R-:W-:Y:S02]  /*34c0*/  @!P1 IMAD.IADD R8, R8, 0x1, -R4 ;  /* 0x0000000108089824 */ /* 0x000fe400078e0a04 */
[----:B0-----:R-:W-:-:S04]  /*34d0*/  IMAD.MOV.U32 R3, RZ, RZ, R7 ;  /* 0x000000ffff037224 */ /* 0x001fc800078e0007 */
[----:B------:R-:W-:Y:S01]  /*34e0*/  @!P4 IMAD.MOV R3, RZ, RZ, -R3 ;  /* 0x000000ffff03c224 */ /* 0x000fe200078e0a03 */
[----:B------:R-:W-:Y:S01]  /*34f0*/  STL [R1+0x28], R9 ;  /* 0x0000280901007387 */ /* 0x000fe20000100800 */
[----:B------:R-:W-:-:S03]  /*3500*/  @!P6 IMAD.IADD R6, R6, 0x1, -R4 ;  /* 0x000000010606e824 */ /* 0x000fc600078e0a04 */
[----:B------:R0:W-:Y:S02]  /*3510*/  STL [R1+0xd0], R3 ;  /* 0x0000d00301007387 */ /* 0x0001e40000100800 */
[----:B0-----:R-:W-:-:S04]  /*3520*/  IMAD.MOV.U32 R3, RZ, RZ, R8 ;  /* 0x000000ffff037224 */ /* 0x001fc800078e0008 */
[----:B------:R-:W-:Y:S01]  /*3530*/  @!P0 IMAD.MOV R3, RZ, RZ, -R3 ;  /* 0x000000ffff038224 */ /* 0x000fe200078e0a03 */
[----:B--2---:R-:W-:Y:S02]  /*3540*/  IABS R2, R24 ;  /* 0x0000001800027213 */ /* 0x004fe40000000000 */
[----:B------:R-:W-:Y:S02]  /*3550*/  ISETP.GE.AND P2, PT, R24, RZ, PT ;  /* 0x000000ff1800720c */ /* 0x000fe40003f46270 */
[----:B---3--:R-:W-:Y:S02]  /*3560*/  IABS R19, R23 ;  /* 0x0000001700137213 */ /* 0x008fe40000000000 */
[----:B------:R-:W-:Y:S02]  /*3570*/  ISETP.GE.AND P6, PT, R23, RZ, PT ;  /* 0x000000ff1700720c */ /* 0x000fe40003fc6270 */
[----:B------:R-:W2:Y:S04]  /*3580*/  LDL.LU R23, [R1+0x238] ;  /* 0x0002380001177983 */ /* 0x000ea80000300800 */
[----:B------:R-:W3:Y:S04]  /*3590*/  LDL.LU R9, [R1+0x23c] ;  /* 0x00023c0001097983 */ /* 0x000ee80000300800 */
[----:B------:R0:W-:Y:S04]  /*35a0*/  STL [R1+0xd4], R3 ;  /* 0x0000d40301007387 */ /* 0x0001e80000100800 */
[----:B------:R-:W3:Y:S01]  /*35b0*/  LDL.LU R24, [R1+0x240] ;  /* 0x0002400001187983 */ /* 0x000ee20000300800 */
[----:B------:R-:W-:-:S05]  /*35c0*/  IABS R0, R25 ;  /* 0x0000001900007213 */ /* 0x000fca0000000000 */
[----:B------:R-:W-:-:S04]  /*35d0*/  IMAD.HI.U32 R15, R5, R0, RZ ;  /* 0x00000000050f7227 */ /* 0x000fc800078e00ff */
[----:B------:R-:W-:Y:S02]  /*35e0*/  IMAD.MOV R15, RZ, RZ, -R15 ;  /* 0x000000ffff0f7224 */ /* 0x000fe400078e0a0f */
[----:B------:R-:W-:-:S04]  /*35f0*/  IMAD.HI.U32 R20, R5, R2, RZ ;  /* 0x0000000205147227 */ /* 0x000fc800078e00ff */
[C---:B------:R-:W-:Y:S02]  /*3600*/  IMAD R0, R4.reuse, R15, R0 ;  /* 0x0000000f04007224 */ /* 0x040fe400078e0200 */
[----:B0-----:R-:W-:Y:S02]  /*3610*/  IMAD.MOV.U32 R3, RZ, RZ, R6 ;  /* 0x000000ffff037224 */ /* 0x001fe400078e0006 */
[----:B------:R-:W-:Y:S01]  /*3620*/  IMAD.MOV R20, RZ, RZ, -R20 ;  /* 0x000000ffff147224 */ /* 0x000fe200078e0a14 */
[C---:B------:R-:W-:Y:S01]  /*3630*/  ISETP.GT.U32.AND P4, PT, R4.reuse, R0, PT ;  /* 0x000000000400720c */ /* 0x040fe20003f84070 */
[----:B------:R-:W-:Y:S02]  /*3640*/  @!P5 IMAD.MOV R3, RZ, RZ, -R3 ;  /* 0x000000ffff03d224 */ /* 0x000fe400078e0a03 */
[C---:B------:R-:W-:Y:S02]  /*3650*/  IMAD R2, R4.reuse, R20, R2 ;  /* 0x0000001404027224 */ /* 0x040fe400078e0202 */
[----:B------:R-:W-:Y:S01]  /*3660*/  IMAD.HI.U32 R7, R5, R19, RZ ;  /* 0x0000001305077227 */ /* 0x000fe200078e00ff */
[----:B------:R0:W-:Y:S04]  /*3670*/  STL [R1+0xc8], R3 ;  /* 0x0000c80301007387 */ /* 0x0001e80000100800 */
[----:B------:R-:W3:Y:S01]  /*3680*/  LDL.LU R29, [R1+0x244] ;  /* 0x00024400011d7983 */ /* 0x000ee20000300800 */
[----:B------:R-:W-:Y:S01]  /*3690*/  ISETP.GT.U32.AND P3, PT, R4, R2, PT ;  /* 0x000000020400720c */ /* 0x000fe20003f64070 */
[----:B------:R-:W-:-:S02]  /*36a0*/  IMAD.MOV R7, RZ, RZ, -R7 ;  /* 0x000000ffff077224 */ /* 0x000fc400078e0a07 */
[----:B------:R-:W-:Y:S02]  /*36b0*/  @!P4 IMAD.IADD R0, R0, 0x1, -R4 ;  /* 0x000000010000c824 */ /* 0x000fe400078e0a04 */
[----:B------:R-:W-:-:S03]  /*36c0*/  IMAD R19, R4, R7, R19 ;  /* 0x0000000704137224 */ /* 0x000fc600078e0213 */
[C---:B------:R-:W-:Y:S02]  /*36d0*/  ISETP.GT.U32.AND P4, PT, R4.reuse, R0, PT ;  /* 0x000000000400720c */ /* 0x040fe40003f84070 */
[----:B------:R-:W-:-:S03]  /*36e0*/  ISETP.GT.U32.AND P5, PT, R4, R19, PT ;  /* 0x000000130400720c */ /* 0x000fc60003fa4070 */
[----:B------:R-:W-:Y:S01]  /*36f0*/  @!P3 IMAD.IADD R2, R2, 0x1, -R4 ;  /* 0x000000010202b824 */ /* 0x000fe200078e0a04 */
[----:B------:R-:W-:Y:S02]  /*3700*/  ISETP.GE.AND P1, PT, R25, RZ, PT ;  /* 0x000000ff1900720c */ /* 0x000fe40003f26270 */
[----:B------:R-:W3:Y:S02]  /*3710*/  LDL.LU R25, [R1+0x248] ;  /* 0x0002480001197983 */ /* 0x000ee40000300800 */
[----:B------:R-:W-:-:S03]  /*3720*/  ISETP.GT.U32.AND P0, PT, R4, R2, PT ;  /* 0x000000020400720c */ /* 0x000fc60003f04070 */
[--C-:B------:R-:W-:Y:S02]  /*3730*/  @!P4 IMAD.IADD R0, R0, 0x1, -R4.reuse ;  /* 0x000000010000c824 */ /* 0x100fe400078e0a04 */
[----:B------:R-:W-:Y:S02]  /*3740*/  @!P5 IMAD.IADD R19, R19, 0x1, -R4 ;  /* 0x000000011313d824 */ /* 0x000fe400078e0a04 */
[----:B0-----:R-:W-:-:S03]  /*3750*/  IMAD.MOV.U32 R3, RZ, RZ, R0 ;  /* 0x000000ffff037224 */ /* 0x001fc600078e0000 */
[----:B------:R-:W-:Y:S01]  /*3760*/  ISETP.GT.U32.AND P5, PT, R4, R19, PT ;  /* 0x000000130400720c */ /* 0x000fe20003fa4070 */
[----:B------:R-:W-:Y:S02]  /*3770*/  @!P1 IMAD.MOV R3, RZ, RZ, -R3 ;  /* 0x000000ffff039224 */ /* 0x000fe400078e0a03 */
[----:B------:R-:W-:-:S04]  /*3780*/  @!P0 IMAD.IADD R2, R2, 0x1, -R4 ;  /* 0x0000000102028824 */ /* 0x000fc800078e0a04 */
[----:B------:R-:W-:Y:S01]  /*3790*/  @!P2 IMAD.MOV R2, RZ, RZ, -R2 ;  /* 0x000000ffff02a224 */ /* 0x000fe200078e0a02 */
[----:B----4-:R-:W-:-:S05]  /*37a0*/  IABS R14, R27 ;  /* 0x0000001b000e7213 */ /* 0x010fca0000000000 */
[----:B------:R-:W-:Y:S01]  /*37b0*/  IMAD.HI.U32 R6, R5, R14, RZ ;  /* 0x0000000e05067227 */ /* 0x000fe200078e00ff */
[----:B------:R-:W-:-:S03]  /*37c0*/  IABS R15, R26 ;  /* 0x0000001a000f7213 */ /* 0x000fc60000000000 */
[----:B------:R-:W-:Y:S01]  /*37d0*/  IMAD.MOV R6, RZ, RZ, -R6 ;  /* 0x000000ffff067224 */ /* 0x000fe200078e0a06 */
[----:B------:R-:W-:Y:S02]  /*37e0*/  ISETP.GE.AND P3, PT, R26, RZ, PT ;  /* 0x000000ff1a00720c */ /* 0x000fe40003f66270 */
[----:B------:R-:W4:Y:S01]  /*37f0*/  LDL.LU R26, [R1+0x24c] ;  /* 0x00024c00011a7983 */ /* 0x000f220000300800 */
[----:B------:R-:W-:Y:S01]  /*3800*/  IMAD R14, R4, R6, R14 ;  /* 0x00000006040e7224 */ /* 0x000fe200078e020e */
[----:B------:R-:W-:Y:S01]  /*3810*/  IABS R8, R22 ;  /* 0x0000001600087213 */ /* 0x000fe20000000000 */
[----:B------:R-:W-:-:S03]  /*3820*/  IMAD.HI.U32 R7, R5, R15, RZ ;  /* 0x0000000f05077227 */ /* 0x000fc600078e00ff */
[----:B------:R-:W-:Y:S01]  /*3830*/  ISETP.GT.U32.AND P1, PT, R4, R14, PT ;  /* 0x0000000e0400720c */ /* 0x000fe20003f24070 */
[----:B------:R-:W-:Y:S02]  /*3840*/  IMAD.MOV R7, RZ, RZ, -R7 ;  /* 0x000000ffff077224 */ /* 0x000fe400078e0a07 */
[----:B------:R-:W-:-:S04]  /*3850*/  IMAD.HI.U32 R20, R5, R8, RZ ;  /* 0x0000000805147227 */ /* 0x000fc800078e00ff */
[C---:B------:R-:W-:Y:S02]  /*3860*/  IMAD R15, R4.reuse, R7, R15 ;  /* 0x00000007040f7224 */ /* 0x040fe400078e020f */
[----:B------:R-:W-:Y:S01]  /*3870*/  IMAD.MOV R20, RZ, RZ, -R20 ;  /* 0x000000ffff147224 */ /* 0x000fe200078e0a14 */
[----:B------:R-:W-:Y:S01]  /*3880*/  ISETP.GE.AND P0, PT, R27, RZ, PT ;  /* 0x000000ff1b00720c */ /* 0x000fe20003f06270 */
[----:B------:R-:W-:Y:S01]  /*3890*/  STL [R1+0xb4], R2 ;  /* 0x0000b40201007387 */ /* 0x000fe20000100800 */
[----:B------:R-:W-:Y:S02]  /*38a0*/  @!P5 IMAD.IADD R19, R19, 0x1, -R4 ;  /* 0x000000011313d824 */ /* 0x000fe400078e0a04 */
[----:B------:R-:W-:Y:S01]  /*38b0*/  IMAD R8, R4, R20, R8 ;  /* 0x0000001404087224 */ /* 0x000fe200078e0208 */
[----:B------:R-:W4:Y:S01]  /*38c0*/  LDL.LU R27, [R1+0x250] ;  /* 0x00025000011b7983 */ /* 0x000f220000300800 */
[----:B------:R-:W-:-:S03]  /*38d0*/  @!P1 IMAD.IADD R14, R14, 0x1, -R4 ;  /* 0x000000010e0e9824 */ /* 0x000fc600078e0a04 */
[----:B------:R0:W-:Y:S02]  /*38e0*/  STL [R1+0xbc], R3 ;  /* 0x0000bc0301007387 */ /* 0x0001e40000100800 */
[----:B0-----:R-:W-:-:S04]  /*38f0*/  IMAD.MOV.U32 R3, RZ, RZ, R19 ;  /* 0x000000ffff037224 */ /* 0x001fc800078e0013 */
[----:B------:R-:W-:Y:S01]  /*3900*/  @!P6 IMAD.MOV R3, RZ, RZ, -R3 ;  /* 0x000000ffff03e224 */ /* 0x000fe200078e0a03 */
[----:B------:R-:W-:-:S04]  /*3910*/  ISETP.GT.U32.AND P6, PT, R4, R14, PT ;  /* 0x0000000e0400720c */ /* 0x000fc80003fc4070 */
[----:B------:R0:W-:Y:S04]  /*3920*/  STL [R1+0xac], R3 ;  /* 0x0000ac0301007387 */ /* 0x0001e80000100800 */
[----:B------:R-:W4:Y:S05]  /*3930*/  LDL.LU R28, [R1+0x254] ;  /* 0x00025400011c7983 */ /* 0x000f2a0000300800 */
[----:B------:R-:W-:Y:S01]  /*3940*/  @!P6 IMAD.IADD R14, R14, 0x1, -R4 ;  /* 0x000000010e0ee824 */ /* 0x000fe200078e0a04 */
[----:B0-----:R-:W4:Y:S01]  /*3950*/  LDL.LU R3, [R1+0x258] ;  /* 0x0002580001037983 */ /* 0x001f220000300800 */
[----:B--2---:R-:W-:-:S05]  /*3960*/  IABS R7, R23 ;  /* 0x0000001700077213 */ /* 0x004fca0000000000 */
[----:B------:R-:W-:-:S04]  /*3970*/  IMAD.HI.U32 R20, R5, R7, RZ ;  /* 0x0000000705147227 */ /* 0x000fc800078e00ff */
[----:B------:R-:W-:Y:S01]  /*3980*/  IMAD.MOV R20, RZ, RZ, -R20 ;  /* 0x000000ffff147224 */ /* 0x000fe200078e0a14 */
[----:B---3--:R-:W-:-:S03]  /*3990*/  IABS R2, R24 ;  /* 0x0000001800027213 */ /* 0x008fc60000000000 */
[----:B------:R-:W-:Y:S02]  /*39a0*/  IMAD R7, R4, R20, R7 ;  /* 0x0000001404077224 */ /* 0x000fe400078e0207 */
[----:B------:R-:W-:-:S04]  /*39b0*/  IMAD.HI.U32 R20, R5, R2, RZ ;  /* 0x0000000205147227 */ /* 0x000fc800078e00ff */
[----:B------:R-:W-:-:S04]  /*39c0*/  IMAD.MOV R20, RZ, RZ, -R20 ;  /* 0x000000ffff147224 */ /* 0x000fc800078e0a14 */
[----:B------:R-:W-:-:S05]  /*39d0*/  IMAD R2, R4, R20, R2 ;  /* 0x0000001404027224 */ /* 0x000fca00078e0202 */
[----:B------:R-:W-:-:S13]  /*39e0*/  ISETP.GT.U32.AND P6, PT, R4, R2, PT ;  /* 0x000000020400720c */ /* 0x000fda0003fc4070 */
[----:B------:R-:W-:Y:S01]  /*39f0*/  @!P6 IMAD.IADD R2, R2, 0x1, -R4 ;  /* 0x000000010202e824 */ /* 0x000fe200078e0a04 */
[----:B------:R-:W-:Y:S02]  /*3a00*/  ISETP.GE.AND P6, PT, R24, RZ, PT ;  /* 0x000000ff1800720c */ /* 0x000fe40003fc6270 */
[----:B------:R-:W2:Y:S01]  /*3a10*/  LDL.LU R24, [R1+0x25c] ;  /* 0x00025c0001187983 */ /* 0x000ea20000300800 */
[C---:B------:R-:W-:Y:S02]  /*3a20*/  ISETP.GT.U32.AND P2, PT, R4.reuse, R15, PT ;  /* 0x0000000f0400720c */ /* 0x040fe40003f44070 */
[----:B------:R-:W-:Y:S02]  /*3a30*/  IABS R6, R9 ;  /* 0x0000000900067213 */ /* 0x000fe40000000000 */
[----:B------:R-:W-:-:S03]  /*3a40*/  ISETP.GT.U32.AND P5, PT, R4, R8, PT ;  /* 0x000000080400720c */ /* 0x000fc60003fa4070 */
[----:B------:R-:W-:-:S06]  /*3a50*/  IMAD.HI.U32 R0, R5, R6, RZ ;  /* 0x0000000605007227 */ /* 0x000fcc00078e00ff */
[----:B------:R-:W-:Y:S01]  /*3a60*/  @!P2 IMAD.IADD R15, R15, 0x1, -R4 ;  /* 0x000000010f0fa824 */ /* 0x000fe200078e0a04 */
[----:B------:R-:W-:Y:S01]  /*3a70*/  ISETP.GT.U32.AND P2, PT, R4, R7, PT ;  /* 0x000000070400720c */ /* 0x000fe20003f44070 */
[----:B------:R-:W-:-:S03]  /*3a80*/  IMAD.MOV R0, RZ, RZ, -R0 ;  /* 0x000000ffff007224 */ /* 0x000fc600078e0a00 */
[C---:B------:R-:W-:Y:S01]  /*3a90*/  ISETP.GT.U32.AND P1, PT, R4.reuse, R15, PT ;  /* 0x0000000f0400720c */ /* 0x040fe20003f24070 */
[----:B------:R-:W-:Y:S01]  /*3aa0*/  IMAD R6, R4, R0, R6 ;  /* 0x0000000004067224 */ /* 0x000fe200078e0206 */
[----:B------:R-:W-:-:S07]  /*3ab0*/  IABS R0, R29 ;  /* 0x0000001d00007213 */ /* 0x000fce0000000000 */
[----:B------:R-:W-:Y:S02]  /*3ac0*/  @!P2 IMAD.IADD R7, R7, 0x1, -R4 ;  /* 0x000000010707a824 */ /* 0x000fe400078e0a04 */
[----:B------:R-:W-:-:S03]  /*3ad0*/  IMAD.HI.U32 R20, R5, R0, RZ ;  /* 0x0000000005147227 */ /* 0x000fc600078e00ff */
[----:B------:R-:W-:Y:S01]  /*3ae0*/  ISETP.GT.U32.AND P2, PT, R4, R7, PT ;  /* 0x000000070400720c */ /* 0x000fe20003f44070 */
[--C-:B------:R-:W-:Y:S02]  /*3af0*/  @!P5 IMAD.IADD R8, R8, 0x1, -R4.reuse ;  /* 0x000000010808d824 */ /* 0x100fe400078e0a04 */
[----:B------:R-:W-:Y:S01]  /*3b00*/  @!P1 IMAD.IADD R15, R15, 0x1, -R4 ;  /* 0x000000010f0f9824 */ /* 0x000fe200078e0a04 */
[C---:B------:R-:W-:Y:S01]  /*3b10*/  ISETP.GT.U32.AND P1, PT, R4.reuse, R6, PT ;  /* 0x000000060400720c */ /* 0x040fe20003f24070 */
[----:B------:R-:W-:Y:S01]  /*3b20*/  IMAD.MOV R20, RZ, RZ, -R20 ;  /* 0x000000ffff147224 */ /* 0x000fe200078e0a14 */
[----:B------:R-:W-:-:S03]  /*3b30*/  ISETP.GT.U32.AND P5, PT, R4, R8, PT ;  /* 0x000000080400720c */ /* 0x000fc60003fa4070 */
[----:B------:R-:W-:-:S04]  /*3b40*/  IMAD R0, R4, R20, R0 ;  /* 0x0000001404007224 */ /* 0x000fc800078e0200 */
[--C-:B------:R-:W-:Y:S01]  /*3b50*/  @!P2 IMAD.IADD R7, R7, 0x1, -R4.reuse ;  /* 0x000000010707a824 */ /* 0x100fe200078e0a04 */
[----:B------:R-:W-:Y:S02]  /*3b60*/  ISETP.GT.U32.AND P2, PT, R4, R0, PT ;  /* 0x000000000400720c */ /* 0x000fe40003f44070 */
[----:B------:R-:W-:Y:S01]  /*3b70*/  ISETP.GE.AND P4, PT, R22, RZ, PT ;  /* 0x000000ff1600720c */ /* 0x000fe20003f86270 */
[--C-:B------:R-:W-:Y:S01]  /*3b80*/  @!P1 IMAD.IADD R6, R6, 0x1, -R4.reuse ;  /* 0x0000000106069824 */ /* 0x100fe200078e0a04 */
[----:B------:R-:W-:Y:S01]  /*3b90*/  ISETP.GE.AND P1, PT, R9, RZ, PT ;  /* 0x000000ff0900720c */ /* 0x000fe20003f26270 */
[----:B------:R-:W-:Y:S01]  /*3ba0*/  @!P5 IMAD.IADD R8, R8, 0x1, -R4 ;  /* 0x000000010808d824 */ /* 0x000fe200078e0a04 */
[----:B------:R-:W-:Y:S01]  /*3bb0*/  IABS R22, R25 ;  /* 0x0000001900167213 */ /* 0x000fe20000000000 */
[----:B------:R-:W-:Y:S01]  /*3bc0*/  IMAD.MOV.U32 R9, RZ, RZ, R14 ;  /* 0x000000ffff097224 */ /* 0x000fe200078e000e */
[----:B------:R-:W-:-:S03]  /*3bd0*/  ISETP.GE.AND P5, PT, R23, RZ, PT ;  /* 0x000000ff1700720c */ /* 0x000fc60003fa6270 */
[----:B------:R-:W-:Y:S01]  /*3be0*/  @!P0 IMAD.MOV R9, RZ, RZ, -R9 ;  /* 0x000000ffff098224 */ /* 0x000fe200078e0a09 */
[----:B------:R-:W-:Y:S01]  /*3bf0*/  ISETP.GT.U32.AND P0, PT, R4, R2, PT ;  /* 0x000000020400720c */ /* 0x000fe20003f04070 */
[----:B------:R-:W-:-:S04]  /*3c00*/  IMAD.HI.U32 R23, R5, R22, RZ ;  /* 0x0000001605177227 */ /* 0x000fc800078e00ff */
[----:B------:R-:W-:Y:S01]  /*3c10*/  IMAD.MOV.U32 R10, RZ, RZ, R15 ;  /* 0x000000ffff0a7224 */ /* 0x000fe200078e000f */
[----:B----4-:R-:W-:Y:S01]  /*3c20*/  IABS R19, R26 ;  /* 0x0000001a00137213 */ /* 0x010fe20000000000 */
[----:B------:R-:W-:Y:S01]  /*3c30*/  @!P2 IMAD.IADD R0, R0, 0x1, -R4 ;  /* 0x000000010000a824 */ /* 0x000fe200078e0a04 */
[----:B------:R-:W-:Y:S01]  /*3c40*/  ISETP.GT.U32.AND P2, PT, R4, R6, PT ;  /* 0x000000060400720c */ /* 0x000fe20003f44070 */
[----:B------:R-:W-:Y:S02]  /*3c50*/  IMAD.MOV R23, RZ, RZ, -R23 ;  /* 0x000000ffff177224 */ /* 0x000fe400078e0a17 */
[----:B------:R-:W-:-:S04]  /*3c60*/  IMAD.HI.U32 R20, R5, R19, RZ ;  /* 0x0000001305147227 */ /* 0x000fc800078e00ff */
[----:B------:R-:W-:Y:S02]  /*3c70*/  @!P3 IMAD.MOV R10, RZ, RZ, -R10 ;  /* 0x000000ffff0ab224 */ /* 0x000fe400078e0a0a */
[----:B------:R-:W-:Y:S02]  /*3c80*/  IMAD.MOV R20, RZ, RZ, -R20 ;  /* 0x000000ffff147224 */ /* 0x000fe400078e0a14 */
[C---:B------:R-:W-:Y:S02]  /*3c90*/  IMAD R22, R4.reuse, R23, R22 ;  /* 0x0000001704167224 */ /* 0x040fe400078e0216 */
[----:B------:R-:W-:Y:S02]  /*3ca0*/  @!P4 IMAD.MOV R8, RZ, RZ, -R8 ;  /* 0x000000ffff08c224 */ /* 0x000fe400078e0a08 */
[----:B------:R-:W-:Y:S01]  /*3cb0*/  @!P5 IMAD.MOV R7, RZ, RZ, -R7 ;  /* 0x000000ffff07d224 */ /* 0x000fe200078e0a07 */
[----:B------:R-:W-:Y:S01]  /*3cc0*/  STL [R1+0x94], R10 ;  /* 0x0000940a01007387 */ /* 0x000fe20000100800 */
[C---:B------:R-:W-:Y:S01]  /*3cd0*/  IMAD R19, R4.reuse, R20, R19 ;  /* 0x0000001404137224 */ /* 0x040fe200078e0213 */
[----:B------:R-:W-:Y:S01]  /*3ce0*/  ISETP.GT.U32.AND P4, PT, R4, R22, PT ;  /* 0x000000160400720c */ /* 0x000fe20003f84070 */
[----:B------:R-:W-:Y:S01]  /*3cf0*/  @!P0 IMAD.IADD R2, R2, 0x1, -R4 ;  /* 0x0000000102028824 */ /* 0x000fe200078e0a04 */
[----:B------:R-:W-:Y:S01]  /*3d00*/  STL [R1+0x90], R9 ;  /* 0x0000900901007387 */ /* 0x000fe20000100800 */
[----:B------:R-:W-:-:S03]  /*3d10*/  ISETP.GE.AND P0, PT, R25, RZ, PT ;  /* 0x000000ff1900720c */ /* 0x000fc60003f06270 */
[----:B------:R-:W-:Y:S01]  /*3d20*/  STL [R1+0x8c], R8 ;  /* 0x00008c0801007387 */ /* 0x000fe20000100800 */
[----:B------:R-:W-:Y:S01]  /*3d30*/  IABS R21, R27 ;  /* 0x0000001b00157213 */ /* 0x000fe20000000000 */
[----:B------:R-:W-:Y:S02]  /*3d40*/  @!P2 IMAD.IADD R6, R6, 0x1, -R4 ;  /* 0x000000010606a824 */ /* 0x000fe400078e0a04 */
[----:B------:R0:W-:Y:S01]  /*3d50*/  STL [R1+0x88], R7 ;  /* 0x0000880701007387 */ /* 0x0001e20000100800 */
[----:B------:R-:W-:-:S03]  /*3d60*/  ISETP.GT.U32.AND P2, PT, R4, R19, PT ;  /* 0x000000130400720c */ /* 0x000fc60003f44070 */
[----:B------:R-:W3:Y:S01]  /*3d70*/  LDL.LU R25, [R1+0x260] ;  /* 0x0002600001197983 */ /* 0x000ee20000300800 */
[----:B------:R-:W-:Y:S01]  /*3d80*/  ISETP.GT.U32.AND P3, PT, R4, R0, PT ;  /* 0x000000000400720c */ /* 0x000fe20003f64070 */
[----:B------:R-:W-:-:S04]  /*3d90*/  IMAD.HI.U32 R15, R5, R21, RZ ;  /* 0x00000015050f7227 */ /* 0x000fc800078e00ff */
[----:B------:R-:W-:Y:S02]  /*3da0*/  IMAD.MOV R15, RZ, RZ, -R15 ;  /* 0x000000ffff0f7224 */ /* 0x000fe400078e0a0f */
[----:B------:R-:W-:Y:S02]  /*3db0*/  @!P4 IMAD.IADD R22, R22, 0x1, -R4 ;  /* 0x000000011616c824 */ /* 0x000fe400078e0a04 */
[C---:B0-----:R-:W-:Y:S02]  /*3dc0*/  IMAD R7, R4.reuse, R15, R21 ;  /* 0x0000000f04077224 */ /* 0x041fe400078e0215 */
[----:B------:R-:W-:Y:S02]  /*3dd0*/  IMAD.MOV.U32 R9, RZ, RZ, R6 ;  /* 0x000000ffff097224 */ /* 0x000fe400078e0006 */
[--C-:B------:R-:W-:Y:S01]  /*3de0*/  @!P2 IMAD.IADD R19, R19, 0x1, -R4.reuse ;  /* 0x000000011313a824 */ /* 0x100fe200078e0a04 */
[----:B------:R-:W-:Y:S01]  /*3df0*/  ISETP.GT.U32.AND P2, PT, R4, R22, PT ;  /* 0x000000160400720c */ /* 0x000fe20003f44070 */
[----:B------:R-:W-:Y:S01]  /*3e00*/  @!P3 IMAD.IADD R0, R0, 0x1, -R4 ;  /* 0x000000010000b824 */ /* 0x000fe200078e0a04 */
[----:B------:R-:W-:Y:S01]  /*3e10*/  ISETP.GT.U32.AND P3, PT, R4, R7, PT ;  /* 0x000000070400720c */ /* 0x000fe20003f64070 */
[----:B------:R-:W-:Y:S01]  /*3e20*/  @!P1 IMAD.MOV R9, RZ, RZ, -R9 ;  /* 0x000000ffff099224 */ /* 0x000fe200078e0a09 */
[----:B------:R-:W-:-:S04]  /*3e30*/  ISETP.GE.AND P5, PT, R29, RZ, PT ;  /* 0x000000ff1d00720c */ /* 0x000fc80003fa6270 */
[----:B------:R0:W-:Y:S01]  /*3e40*/  STL [R1+0x84], R9 ;  /* 0x0000840901007387 */ /* 0x0001e20000100800 */
[----:B------:R-:W-:Y:S02]  /*3e50*/  ISETP.GE.AND P4, PT, R26, RZ, PT ;  /* 0x000000ff1a00720c */ /* 0x000fe40003f86270 */
[----:B------:R-:W-:Y:S01]  /*3e60*/  ISETP.GE.AND P1, PT, R27, RZ, PT ;  /* 0x000000ff1b00720c */ /* 0x000fe20003f26270 */
[----:B------:R-:W4:Y:S01]  /*3e70*/  LDL.LU R26, [R1+0x264] ;  /* 0x00026400011a7983 */ /* 0x000f220000300800 */
[----:B------:R-:W-:Y:S01]  /*3e80*/  IABS R8, R28 ;  /* 0x0000001c00087213 */ /* 0x000fe20000000000 */
[----:B------:R-:W-:Y:S02]  /*3e90*/  @!P2 IMAD.IADD R22, R22, 0x1, -R4 ;  /* 0x000000011616a824 */ /* 0x000fe400078e0a04 */
[----:B------:R-:W4:Y:S01]  /*3ea0*/  LDL.LU R27, [R1+0x268] ;  /* 0x00026800011b7983 */ /* 0x000f220000300800 */
[----:B0-----:R-:W-:Y:S01]  /*3eb0*/  IMAD.MOV.U32 R9, RZ, RZ, R2 ;  /* 0x000000ffff097224 */ /* 0x001fe200078e0002 */
[----:B------:R-:W-:Y:S01]  /*3ec0*/  IABS R14, R3 ;  /* 0x00000003000e7213 */ /* 0x000fe20000000000 */
[----:B------:R-:W-:Y:S01]  /*3ed0*/  @!P3 IMAD.IADD R7, R7, 0x1, -R4 ;  /* 0x000000010707b824 */ /* 0x000fe200078e0a04 */
[----:B------:R-:W4:Y:S01]  /*3ee0*/  LDL.LU R17, [R1+0x26c] ;  /* 0x00026c0001117983 */ /* 0x000f220000300800 */
[----:B------:R-:W-:Y:S01]  /*3ef0*/  @!P6 IMAD.MOV R9, RZ, RZ, -R9 ;  /* 0x000000ffff09e224 */ /* 0x000fe200078e0a09 */
[----:B------:R-:W-:Y:S01]  /*3f00*/  ISETP.GT.U32.AND P3, PT, R4, R19, PT ;  /* 0x000000130400720c */ /* 0x000fe20003f64070 */
[----:B------:R-:W-:-:S02]  /*3f10*/  IMAD.MOV.U32 R10, RZ, RZ, R0 ;  /* 0x000000ffff0a7224 */ /* 0x000fc400078e0000 */
[C---:B------:R-:W-:Y:S01]  /*3f20*/  IMAD.HI.U32 R20, R5.reuse, R8, RZ ;  /* 0x0000000805147227 */ /* 0x040fe200078e00ff */
[----:B------:R0:W-:Y:S03]  /*3f30*/  STL [R1+0x80], R9 ;  /* 0x0000800901007387 */ /* 0x0001e60000100800 */
[----:B------:R-:W-:-:S04]  /*3f40*/  IMAD.HI.U32 R6, R5, R14, RZ ;  /* 0x0000000e05067227 */ /* 0x000fc800078e00ff */
[----:B------:R-:W-:Y:S02]  /*3f50*/  @!P5 IMAD.MOV R10, RZ, RZ, -R10 ;  /* 0x000000ffff0ad224 */ /* 0x000fe400078e0a0a */
[----:B0-----:R-:W-:Y:S02]  /*3f60*/  IMAD.MOV.U32 R9, RZ, RZ, R22 ;  /* 0x000000ffff097224 */ /* 0x001fe400078e0016 */
[----:B------:R-:W-:Y:S02]  /*3f70*/  IMAD.MOV R20, RZ, RZ, -R20 ;  /* 0x000000ffff147224 */ /* 0x000fe400078e0a14 */
[----:B------:R-:W-:Y:S01]  /*3f80*/  @!P0 IMAD.MOV R9, RZ, RZ, -R9 ;  /* 0x000000ffff098224 */ /* 0x000fe200078e0a09 */
[----:B------:R0:W-:Y:S01]  /*3f90*/  STL [R1+0x6c], R10 ;  /* 0x00006c0a01007387 */ /* 0x0001e20000100800 */
[----:B------:R-:W-:Y:S02]  /*3fa0*/  IMAD.MOV R2, RZ, RZ, -R6 ;  /* 0x000000ffff027224 */ /* 0x000fe400078e0a06 */
[C---:B------:R-:W-:Y:S01]  /*3fb0*/  IMAD R6, R4.reuse, R20, R8 ;  /* 0x0000001404067224 */ /* 0x040fe200078e0208 */
[----:B------:R1:W-:Y:S01]  /*3fc0*/  STL [R1+0x68], R9 ;  /* 0x0000680901007387 */ /* 0x0003e20000100800 */
[----:B------:R-:W-:Y:S01]  /*3fd0*/  @!P3 IMAD.IADD R19, R19, 0x1, -R4 ;  /* 0x000000011313b824 */ /* 0x000fe200078e0a04 */
[----:B------:R-:W-:-:S02]  /*3fe0*/  ISETP.GT.U32.AND P6, PT, R4, R7, PT ;  /* 0x000000070400720c */ /* 0x000fc40003fc4070 */
[----:B------:R-:W-:Y:S01]  /*3ff0*/  ISETP.GE.AND P3, PT, R3, RZ, PT ;  /* 0x000000ff0300720c */ /* 0x000fe20003f66270 */
[----:B------:R-:W-:Y:S01]  /*4000*/  IMAD.MOV.U32 R3, RZ, RZ, R19 ;  /* 0x000000ffff037224 */ /* 0x000fe200078e0013 */
[----:B------:R-:W-:-:S03]  /*4010*/  ISETP.GT.U32.AND P2, PT, R4, R6, PT ;  /* 0x000000060400720c */ /* 0x000fc60003f44070 */
[----:B------:R-:W-:Y:S02]  /*4020*/  @!P4 IMAD.MOV R3, RZ, RZ, -R3 ;  /* 0x000000ffff03c224 */ /* 0x000fe400078e0a03 */
[----:B------:R-:W-:-:S04]  /*4030*/  IMAD R2, R4, R2, R14 ;  /* 0x0000000204027224 */ /* 0x000fc800078e020e */
[----:B------:R-:W-:Y:S01]  /*4040*/  @!P6 IMAD.IADD R7, R7, 0x1, -R4 ;  /* 0x000000010707e824 */ /* 0x000fe200078e0a04 */
[----:B------:R-:W-:-:S03]  /*4050*/  ISETP.GT.U32.AND P0, PT, R4, R2, PT ;  /* 0x000000020400720c */ /* 0x000fc60003f04070 */
[----:B------:R-:W-:-:S05]  /*4060*/  @!P2 IMAD.IADD R6, R6, 0x1, -R4 ;  /* 0x000000010606a824 */ /* 0x000fca00078e0a04 */
[----:B------:R-:W-:Y:S02]  /*4070*/  ISETP.GT.U32.AND P2, PT, R4, R6, PT ;  /* 0x000000060400720c */ /* 0x000fe40003f44070 */
[----:B------:R-:W-:-:S03]  /*4080*/  ISETP.GE.AND P5, PT, R28, RZ, PT ;  /* 0x000000ff1c00720c */ /* 0x000fc60003fa6270 */
[----:B------:R-:W-:-:S05]  /*4090*/  @!P0 IMAD.IADD R2, R2, 0x1, -R4 ;  /* 0x0000000102028824 */ /* 0x000fca00078e0a04 */
[----:B------:R-:W-:-:S03]  /*40a0*/  ISETP.GT.U32.AND P0, PT, R4, R2, PT ;  /* 0x000000020400720c */ /* 0x000fc60003f04070 */
[----:B------:R-:W-:-:S10]  /*40b0*/  @!P2 IMAD.IADD R6, R6, 0x1, -R4 ;  /* 0x000000010606a824 */ /* 0x000fd400078e0a04 */
[----:B------:R-:W-:Y:S01]  /*40c0*/  @!P0 IMAD.IADD R2, R2, 0x1, -R4 ;  /* 0x0000000102028824 */ /* 0x000fe200078e0a04 */
[----:B--2---:R-:W-:-:S05]  /*40d0*/  IABS R15, R24 ;  /* 0x00000018000f7213 */ /* 0x004fca0000000000 */
[----:B------:R-:W-:Y:S02]  /*40e0*/  IMAD.MOV.U32 R8, RZ, RZ, R15 ;  /* 0x000000ffff087224 */ /* 0x000fe400078e000f */
[----:B------:R-:W2:Y:S02]  /*40f0*/  LDL.LU R15, [R1+0x270] ;  /* 0x00027000010f7983 */ /* 0x000ea40000300800 */
[----:B------:R-:W-:Y:S02]  /*4100*/  IMAD.HI.U32 R0, R5, R8, RZ ;  /* 0x0000000805007227 */ /* 0x000fe400078e00ff */
[----:B------:R1:W-:Y:S02]  /*4110*/  STL [R1+0x64], R3 ;  /* 0x0000640301007387 */ /* 0x0003e40000100800 */
[----:B------:R-:W-:Y:S02]  /*4120*/  IMAD.MOV R0, RZ, RZ, -R0 ;  /* 0x000000ffff007224 */ /* 0x000fe400078e0a00 */
[----:B------:R-:W2:Y:S02]  /*4130*/  LDL.LU R16, [R1+0x274] ;  /* 0x0002740001107983 */ /* 0x000ea40000300800 */
[----:B------:R-:W-:-:S02]  /*4140*/  IMAD R19, R4, R0, R8 ;  /* 0x0000000004137224 */ /* 0x000fc400078e0208 */
[----:B------:R-:W2:Y:S01]  /*4150*/  LDL.LU R13, [R1+0x278] ;  /* 0x00027800010d7983 */ /* 0x000ea20000300800 */
[----:B------:R-:W-:-:S03]  /*4160*/  IMAD.MOV.U32 R0, RZ, RZ, R7 ;  /* 0x000000ffff007224 */ /* 0x000fc600078e0007 */
[----:B------:R-:W2:Y:S01]  /*4170*/  LDL.LU R12, [R1+0x27c] ;  /* 0x00027c00010c7983 */ /* 0x000ea20000300800 */
[----:B------:R-:W-:Y:S01]  /*4180*/  @!P1 IMAD.MOV R0, RZ, RZ, -R0 ;  /* 0x000000ffff009224 */ /* 0x000fe200078e0a00 */
[----:B------:R-:W-:-:S04]  /*4190*/  ISETP.GT.U32.AND P1, PT, R4, R19, PT ;  /* 0x000000130400720c */ /* 0x000fc80003f24070 */
[----:B------:R-:W-:Y:S04]  /*41a0*/  STL [R1+0x5c], R0 ;  /* 0x00005c0001007387 */ /* 0x000fe80000100800 */
[----:B------:R-:W2:Y:S04]  /*41b0*/  LDL.LU R11, [R1+0x280] ;  /* 0x00028000010b7983 */ /* 0x000ea80000300800 */
[----:B0-----:R-:W2:Y:S01]  /*41c0*/  LDL.LU R10, [R1+0x284] ;  /* 0x00028400010a7983 */ /* 0x001ea20000300800 */
[----:B------:R-:W-:-:S03]  /*41d0*/  @!P1 IMAD.IADD R19, R19, 0x1, -R4 ;  /* 0x0000000113139824 */ /* 0x000fc600078e0a04 */
[----:B-1----:R-:W2:Y:S01]  /*41e0*/  LDL.LU R9, [R1+0x288] ;  /* 0x0002880001097983 */ /* 0x002ea20000300800 */
[----:B------:R-:W-:-:S04]  /*41f0*/  IMAD.MOV.U32 R3, RZ, RZ, R6 ;  /* 0x000000ffff037224 */ /* 0x000fc800078e0006 */
[----:B------:R-:W-:Y:S01]  /*4200*/  @!P5 IMAD.MOV R3, RZ, RZ, -R3 ;  /* 0x000000ffff03d224 */ /* 0x000fe200078e0a03 */
[----:B------:R-:W-:Y:S02]  /*4210*/  ISETP.GT.U32.AND P5, PT, R4, R19, PT ;  /* 0x000000130400720c */ /* 0x000fe40003fa4070 */
[----:B------:R-:W-:Y:S02]  /*4220*/  ISETP.GE.AND P6, PT, R24, RZ, PT ;  /* 0x000000ff1800720c */ /* 0x000fe40003fc6270 */
[----:B------:R0:W-:Y:S04]  /*4230*/  STL [R1+0x14], R3 ;  /* 0x0000140301007387 */ /* 0x0001e80000100800 */
[----:B------:R-:W2:Y:S01]  /*4240*/  LDL.LU R29, [R1+0x28c] ;  /* 0x00028c00011d7983 */ /* 0x000ea20000300800 */
[----:B0-----:R-:W-:-:S04]  /*4250*/  IMAD.MOV.U32 R3, RZ, RZ, R2 ;  /* 0x000000ffff037224 */ /* 0x001fc800078e0002 */
[----:B------:R-:W-:Y:S02]  /*4260*/  @!P5 IMAD.IADD R19, R19, 0x1, -R4 ;  /* 0x000000011313d824 */ /* 0x000fe400078e0a04 */
[----:B------:R-:W-:Y:S02]  /*4270*/  @!P3 IMAD.MOV R3, RZ, RZ, -R3 ;  /* 0x000000ffff03b224 */ /* 0x000fe400078e0a03 */
[----:B------:R-:W-:-:S03]  /*4280*/  @!P6 IMAD.MOV R19, RZ, RZ, -R19 ;  /* 0x000000ffff13e224 */ /* 0x000fc600078e0a13 */
[----:B------:R0:W-:Y:S04]  /*4290*/  STL [R1+0x18], R3 ;  /* 0x0000180301007387 */ /* 0x0001e80000100800 */
[----:B0-----:R-:W2:Y:S04]  /*42a0*/  LDL.LU R3, [R1+0x290] ;  /* 0x0002900001037983 */ /* 0x001ea80000300800 */
[----:B------:R0:W-:Y:S04]  /*42b0*/  STL [R1+0x2184], R19 ;  /* 0x0021841301007387 */ /* 0x0001e80000100800 */
[----:B0-----:R-:W2:Y:S01]  /*42c0*/  LDL R19, [R1+0xb08] ;  /* 0x000b080001137983 */ /* 0x001ea20000100800 */
[----:B---3--:R-:W-:-:S05]  /*42d0*/  IABS R20, R25 ;  /* 0x0000001900147213 */ /* 0x008fca0000000000 */
[----:B------:R-:W-:-:S04]  /*42e0*/  IMAD.HI.U32 R14, R5, R20, RZ ;  /* 0x00000014050e7227 */ /* 0x000fc800078e00ff */
[----:B------:R-:W-:-:S04]  /*42f0*/  IMAD.MOV R14, RZ, RZ, -R14 ;  /* 0x000000ffff0e7224 */ /* 0x000fc800078e0a0e */
[----:B------:R-:W-:-:S05]  /*4300*/  IMAD R20, R4, R14, R20 ;  /* 0x0000000e04147224 */ /* 0x000fca00078e0214 */
[----:B------:R-:W-:Y:S02]  /*4310*/  ISETP.GT.U32.AND P1, PT, R4, R20, PT ;  /* 0x000000140400720c */ /* 0x000fe40003f24070 */
[----:B----4-:R-:W-:Y:S02]  /*4320*/  IABS R21, R26 ;  /* 0x0000001a00157213 */ /* 0x010fe40000000000 */
[----:B------:R-:W-:-:S09]  /*4330*/  IABS R22, R27 ;  /* 0x0000001b00167213 */ /* 0x000fd20000000000 */
[----:B------:R-:W-:Y:S02]  /*4340*/  @!P1 IMAD.IADD R20, R20, 0x1, -R4 ;  /* 0x0000000114149824 */ /* 0x000fe400078e0a04 */
[----:B------:R-:W-:Y:S01]  /*4350*/  IMAD.HI.U32 R8, R5, R21, RZ ;  /* 0x0000001505087227 */ /* 0x000fe200078e00ff */
[----:B------:R-:W-:-:S03]  /*4360*/  IABS R23, R17 ;  /* 0x0000001100177213 */ /* 0x000fc60000000000 */
[----:B------:R-:W-:Y:S01]  /*4370*/  IMAD.HI.U32 R7, R5, R22, RZ ;  /* 0x0000001605077227 */ /* 0x000fe200078e00ff */
[----:B------:R-:W-:-:S03]  /*4380*/  ISETP.GT.U32.AND P1, PT, R4, R20, PT ;  /* 0x000000140400720c */ /* 0x000fc60003f24070 */
[----:B------:R-:W-:-:S04]  /*4390*/  IMAD.HI.U32 R0, R5, R23, RZ ;  /* 0x0000001705007227 */ /* 0x000fc800078e00ff */
[----:B------:R-:W-:Y:S02]  /*43a0*/  IMAD.MOV R7, RZ, RZ, -R7 ;  /* 0x000000ffff077224 */ /* 0x000fe400078e0a07 */
[----:B------:R-:W-:Y:S02]  /*43b0*/  IMAD.MOV R8, RZ, RZ, -R8 ;  /* 0x000000ffff087224 */ /* 0x000fe400078e0a08 */
[----:B------:R-:W-:Y:S02]  /*43c0*/  IMAD.MOV R0, RZ, RZ, -R0 ;  /* 0x000000ffff007224 */ /* 0x000fe400078e0a00 */
[C---:B------:R-:W-:Y:S02]  /*43d0*/  IMAD R22, R4.reuse, R7, R22 ;  /* 0x0000000704167224 */ /* 0x040fe400078e0216 */
[C---:B------:R-:W-:Y:S02]  /*43e0*/  IMAD R21, R4.reuse, R8, R21 ;  /* 0x0000000804157224 */ /* 0x040fe400078e0215 */
[C---:B------:R-:W-:Y:S01]  /*43f0*/  IMAD R23, R4.reuse, R0, R23 ;  /* 0x0000000004177224 */ /* 0x040fe200078e0217 */
[----:B------:R-:W-:-:S02]  /*4400*/  ISETP.GT.U32.AND P5, PT, R4, R22, PT ;  /* 0x000000160400720c */ /* 0x000fc40003fa4070 */
[----:B------:R-:W-:Y:S01]  /*4410*/  ISETP.GT.U32.AND P3, PT, R4, R21, PT ;  /* 0x000000150400720c */ /* 0x000fe20003f64070 */
[----:B------:R-:W-:Y:S01]  /*4420*/  @!P1 IMAD.IADD R20, R20, 0x1, -R4 ;  /* 0x0000000114149824 */ /* 0x000fe200078e0a04 */
[----:B------:R-:W-:Y:S02]  /*4430*/  ISETP.GT.U32.AND P1, PT, R4, R23, PT ;  /* 0x000000170400720c */ /* 0x000fe40003f24070 */
[----:B------:R-:W-:-:S07]  /*4440*/  ISETP.GE.AND P2, PT, R26, RZ, PT ;  /* 0x000000ff1a00720c */ /* 0x000fce0003f46270 */
[--C-:B------:R-:W-:Y:S02]  /*4450*/  @!P5 IMAD.IADD R22, R22, 0x1, -R4.reuse ;  /* 0x000000011616d824 */ /* 0x100fe400078e0a04 */
[--C-:B------:R-:W-:Y:S02]  /*4460*/  @!P3 IMAD.IADD R21, R21, 0x1, -R4.reuse ;  /* 0x000000011515b824 */ /* 0x100fe400078e0a04 */
[----:B------:R-:W-:Y:S01]  /*4470*/  @!P1 IMAD.IADD R23, R23, 0x1, -R4 ;  /* 0x0000000117179824 */ /* 0x000fe200078e0a04 */
[C---:B------:R-:W-:Y:S02]  /*4480*/  ISETP.GT.U32.AND P1, PT, R4.reuse, R22, PT ;  /* 0x000000160400720c */ /* 0x040fe40003f24070 */
[----:B------:R-:W-:Y:S02]  /*4490*/  ISETP.GE.AND P0, PT, R27, RZ, PT ;  /* 0x000000ff1b00720c */ /* 0x000fe40003f06270 */
[----:B------:R-:W-:Y:S02]  /*44a0*/  ISETP.GE.AND P4, PT, R25, RZ, PT ;  /* 0x000000ff1900720c */ /* 0x000fe40003f86270 */
[----:B------:R-:W-:-:S07]  /*44b0*/  ISETP.GT.U32.AND P5, PT, R4, R21, PT ;  /* 0x000000150400720c */ /* 0x000fce0003fa4070 */
[----:B------:R-:W-:-:S06]  /*44c0*/  @!P1 IMAD.IADD R22, R22, 0x1, -R4 ;  /* 0x0000000116169824 */ /* 0x000fcc00078e0a04 */
[----:B------:R-:W-:Y:S02]  /*44d0*/  @!P5 IMAD.IADD R21, R21, 0x1, -R4 ;  /* 0x000000011515d824 */ /* 0x000fe400078e0a04 */
[----:B------:R-:W-:Y:S02]  /*44e0*/  @!P4 IMAD.MOV R20, RZ, RZ, -R20 ;  /* 0x000000ffff14c224 */ /* 0x000fe400078e0a14 */
[----:B------:R-:W-:Y:S02]  /*44f0*/  @!P2 IMAD.MOV R21, RZ, RZ, -R21 ;  /* 0x000000ffff15a224 */ /* 0x000fe400078e0a15 */
[----:B------:R-:W-:Y:S01]  /*4500*/  @!P0 IMAD.MOV R22, RZ, RZ, -R22 ;  /* 0x000000ffff168224 */ /* 0x000fe200078e0a16 */
[----:B--2---:R-:W-:-:S05]  /*4510*/  IABS R24, R15 ;  /* 0x0000000f00187213 */ /* 0x004fca0000000000 */
[----:B------:R-:W-:-:S04]  /*4520*/  IMAD.HI.U32 R0, R5, R24, RZ ;  /* 0x0000001805007227 */ /* 0x000fc800078e00ff */
[----:B------:R-:W-:-:S04]  /*4530*/  IMAD.MOV R0, RZ, RZ, -R0 ;  /* 0x000000ffff007224 */ /* 0x000fc800078e0a00 */
[----:B------:R-:W-:Y:S01]  /*4540*/  IMAD R24, R4, R0, R24 ;  /* 0x0000000004187224 */ /* 0x000fe200078e0218 */
[----:B------:R-:W-:-:S04]  /*4550*/  IABS R26, R13 ;  /* 0x0000000d001a7213 */ /* 0x000fc80000000000 */
[----:B------:R-:W-:Y:S01]  /*4560*/  ISETP.GT.U32.AND P3, PT, R4, R24, PT ;  /* 0x000000180400720c */ /* 0x000fe20003f64070 */
[----:B------:R-:W-:Y:S01]  /*4570*/  IMAD.HI.U32 R2, R5, R26, RZ ;  /* 0x0000001a05027227 */ /* 0x000fe200078e00ff */
[----:B------:R-:W-:-:S03]  /*4580*/  IABS R27, R12 ;  /* 0x0000000c001b7213 */ /* 0x000fc60000000000 */
[----:B------:R-:W-:Y:S02]  /*4590*/  IMAD.MOV R2, RZ, RZ, -R2 ;  /* 0x000000ffff027224 */ /* 0x000fe400078e0a02 */
[----:B------:R-:W-:Y:S01]  /*45a0*/  IMAD.HI.U32 R0, R5, R27, RZ ;  /* 0x0000001b05007227 */ /* 0x000fe200078e00ff */
[----:B------:R-:W-:-:S03]  /*45b0*/  IABS R25, R16 ;  /* 0x0000001000197213 */ /* 0x000fc60000000000 */
[----:B------:R-:W-:Y:S01]  /*45c0*/  IMAD R26, R4, R2, R26 ;  /* 0x00000002041a7224 */ /* 0x000fe200078e021a */
[----:B------:R-:W-:Y:S01]  /*45d0*/  IABS R8, R10 ;  /* 0x0000000a00087213 */ /* 0x000fe20000000000 */
[----:B------:R-:W-:Y:S01]  /*45e0*/  @!P3 IMAD.IADD R24, R24, 0x1, -R4 ;  /* 0x000000011818b824 */ /* 0x000fe200078e0a04 */
[----:B------:R-:W-:Y:S01]  /*45f0*/  IABS R28, R11 ;  /* 0x0000000b001c7213 */ /* 0x000fe20000000000 */
[----:B------:R-:W-:Y:S01]  /*4600*/  IMAD.MOV R0, RZ, RZ, -R0 ;  /* 0x000000ffff007224 */ /* 0x000fe200078e0a00 */
[C---:B------:R-:W-:Y:S01]  /*4610*/  ISETP.GT.U32.AND P3, PT, R4.reuse, R23, PT ;  /* 0x000000170400720c */ /* 0x040fe20003f64070 */
[----:B------:R-:W-:Y:S01]  /*4620*/  IMAD.HI.U32 R6, R5, R25, RZ ;  /* 0x0000001905067227 */ /* 0x000fe200078e00ff */
[C---:B------:R-:W-:Y:S02]  /*4630*/  ISETP.GT.U32.AND P1, PT, R4.reuse, R26, PT ;  /* 0x0000001a0400720c */ /* 0x040fe40003f24070 */
[C---:B------:R-:W-:Y:S01]  /*4640*/  ISETP.GT.U32.AND P6, PT, R4.reuse, R24, PT ;  /* 0x000000180400720c */ /* 0x040fe20003fc4070 */
[----:B------:R-:W-:-:S02]  /*4650*/  IMAD R27, R4, R0, R27 ;  /* 0x00000000041b7224 */ /* 0x000fc400078e021b */
[----:B------:R-:W-:-:S04]  /*4660*/  IMAD.HI.U32 R2, R5, R8, RZ ;  /* 0x0000000805027227 */ /* 0x000fc800078e00ff */
[----:B------:R-:W-:Y:S01]  /*4670*/  IMAD.HI.U32 R0, R5, R28, RZ ;  /* 0x0000001c05007227 */ /* 0x000fe200078e00ff */
[----:B------:R-:W-:-:S03]  /*4680*/  IABS R7, R9 ;  /* 0x0000000900077213 */ /* 0x000fc60000000000 */
[----:B------:R-:W-:Y:S02]  /*4690*/  IMAD.MOV R6, RZ, RZ, -R6 ;  /* 0x000000ffff067224 */ /* 0x000fe400078e0a06 */
[----:B------:R-:W-:Y:S02]  /*46a0*/  IMAD.MOV R2, RZ, RZ, -R2 ;  /* 0x000000ffff027224 */ /* 0x000fe400078e0a02 */
[----:B------:R-:W-:Y:S02]  /*46b0*/  IMAD.MOV R0, RZ, RZ, -R0 ;  /* 0x000000ffff007224 */ /* 0x000fe400078e0a00 */
[C---:B------:R-:W-:Y:S02]  /*46c0*/  IMAD R25, R4.reuse, R6, R25 ;  /* 0x0000000604197224 */ /* 0x040fe400078e0219 */
[C---:B------:R-:W-:Y:S02]  /*46d0*/  IMAD R8, R4.reuse, R2, R8 ;  /* 0x0000000204087224 */ /* 0x040fe400078e0208 */
[----:B------:R-:W-:-:S02]  /*46e0*/  IMAD R28, R4, R0, R28 ;  /* 0x00000000041c7224 */ /* 0x000fc400078e021c */
[----:B------:R-:W-:Y:S01]  /*46f0*/  @!P3 IMAD.IADD R23, R23, 0x1, -R4 ;  /* 0x000000011717b824 */ /* 0x000fe200078e0a04 */
[C---:B------:R-:W-:Y:S01]  /*4700*/  ISETP.GT.U32.AND P3, PT, R4.reuse, R27, PT ;  /* 0x0000001b0400720c */ /* 0x040fe20003f64070 */
[----:B------:R-:W-:Y:S01]  /*4710*/  IMAD.HI.U32 R0, R5, R7, RZ ;  /* 0x0000000705007227 */ /* 0x000fe200078e00ff */
[----:B------:R-:W-:-:S03]  /*4720*/  ISETP.GT.U32.AND P5, PT, R4, R25, PT ;  /* 0x000000190400720c */ /* 0x000fc60003fa4070 */
[--C-:B------:R-:W-:Y:S01]  /*4730*/  @!P1 IMAD.IADD R26, R26, 0x1, -R4.reuse ;  /* 0x000000011a1a9824 */ /* 0x100fe200078e0a04 */
[----:B------:R-:W-:Y:S01]  /*4740*/  ISETP.GT.U32.AND P1, PT, R4, R8, PT ;  /* 0x000000080400720c */ /* 0x000fe20003f24070 */
[----:B------:R-:W-:Y:S01]  /*4750*/  @!P6 IMAD.IADD R24, R24, 0x1, -R4 ;  /* 0x000000011818e824 */ /* 0x000fe200078e0a04 */
[----:B------:R-:W-:Y:S01]  /*4760*/  ISETP.GT.U32.AND P6, PT, R4, R28, PT ;  /* 0x0000001c0400720c */ /* 0x000fe20003fc4070 */
[----:B------:R-:W-:-:S04]  /*4770*/  IMAD.MOV R0, RZ, RZ, -R0 ;  /* 0x000000ffff007224 */ /* 0x000fc800078e0a00 */
[C---:B------:R-:W-:Y:S02]  /*4780*/  IMAD R7, R4.reuse, R0, R7 ;  /* 0x0000000004077224 */ /* 0x040fe400078e0207 */
[--C-:B------:R-:W-:Y:S02]  /*4790*/  @!P3 IMAD.IADD R27, R27, 0x1, -R4.reuse ;  /* 0x000000011b1bb824 */ /* 0x100fe400078e0a04 */
[--C-:B------:R-:W-:Y:S01]  /*47a0*/  @!P5 IMAD.IADD R25, R25, 0x1, -R4.reuse ;  /* 0x000000011919d824 */ /* 0x100fe200078e0a04 */
[----:B------:R-:W-:Y:S01]  /*47b0*/  ISETP.GT.U32.AND P3, PT, R4, R7, PT ;  /* 0x000000070400720c */ /* 0x000fe20003f64070 */
[--C-:B------:R-:W-:Y:S01]  /*47c0*/  @!P1 IMAD.IADD R8, R8, 0x1, -R4.reuse ;  /* 0x0000000108089824 */ /* 0x100fe200078e0a04 */
[----:B------:R-:W-:Y:S01]  /*47d0*/  ISETP.GE.AND P5, PT, R17, RZ, PT ;  /* 0x000000ff1100720c */ /* 0x000fe20003fa6270 */
[----:B------:R-:W-:Y:S01]  /*47e0*/  @!P6 IMAD.IADD R28, R28, 0x1, -R4 ;  /* 0x000000011c1ce824 */ /* 0x000fe200078e0a04 */
[----:B------:R-:W-:Y:S01]  /*47f0*/  IABS R6, R29 ;  /* 0x0000001d00067213 */ /* 0x000fe20000000000 */
[----:B------:R-:W2:Y:S01]  /*4800*/  LDL.LU R17, [R1+0x21bc] ;  /* 0x0021bc0001117983 */ /* 0x000ea20000300800 */
[----:B------:R-:W-:-:S02]  /*4810*/  ISETP.GE.AND P1, PT, R16, RZ, PT ;  /* 0x000000ff1000720c */ /* 0x000fc40003f26270 */
[----:B------:R-:W-:Y:S01]  /*4820*/  ISETP.GE.AND P6, PT, R15, RZ, PT ;  /* 0x000000ff0f00720c */ /* 0x000fe20003fc6270 */
[----:B------:R-:W3:Y:S01]  /*4830*/  LDL.LU R16, [R1+0x21b8] ;  /* 0x0021b80001107983 */ /* 0x000ee20000300800 */
[----:B------:R-:W-:-:S03]  /*4840*/  IMAD.HI.U32 R14, R5, R6, RZ ;  /* 0x00000006050e7227 */ /* 0x000fc600078e00ff */
[----:B------:R0:W-:Y:S01]  /*4850*/  STL [R1+0x2188], R20 ;  /* 0x0021881401007387 */ /* 0x0001e20000100800 */
[----:B------:R-:W-:-:S03]  /*4860*/  IABS R2, R3 ;  /* 0x0000000300027213 */ /* 0x000fc60000000000 */
[----:B------:R1:W-:Y:S01]  /*4870*/  STL [R1+0x218c], R21 ;  /* 0x00218c1501007387 */ /* 0x0003e20000100800 */
[----:B------:R-:W-:Y:S01]  /*4880*/  IABS R0, R19 ;  /* 0x0000001300007213 */ /* 0x000fe20000000000 */
[----:B------:R-:W-:Y:S02]  /*4890*/  IMAD.MOV R14, RZ, RZ, -R14 ;  /* 0x000000ffff0e7224 */ /* 0x000fe400078e0a0e */
[----:B------:R-:W-:Y:S01]  /*48a0*/  @!P3 IMAD.IADD R7, R7, 0x1, -R4 ;  /* 0x000000010707b824 */ /* 0x000fe200078e0a04 */
[C---:B------:R-:W-:Y:S01]  /*48b0*/  ISETP.GT.U32.AND P0, PT, R4.reuse, R27, PT ;  /* 0x0000001b0400720c */ /* 0x040fe20003f04070 */
[----:B------:R-:W-:Y:S01]  /*48c0*/  @!P6 IMAD.MOV R24, RZ, RZ, -R24 ;  /* 0x000000ffff18e224 */ /* 0x000fe200078e0a18 */
[C---:B------:R-:W-:Y:S01]  /*48d0*/  ISETP.GT.U32.AND P2, PT, R4.reuse, R26, PT ;  /* 0x0000001a0400720c */ /* 0x040fe20003f44070 */
[----:B------:R-:W-:Y:S01]  /*48e0*/  @!P5 IMAD.MOV R23, RZ, RZ, -R23 ;  /* 0x000000ffff17d224 */ /* 0x000fe200078e0a17 */
[----:B0-----:R-:W0:Y:S01]  /*48f0*/  LDC R20, c[0x0][0x23c] ;  /* 0x00008f00ff147b82 */ /* 0x001e220000000800 */
[----:B-1----:R-:W1:Y:S01]  /*4900*/  S2R R21, SR_TID.X ;  /* 0x0000000000157919 */ /* 0x002e620000002100 */
[----:B------:R-:W-:Y:S01]  /*4910*/  IMAD.HI.U32 R15, R5, R2, RZ ;  /* 0x00000002050f7227 */ /* 0x000fe200078e00ff */
[----:B------:R-:W-:-:S03]  /*4920*/  ISETP.GT.U32.AND P3, PT, R4, R25, PT ;  /* 0x000000190400720c */ /* 0x000fc60003f64070 */
[C---:B------:R-:W-:Y:S01]  /*4930*/  IMAD R6, R4.reuse, R14, R6 ;  /* 0x0000000e04067224 */ /* 0x040fe200078e0206 */
[----:B------:R-:W-:Y:S01]  /*4940*/  ISETP.GT.U32.AND P6, PT, R4, R8, PT ;  /* 0x000000080400720c */ /* 0x000fe20003fc4070 */
[----:B------:R-:W-:-:S04]  /*4950*/  IMAD.HI.U32 R14, R5, R0, RZ ;  /* 0x00000000050e7227 */ /* 0x000fc800078e00ff */
[----:B------:R-:W-:-:S04]  /*4960*/  IMAD.MOV R5, RZ, RZ, -R15 ;  /* 0x000000ffff057224 */ /* 0x000fc800078e0a0f */
[C---:B------:R-:W-:Y:S02]  /*4970*/  IMAD R2, R4.reuse, R5, R2 ;  /* 0x0000000504027224 */ /* 0x040fe400078e0202 */
[----:B------:R-:W-:Y:S01]  /*4980*/  IMAD.MOV R5, RZ, RZ, -R14 ;  /* 0x000000ffff057224 */ /* 0x000fe200078e0a0e */
[----:B------:R-:W-:Y:S01]  /*4990*/  STL [R1+0x2190], R22 ;  /* 0x0021901601007387 */ /* 0x000fe20000100800 */
[----:B------:R-:W-:Y:S01]  /*49a0*/  @!P3 IMAD.IADD R25, R25, 0x1, -R4 ;  /* 0x000000011919b824 */ /* 0x000fe200078e0a04 */
[C---:B------:R-:W-:Y:S01]  /*49b0*/  ISETP.GT.U32.AND P3, PT, R4.reuse, R6, PT ;  /* 0x000000060400720c */ /* 0x040fe20003f64070 */
[C---:B------:R-:W-:Y:S01]  /*49c0*/  IMAD R0, R4.reuse, R5, R0 ;  /* 0x0000000504007224 */ /* 0x040fe200078e0200 */
[----:B------:R-:W-:Y:S01]  /*49d0*/  STL [R1+0x2194], R23 ;  /* 0x0021941701007387 */ /* 0x000fe20000100800 */
[--C-:B------:R-:W-:Y:S01]  /*49e0*/  @!P0 IMAD.IADD R27, R27, 0x1, -R4.reuse ;  /* 0x000000011b1b8824 */ /* 0x100fe200078e0a04 */
[----:B------:R-:W-:Y:S02]  /*49f0*/  ISETP.GT.U32.AND P0, PT, R4, R2, PT ;  /* 0x000000020400720c */ /* 0x000fe40003f04070 */
[----:B------:R4:W-:Y:S01]  /*4a00*/  STL [R1+0x2198], R24 ;  /* 0x0021981801007387 */ /* 0x0009e20000100800 */
[--C-:B------:R-:W-:Y:S01]  /*4a10*/  @!P6 IMAD.IADD R8, R8, 0x1, -R4.reuse ;  /* 0x000000010808e824 */ /* 0x100fe200078e0a04 */
[----:B------:R-:W-:Y:S01]  /*4a20*/  ISETP.GT.U32.AND P6, PT, R4, R0, PT ;  /* 0x000000000400720c */ /* 0x000fe20003fc4070 */
[--C-:B------:R-:W-:Y:S01]  /*4a30*/  @!P2 IMAD.IADD R26, R26, 0x1, -R4.reuse ;  /* 0x000000011a1aa824 */ /* 0x100fe200078e0a04 */
[----:B----4-:R-:W4:Y:S01]  /*4a40*/  LDC R24, c[0x0][0x230] ;  /* 0x00008c00ff187b82 */ /* 0x010f220000000800 */
[----:B------:R-:W-:Y:S01]  /*4a50*/  ISETP.GE.AND P2, PT, R13, RZ, PT ;  /* 0x000000ff0d00720c */ /* 0x000fe20003f46270 */
[----:B-1----:R-:W-:Y:S01]  /*4a60*/  IMAD.SHL.U32 R14, R21, 0x2, RZ ;  /* 0x00000002150e7824 */ /* 0x002fe200078e00ff */
[----:B------:R-:W-:Y:S01]  /*4a70*/  ISETP.GT.U32.AND P5, PT, R4, R7, PT ;  /* 0x000000070400720c */ /* 0x000fe20003fa4070 */
[----:B------:R-:W-:Y:S01]  /*4a80*/  @!P3 IMAD.IADD R6, R6, 0x1, -R4 ;  /* 0x000000010606b824 */ /* 0x000fe200078e0a04 */
[----:B------:R-:W-:-:S02]  /*4a90*/  ISETP.GT.U32.AND P4, PT, R4, R28, PT ;  /* 0x0000001c0400720c */ /* 0x000fc40003f84070 */
[----:B------:R-:W-:Y:S01]  /*4aa0*/  @!P0 IMAD.IADD R2, R2, 0x1, -R4 ;  /* 0x0000000102028824 */ /* 0x000fe200078e0a04 */
[----:B------:R-:W-:-:S03]  /*4ab0*/  LOP3.LUT R15, R21, 0x7, RZ, 0xc0, !PT ;  /* 0x00000007150f7812 */ /* 0x000fc600078ec0ff */
[----:B------:R-:W-:Y:S01]  /*4ac0*/  @!P6 IMAD.IADD R0, R0, 0x1, -R4 ;  /* 0x000000010000e824 */ /* 0x000fe200078e0a04 */
[----:B------:R-:W-:Y:S01]  /*4ad0*/  LOP3.LUT R5, R14, 0x10, RZ, 0xc0, !PT ;  /* 0x000000100e057812 */ /* 0x000fe200078ec0ff */
[----:B------:R-:W2:Y:S01]  /*4ae0*/  LDL.LU R13, [R1+0x21b4] ;  /* 0x0021b400010d7983 */ /* 0x000ea20000300800 */
[C---:B------:R-:W-:Y:S01]  /*4af0*/  ISETP.GT.U32.AND P3, PT, R4.reuse, R6, PT ;  /* 0x000000060400720c */ /* 0x040fe20003f64070 */
[----:B------:R-:W-:Y:S01]  /*4b00*/  IMAD R22, R15, 0x210, RZ ;  /* 0x000002100f167824 */ /* 0x000fe200078e02ff */
[C---:B------:R-:W-:Y:S01]  /*4b10*/  ISETP.GT.U32.AND P0, PT, R4.reuse, R2, PT ;  /* 0x000000020400720c */ /* 0x040fe20003f04070 */
[----:B------:R-:W-:Y:S01]  /*4b20*/  @!P2 IMAD.MOV R26, RZ, RZ, -R26 ;  /* 0x000000ffff1aa224 */ /* 0x000fe200078e0a1a */
[----:B------:R-:W-:Y:S02]  /*4b30*/  LOP3.LUT R5, R5, 0x20, R21, 0xf8, !PT ;  /* 0x0000002005057812 */ /* 0x000fe400078ef815 */
[----:B------:R-:W-:Y:S01]  /*4b40*/  ISETP.GT.U32.AND P2, PT, R4, R0, PT ;  /* 0x000000000400720c */ /* 0x000fe20003f44070 */
[----:B------:R-:W-:Y:S01]  /*4b50*/  IMAD R15, R15, 0x110, RZ ;  /* 0x000001100f0f7824 */ /* 0x000fe200078e02ff */
[----:B------:R-:W-:Y:S01]  /*4b60*/  LOP3.LUT R5, R22, R5, RZ, 0x3c, !PT ;  /* 0x0000000516057212 */ /* 0x000fe200078e3cff */
[C---:B------:R-:W-:Y:S01]  /*4b70*/  IMAD.SHL.U32 R22, R21.reuse, 0x100, RZ ;  /* 0x0000010015167824 */ /* 0x040fe200078e00ff */
[----:B------:R-:W-:Y:S01]  /*4b80*/  LOP3.LUT R21, R21, 0x3f, RZ, 0xc0, !PT ;  /* 0x0000003f15157812 */ /* 0x000fe200078ec0ff */
[----:B------:R-:W-:-:S02]  /*4b90*/  @!P5 IMAD.IADD R7, R7, 0x1, -R4 ;  /* 0x000000010707d824 */ /* 0x000fc400078e0a04 */
[----:B----4-:R-:W-:Y:S01]  /*4ba0*/  VIADD R24, R24, 0x7f ;  /* 0x0000007f18187836 */ /* 0x010fe20000000000 */
[----:B------:R-:W-:Y:S01]  /*4bb0*/  ISETP.GE.AND P5, PT, R11, RZ, PT ;  /* 0x000000ff0b00720c */ /* 0x000fe20003fa6270 */
[----:B------:R-:W-:Y:S01]  /*4bc0*/  @!P4 IMAD.IADD R28, R28, 0x1, -R4 ;  /* 0x000000011c1cc824 */ /* 0x000fe200078e0a04 */
[----:B------:R-:W-:Y:S01]  /*4bd0*/  ISETP.GE.AND P4, PT, R12, RZ, PT ;  /* 0x000000ff0c00720c */ /* 0x000fe20003f86270 */
[----:B------:R-:W-:Y:S01]  /*4be0*/  @!P1 IMAD.MOV R25, RZ, RZ, -R25 ;  /* 0x000000ffff199224 */ /* 0x000fe200078e0a19 */
[----:B------:R-:W4:Y:S01]  /*4bf0*/  LDL.LU R12, [R1+0x21b0] ;  /* 0x0021b000010c7983 */ /* 0x000f220000300800 */
[----:B------:R-:W-:Y:S01]  /*4c00*/  LOP3.LUT R15, R15, 0x30, R14, 0x78, !PT ;  /* 0x000000300f0f7812 */ /* 0x000fe200078e780e */
[----:B------:R-:W-:Y:S01]  /*4c10*/  @!P3 IMAD.IADD R6, R6, 0x1, -R4 ;  /* 0x000000010606b824 */ /* 0x000fe200078e0a04 */
[----:B------:R-:W-:Y:S01]  /*4c20*/  ISETP.GE.AND P1, PT, R10, RZ, PT ;  /* 0x000000ff0a00720c */ /* 0x000fe20003f26270 */
[----:B------:R-:W3:Y:S01]  /*4c30*/  LDL.LU R11, [R1+0x21ac] ;  /* 0x0021ac00010b7983 */ /* 0x000ee20000300800 */
[----:B------:R-:W-:-:S02]  /*4c40*/  SHF.R.S32.HI R23, RZ, 0x1f, R24 ;  /* 0x0000001fff177819 */ /* 0x000fc40000011418 */
[----:B------:R-:W-:Y:S01]  /*4c50*/  LOP3.LUT R14, R5, 0x1000, R22, 0xf8, !PT ;  /* 0x00001000050e7812 */ /* 0x000fe200078ef816 */
[----:B------:R-:W2:Y:S01]  /*4c60*/  LDL.LU R10, [R1+0x21a8] ;  /* 0x0021a800010a7983 */ /* 0x000ea20000300800 */
[----:B------:R-:W-:Y:S01]  /*4c70*/  ISETP.GE.AND P6, PT, R9, RZ, PT ;  /* 0x000000ff0900720c */ /* 0x000fe20003fc6270 */
[----:B0-----:R-:W-:Y:S01]  /*4c80*/  IMAD R5, R21, R20, RZ ;  /* 0x0000001415057224 */ /* 0x001fe200078e02ff */
[----:B------:R-:W-:Y:S01]  /*4c90*/  ISETP.GE.AND P3, PT, R29, RZ, PT ;  /* 0x000000ff1d00720c */ /* 0x000fe20003f66270 */
[----:B------:R-:W4:Y:S01]  /*4ca0*/  LDL.LU R9, [R1+0x21a4] ;  /* 0x0021a40001097983 */ /* 0x000f220000300800 */
[--C-:B------:R-:W-:Y:S01]  /*4cb0*/  @!P0 IMAD.IADD R2, R2, 0x1, -R4.reuse ;  /* 0x0000000102028824 */ /* 0x100fe200078e0a04 */
[----:B------:R-:W-:Y:S02]  /*4cc0*/  ISETP.GE.AND P0, PT, R3, RZ, PT ;  /* 0x000000ff0300720c */ /* 0x000fe40003f06270 */
[----:B------:R-:W2:Y:S01]  /*4cd0*/  LDL.LU R29, [R1+0x21a0] ;  /* 0x0021a000011d7983 */ /* 0x000ea20000300800 */
[----:B------:R-:W-:Y:S01]  /*4ce0*/  LEA.HI R23, R23, R24, RZ, 0x7 ;  /* 0x0000001817177211 */ /* 0x000fe200078f38ff */
[----:B------:R-:W-:-:S02]  /*4cf0*/  @!P2 IMAD.IADD R0, R0, 0x1, -R4 ;  /* 0x000000010000a824 */ /* 0x000fc400078e0a04 */
[----:B------:R-:W3:Y:S01]  /*4d00*/  LDL.LU R3, [R1+0x219c] ;  /* 0x00219c0001037983 */ /* 0x000ee20000300800 */
[----:B------:R-:W-:-:S03]  /*4d10*/  LEA R4, P2, R5, UR8, 0x1 ;  /* 0x0000000805047c11 */ /* 0x000fc6000f8408ff */
[----:B------:R0:W-:Y:S01]  /*4d20*/  STL [R1+0x678], R15 ;  /* 0x0006780f01007387 */ /* 0x0001e20000100800 */
[----:B------:R-:W-:-:S03]  /*4d30*/  @!P5 IMAD.MOV R28, RZ, RZ, -R28 ;  /* 0x000000ffff1cd224 */ /* 0x000fc600078e0a1c */
[----:B------:R1:W-:Y:S01]  /*4d40*/  STL [R1+0x654], R14 ;  /* 0x0006540e01007387 */ /* 0x0003e20000100800 */
[----:B------:R-:W-:-:S03]  /*4d50*/  @!P4 IMAD.MOV R27, RZ, RZ, -R27 ;  /* 0x000000ffff1bc224 */ /* 0x000fc600078e0a1b */
[----:B------:R-:W4:Y:S01]  /*4d60*/  LDL.LU R24, [R1+0xc] ;  /* 0x00000c0001187983 */ /* 0x000f220000300800 */
[----:B0-----:R-:W-:Y:S01]  /*4d70*/  IMAD R15, R20, 0x40, R5 ;  /* 0x00000040140f7824 */ /* 0x001fe200078e0205 */
[----:B------:R-:W-:Y:S02]  /*4d80*/  LEA.HI.X.SX32 R5, R5, UR9, 0x1, P2 ;  /* 0x0000000905057c11 */ /* 0x000fe400090f0eff */
[----:B------:R-:W2:Y:S01]  /*4d90*/  LDL.LU R23, [R1+0x8] ;  /* 0x0000080001177983 */ /* 0x000ea20000300800 */
[----:B------:R-:W-:Y:S02]  /*4da0*/  ISETP.GE.AND P4, PT, R19, RZ, PT ;  /* 0x000000ff1300720c */ /* 0x000fe40003f86270 */
[C---:B-1----:R-:W-:Y:S01]  /*4db0*/  LEA R14, P5, R15.reuse, UR8, 0x1 ;  /* 0x000000080f0e7c11 */ /* 0x042fe2000f8a08ff */
[----:B------:R-:W2:Y:S04]  /*4dc0*/  LDL.LU R22, [R1+0x4] ;  /* 0x0000040001167983 */ /* 0x000ea80000300800 */
[----:B------:R-:W2:Y:S01]  /*4dd0*/  LDL.LU R21, [R1] ;  /* 0x0000000001157983 */ /* 0x000ea20000300800 */
[----:B------:R-:W-:Y:S01]  /*4de0*/  LEA.HI.X.SX32 R15, R15, UR9, 0x1, P5 ;  /* 0x000000090f0f7c11 */ /* 0x000fe2000a8f0eff */
[----:B------:R-:W-:Y:S01]  /*4df0*/  @!P1 IMAD.MOV R8, RZ, RZ, -R8 ;  /* 0x000000ffff089224 */ /* 0x000fe200078e0a08 */
[----:B------:R-:W-:Y:S01]  /*4e00*/  ULDC.64 UR8, c[0x0][0x210] ;  /* 0x0000840000087ab9 */ /* 0x000fe20000000a00 */
[----:B------:R-:W2:Y:S04]  /*4e10*/  LDL.LU R20, [R1+0x58] ;  /* 0x0000580001147983 */ /* 0x000ea80000300800 */
[----:B------:R-:W2:Y:S04]  /*4e20*/  LDL.LU R19, [R1+0x54] ;  /* 0x0000540001137983 */ /* 0x000ea80000300800 */
[----:B------:R0:W-:Y:S04]  /*4e30*/  STL.64 [R1+0x20a8], R4 ;  /* 0x0020a80401007387 */ /* 0x0001e80000100a00 */
[----:B0-----:R-:W4:Y:S04]  /*4e40*/  LDL.LU R4, [R1+0x1c] ;  /* 0x00001c0001047983 */ /* 0x001f280000300800 */
[----:B------:R-:W2:Y:S04]  /*4e50*/  LDL.LU R5, [R1+0x10] ;  /* 0x0000100001057983 */ /* 0x000ea80000300800 */
[----:B------:R0:W-:Y:S04]  /*4e60*/  STL [R1+0x2104], R14 ;  /* 0x0021040e01007387 */ /* 0x0001e80000100800 */
[----:B0-----:R-:W4:Y:S04]  /*4e70*/  LDL.LU R14, [R1+0x50] ;  /* 0x00005000010e7983 */ /* 0x001f280000300800 */
[----:B------:R0:W-:Y:S04]  /*4e80*/  STL [R1+0x2100], R15 ;  /* 0x0021000f01007387 */ /* 0x0001e80000100800 */
[----:B0-----:R-:W2:Y:S01]  /*4e90*/  LDL.LU R15, [R1+0x60] ;  /* 0x00006000010f7983 */ /* 0x001ea20000300800 */
[----:B---3--:R-:W-:-:S02]  /*4ea0*/  ISETP.NE.AND P2, PT, R3, RZ, PT ;  /* 0x000000ff0300720c */ /* 0x008fc40003f45270 */
[----:B------:R-:W-:-:S04]  /*4eb0*/  LOP3.LUT R3, RZ, R3, RZ, 0x33, !PT ;  /* 0x00000003ff037212 */ /* 0x000fc800078e33ff */
[C---:B------:R-:W-:Y:S02]  /*4ec0*/  SEL R11, R3.reuse, R11, !P2 ;  /* 0x0000000b030b7207 */ /* 0x040fe40005000000 */
[----:B--2---:R-:W-:-:S05]  /*4ed0*/  SEL R15, R3, R15, !P2 ;  /* 0x0000000f030f7207 */ /* 0x004fca0005000000 */
[----:B------:R4:W-:Y:S02]  /*4ee0*/  STL [R1+0xe4], R15 ;  /* 0x0000e40f01007387 */ /* 0x0009e40000100800 */
[C---:B----4-:R-:W-:Y:S02]  /*4ef0*/  SEL R15, R3.reuse, R14, !P2 ;  /* 0x0000000e030f7207 */ /* 0x050fe40005000000 */
[C---:B------:R-:W-:Y:S02]  /*4f00*/  SEL R14, R3.reuse, R4, !P2 ;  /* 0x00000004030e7207 */ /* 0x040fe40005000000 */
[C---:B------:R-:W-:Y:S01]  /*4f10*/  SEL R4, R3.reuse, R5, !P2 ;  /* 0x0000000503047207 */ /* 0x040fe20005000000 */
[----:B------:R-:W-:Y:S01]  /*4f20*/  STL [R1+0xe0], R15 ;  /* 0x0000e00f01007387 */ /* 0x000fe20000100800 */
[----:B------:R-:W-:-:S03]  /*4f30*/  SEL R5, R3, R24, !P2 ;  /* 0x0000001803057207 */ /* 0x000fc60005000000 */
[----:B------:R0:W-:Y:S04]  /*4f40*/  STL [R1+0xdc], R14 ;  /* 0x0000dc0e01007387 */ /* 0x0001e80000100800 */
[----:B------:R1:W-:Y:S01]  /*4f50*/  STL [R1+0xd8], R4 ;  /* 0x0000d80401007387 */ /* 0x0003e20000100800 */
[----:B0-----:R-:W-:-:S03]  /*4f60*/  SEL R14, R3, R23, !P2 ;  /* 0x00000017030e7207 */ /* 0x001fc60005000000 */
[----:B------:R0:W-:Y:S01]  /*4f70*/  STL [R1+0xcc], R5 ;  /* 0x0000cc0501007387 */ /* 0x0001e20000100800 */
[----:B-1----:R-:W-:-:S03]  /*4f80*/  SEL R4, R3, R22, !P2 ;  /* 0x0000001603047207 */ /* 0x002fc60005000000 */
[----:B0-----:R-:W2:Y:S04]  /*4f90*/  LDL.LU R5, [R1+0x20] ;  /* 0x0000200001057983 */ /* 0x001ea80000300800 */
[----:B------:R0:W-:Y:S01]  /*4fa0*/  STL [R1+0xc4], R14 ;  /* 0x0000c40e01007387 */ /* 0x0001e20000100800 */
[----:B------:R-:W-:-:S03]  /*4fb0*/  SEL R15, R3, R29, !P2 ;  /* 0x0000001d030f7207 */ /* 0x000fc60005000000 */
[----:B------:R1:W-:Y:S01]  /*4fc0*/  STL [R1+0xc0], R4 ;  /* 0x0000c00401007387 */ /* 0x0003e20000100800 */
[----:B0-----:R-:W-:-:S03]  /*4fd0*/  SEL R14, R3, R21, !P2 ;  /* 0x00000015030e7207 */ /* 0x001fc60005000000 */
[----:B-1----:R-:W3:Y:S04]  /*4fe0*/  LDL.LU R4, [R1+0x40] ;  /* 0x0000400001047983 */ /* 0x002ee80000300800 */
[----:B------:R0:W-:Y:S04]  /*4ff0*/  STL [R1+0xb8], R14 ;  /* 0x0000b80e01007387 */ /* 0x0001e80000100800 */
[----:B------:R-:W4:Y:S01]  /*5000*/  LDL.LU R29, [R1+0x48] ;  /* 0x00004800011d7983 */ /* 0x000f220000300800 */
[C---:B0-----:R-:W-:Y:S02]  /*5010*/  SEL R14, R3.reuse, R9, !P2 ;  /* 0x00000009030e7207 */ /* 0x041fe40005000000 */
[C---:B------:R-:W-:Y:S01]  /*5020*/  SEL R9, R3.reuse, R10, !P2 ;  /* 0x0000000a03097207 */ /* 0x040fe20005000000 */
[----:B------:R-:W-:Y:S01]  /*5030*/  STL [R1+0xb0], R15 ;  /* 0x0000b00f01007387 */ /* 0x000fe20000100800 */
[----:B------:R-:W-:-:S03]  /*5040*/  SEL R10, R3, R12, !P2 ;  /* 0x0000000c030a7207 */ /* 0x000fc60005000000 */
[----:B------:R-:W-:Y:S04]  /*5050*/  STL [R1+0xa8], R14 ;  /* 0x0000a80e01007387 */ /* 0x000fe80000100800 */
[----:B------:R0:W-:Y:S01]  /*5060*/  STL [R1+0xa4], R9 ;  /* 0x0000a40901007387 */ /* 0x0001e20000100800 */
[----:B------:R-:W-:-:S03]  /*5070*/  SEL R12, R3, R16, !P2 ;  /* 0x00000010030c7207 */ /* 0x000fc60005000000 */
[----:B0-----:R-:W4:Y:S04]  /*5080*/  LDL.LU R9, [R1+0x38] ;  /* 0x0000380001097983 */ /* 0x001f280000300800 */
[----:B------:R0:W-:Y:S04]  /*5090*/  STL [R1+0xa0], R11 ;  /* 0x0000a00b01007387 */ /* 0x0001e80000100800 */
[----:B------:R1:W-:Y:S01]  /*50a0*/  STL [R1+0x9c], R10 ;  /* 0x00009c0a01007387 */ /* 0x0003e20000100800 */
[----:B0-----:R-:W-:-:S03]  /*50b0*/  SEL R11, R3, R13, !P2 ;  /* 0x0000000d030b7207 */ /* 0x001fc60005000000 */
[----:B------:R-:W4:Y:S04]  /*50c0*/  LDL.LU R13, [R1+0x44] ;  /* 0x00004400010d7983 */ /* 0x000f280000300800 */
[----:B-1----:R-:W4:Y:S01]  /*50d0*/  LDL.LU R10, [R1+0x3c] ;  /* 0x00003c00010a7983 */ /* 0x002f220000300800 */
[----:B------:R-:W-:-:S03]  /*50e0*/  SEL R15, R3, R20, !P2 ;  /* 0x00000014030f7207 */ /* 0x000fc60005000000 */
[----:B------:R0:W-:Y:S04]  /*50f0*/  STL [R1+0x98], R11 ;  /* 0x0000980b01007387 */ /* 0x0001e80000100800 */
[----:B------:R-:W4:Y:S01]  /*5100*/  LDL.LU R16, [R1+0x30] ;  /* 0x0000300001107983 */ /* 0x000f220000300800 */
[----:B------:R-:W-:-:S03]  /*5110*/  SEL R14, R3, R19, !P2 ;  /* 0x00000013030e7207 */ /* 0x000fc60005000000 */
[----:B------:R1:W-:Y:S01]  /*5120*/  STL [R1+0x7c], R12 ;  /* 0x00007c0c01007387 */ /* 0x0003e20000100800 */
[----:B0-----:R-:W-:-:S03]  /*5130*/  SEL R11, R3, R17, !P2 ;  /* 0x00000011030b7207 */ /* 0x001fc60005000000 */
[----:B------:R-:W4:Y:S04]  /*5140*/  LDL.LU R17, [R1+0x34] ;  /* 0x0000340001117983 */ /* 0x000f280000300800 */
[----:B-1----:R-:W4:Y:S04]  /*5150*/  LDL.LU R12, [R1+0x2c] ;  /* 0x00002c00010c7983 */ /* 0x002f280000300800 */
[----:B------:R0:W-:Y:S04]  /*5160*/  STL [R1+0x78], R11 ;  /* 0x0000780b01007387 */ /* 0x0001e80000100800 */
[----:B0-----:R-:W4:Y:S04]  /*5170*/  LDL.LU R11, [R1+0x24] ;  /* 0x00002400010b7983 */ /* 0x001f280000300800 */
[----:B------:R0:W-:Y:S04]  /*5180*/  STL [R1+0x74], R15 ;  /* 0x0000740f01007387 */ /* 0x0001e80000100800 */
[----:B------:R-:W4:Y:S04]  /*5190*/  LDL.LU R24, [R1+0x28] ;  /* 0x0000280001187983 */ /* 0x000f280000300800 */
[----:B------:R-:W4:Y:S04]  /*51a0*/  LDL.LU R23, [R1+0xd0] ;  /* 0x0000d00001177983 */ /* 0x000f280000300800 */
[----:B------:R1:W-:Y:S04]  /*51b0*/  STL [R1+0x70], R14 ;  /* 0x0000700e01007387 */ /* 0x0003e80000100800 */
[----:B------:R-:W4:Y:S01]  /*51c0*/  LDL.LU R22, [R1+0xd4] ;  /* 0x0000d40001167983 */ /* 0x000f220000300800 */
[----:B0-----:R-:W-:-:S03]  /*51d0*/  SEL R15, R3, R18, !P2 ;  /* 0x00000012030f7207 */ /* 0x001fc60005000000 */
[----:B------:R-:W4:Y:S04]  /*51e0*/  LDL.LU R21, [R1+0xc8] ;  /* 0x0000c80001157983 */ /* 0x000f280000300800 */
[----:B------:R-:W4:Y:S04]  /*51f0*/  LDL.LU R20, [R1+0xb4] ;  /* 0x0000b40001147983 */ /* 0x000f280000300800 */
[----:B------:R-:W4:Y:S04]  /*5200*/  LDL.LU R19, [R1+0xbc] ;  /* 0x0000bc0001137983 */ /* 0x000f280000300800 */
[----:B-1----:R-:W4:Y:S04]  /*5210*/  LDL.LU R14, [R1+0xac] ;  /* 0x0000ac00010e7983 */ /* 0x002f280000300800 */
[----:B------:R-:W4:Y:S04]  /*5220*/  LDL.LU R18, [R1+0x4c] ;  /* 0x00004c0001127983 */ /* 0x000f280000300800 */
[----:B------:R0:W-:Y:S04]  /*5230*/  STL [R1+0x60], R15 ;  /* 0x0000600f01007387 */ /* 0x0001e80000100800 */
[----:B0-----:R-:W4:Y:S01]  /*5240*/  LDL.LU R15, [R1+0x94] ;  /* 0x00009400010f7983 */ /* 0x001f220000300800 */
[----:B--2---:R-:W-:-:S05]  /*5250*/  SEL R5, R3, R5, !P2 ;  /* 0x0000000503057207 */ /* 0x004fca0005000000 */
[----:B------:R0:W-:Y:S04]  /*5260*/  STL [R1+0x58], R5 ;  /* 0x0000580501007387 */ /* 0x0001e80000100800 */
[----:B0-----:R-:W2:Y:S01]  /*5270*/  LDL.LU R5, [R1+0x90] ;  /* 0x0000900001057983 */ /* 0x001ea20000300800 */
[----:B---3--:R-:W-:-:S05]  /*5280*/  SEL R4, R3, R4, !P2 ;  /* 0x0000000403047207 */ /* 0x008fca0005000000 */
[----:B------:R0:W-:Y:S01]  /*5290*/  STL [R1+0x54], R4 ;  /* 0x0000540401007387 */ /* 0x0001e20000100800 */
[----:B----4-:R-:W-:-:S03]  /*52a0*/  SEL R29, R3, R29, !P2 ;  /* 0x0000001d031d7207 */ /* 0x010fc60005000000 */
[----:B0-----:R-:W3:Y:S04]  /*52b0*/  LDL.LU R4, [R1+0x8c] ;  /* 0x00008c0001047983 */ /* 0x001ee80000300800 */
[----:B------:R0:W-:Y:S04]  /*52c0*/  STL [R1+0x50], R29 ;  /* 0x0000501d01007387 */ /* 0x0001e80000100800 */
[----:B0-----:R-:W4:Y:S01]  /*52d0*/  LDL.LU R29, [R1+0x88] ;  /* 0x00008800011d7983 */ /* 0x001f220000300800 */
[C---:B------:R-:W-:Y:S02]  /*52e0*/  SEL R9, R3.reuse, R9, !P2 ;  /* 0x0000000903097207 */ /* 0x040fe40005000000 */
[----:B------:R-:W-:-:S02]  /*52f0*/  SEL R13, R3, R13, !P2 ;  /* 0x0000000d030d7207 */ /* 0x000fc40005000000 */
[C---:B------:R-:W-:Y:S02]  /*5300*/  SEL R10, R3.reuse, R10, !P2 ;  /* 0x0000000a030a7207 */ /* 0x040fe40005000000 */
[C---:B------:R-:W-:Y:S02]  /*5310*/  SEL R16, R3.reuse, R16, !P2 ;  /* 0x0000001003107207 */ /* 0x040fe40005000000 */
[C---:B------:R-:W-:Y:S02]  /*5320*/  SEL R17, R3.reuse, R17, !P2 ;  /* 0x0000001103117207 */ /* 0x040fe40005000000 */
[C---:B------:R-:W-:Y:S02]  /*5330*/  SEL R12, R3.reuse, R12, !P2 ;  /* 0x0000000c030c7207 */ /* 0x040fe40005000000 */
[----:B------:R-:W-:-:S05]  /*5340*/  SEL R18, R3, R18, !P2 ;  /* 0x0000001203127207 */ /* 0x000fca0005000000 */
[----:B------:R0:W-:Y:S04]  /*5350*/  STL [R1+0x4c], R18 ;  /* 0x00004c1201007387 */ /* 0x0001e80000100800 */
[----:B0-----:R-:W4:Y:S04]  /*5360*/  LDL.LU R18, [R1+0x84] ;  /* 0x0000840001127983 */ /* 0x001f280000300800 */
        /* <DEDUP_REMOVED lines=11> */
[----:B0-----:R-:W4:Y:S01]  /*5420*/  LDL.LU R12, [R1+0x14] ;  /* 0x00001400010c7983 */ /* 0x001f220000300800 */
[----:B------:R-:W-:-:S02]  /*5430*/  SEL R11, R3, R11, !P2 ;  /* 0x0000000b030b7207 */ /* 0x000fc40005000000 */
[C---:B------:R-:W-:Y:S02]  /*5440*/  SEL R24, R3.reuse, R24, !P2 ;  /* 0x0000001803187207 */ /* 0x040fe40005000000 */
[C---:B------:R-:W-:Y:S01]  /*5450*/  SEL R23, R3.reuse, R23, !P2 ;  /* 0x0000001703177207 */ /* 0x040fe20005000000 */
[----:B------:R0:W-:Y:S01]  /*5460*/  STL [R1+0x30], R11 ;  /* 0x0000300b01007387 */ /* 0x0001e20000100800 */
[C---:B------:R-:W-:Y:S02]  /*5470*/  SEL R22, R3.reuse, R22, !P2 ;  /* 0x0000001603167207 */ /* 0x040fe40005000000 */
[C---:B------:R-:W-:Y:S02]  /*5480*/  SEL R21, R3.reuse, R21, !P2 ;  /* 0x0000001503157207 */ /* 0x040fe40005000000 */
[C---:B------:R-:W-:Y:S01]  /*5490*/  SEL R20, R3.reuse, R20, !P2 ;  /* 0x0000001403147207 */ /* 0x040fe20005000000 */
[----:B0-----:R-:W4:Y:S04]  /*54a0*/  LDL.LU R11, [R1+0x18] ;  /* 0x00001800010b7983 */ /* 0x001f280000300800 */
[----:B------:R0:W-:Y:S01]  /*54b0*/  STL [R1+0x2c], R24 ;  /* 0x00002c1801007387 */ /* 0x0001e20000100800 */
[----:B------:R-:W-:-:S03]  /*54c0*/  SEL R19, R3, R19, !P2 ;  /* 0x0000001303137207 */ /* 0x000fc60005000000 */
[----:B0-----:R-:W4:Y:S04]  /*54d0*/  LDL.LU R24, [R1+0x2198] ;  /* 0x0021980001187983 */ /* 0x001f280000300800 */
[----:B------:R0:W-:Y:S01]  /*54e0*/  STL [R1+0x28], R23 ;  /* 0x0000281701007387 */ /* 0x0001e20000100800 */
[C---:B------:R-:W-:Y:S02]  /*54f0*/  SEL R14, R3.reuse, R14, !P2 ;  /* 0x0000000e030e7207 */ /* 0x040fe40005000000 */
[C---:B------:R-:W-:Y:S01]  /*5500*/  SEL R15, R3.reuse, R15, !P2 ;  /* 0x0000000f030f7207 */ /* 0x040fe20005000000 */
[----:B0-----:R-:W4:Y:S04]  /*5510*/  LDL.LU R23, [R1+0x2194] ;  /* 0x0021940001177983 */ /* 0x001f280000300800 */
[----:B------:R0:W-:Y:S04]  /*5520*/  STL [R1+0x24], R22 ;  /* 0x0000241601007387 */ /* 0x0001e80000100800 */
[----:B0-----:R-:W4:Y:S04]  /*5530*/  LDL.LU R22, [R1+0x2190] ;  /* 0x0021900001167983 */ /* 0x001f280000300800 */
[----:B------:R0:W-:Y:S01]  /*5540*/  STL [R1+0x20], R21 ;  /* 0x0000201501007387 */ /* 0x0001e20000100800 */
[----:B--2---:R-:W-:-:S03]  /*5550*/  SEL R5, R3, R5, !P2 ;  /* 0x0000000503057207 */ /* 0x004fc60005000000 */
[----:B0-----:R-:W2:Y:S04]  /*5560*/  LDL.LU R21, [R1+0x218c] ;  /* 0x00218c0001157983 */ /* 0x001ea80000300800 */
[----:B------:R0:W-:Y:S04]  /*5570*/  STL [R1+0x1c], R20 ;  /* 0x00001c1401007387 */ /* 0x0001e80000100800 */
[----:B0-----:R-:W2:Y:S01]  /*5580*/  LDL.LU R20, [R1+0x2188] ;  /* 0x0021880001147983 */ /* 0x001ea20000300800 */
[----:B---3--:R-:W-:-:S03]  /*5590*/  SEL R4, R3, R4, !P2 ;  /* 0x0000000403047207 */ /* 0x008fc60005000000 */
[----:B------:R0:W-:Y:S04]  /*55a0*/  STL [R1+0x10], R19 ;  /* 0x0000101301007387 */ /* 0x0001e80000100800 */
[----:B0-----:R-:W3:Y:S01]  /*55b0*/  LDL.LU R19, [R1+0x2184] ;  /* 0x0021840001137983 */ /* 0x001ee20000300800 */
[----:B----4-:R-:W-:-:S03]  /*55c0*/  SEL R29, R3, R29, !P2 ;  /* 0x0000001d031d7207 */ /* 0x010fc60005000000 */
[----:B------:R-:W-:Y:S04]  /*55d0*/  STL [R1+0x2108], R14 ;  /* 0x0021080e01007387 */ /* 0x000fe80000100800 */
[----:B------:R-:W-:Y:S04]  /*55e0*/  STL [R1+0x210c], R15 ;  /* 0x00210c0f01007387 */ /* 0x000fe80000100800 */
[----:B------:R-:W-:Y:S04]  /*55f0*/  STL [R1+0x2110], R5 ;  /* 0x0021100501007387 */ /* 0x000fe80000100800 */
[----:B------:R-:W-:Y:S04]  /*5600*/  STL [R1+0x2114], R4 ;  /* 0x0021140401007387 */ /* 0x000fe80000100800 */
[----:B------:R0:W-:Y:S01]  /*5610*/  STL [R1+0x2118], R29 ;  /* 0x0021181d01007387 */ /* 0x0001e20000100800 */
[----:B------:R-:W-:-:S05]  /*5620*/  SEL R18, R3, R18, !P2 ;  /* 0x0000001203127207 */ /* 0x000fca0005000000 */
[----:B------:R-:W-:Y:S01]  /*5630*/  STL [R1+0x211c], R18 ;  /* 0x00211c1201007387 */ /* 0x000fe20000100800 */
        /* <DEDUP_REMOVED lines=11> */
[----:B------:R-:W-:Y:S04]  /*56f0*/  STL [R1+0x2134], R12 ;  /* 0x0021340c01007387 */ /* 0x000fe80000100800 */
[----:B0-----:R-:W4:Y:S04]  /*5700*/  LDL.LU R29, [R1+0xe4] ;  /* 0x0000e400011d7983 */ /* 0x001f280000300800 */
[----:B------:R-:W4:Y:S04]  /*5710*/  LDL.LU R4, [R1+0xe0] ;  /* 0x0000e00001047983 */ /* 0x000f280000300800 */
[----:B------:R-:W4:Y:S01]  /*5720*/  LDL.LU R5, [R1+0xdc] ;  /* 0x0000dc0001057983 */ /* 0x000f220000300800 */
[----:B------:R-:W-:-:S03]  /*5730*/  SEL R11, R3, R11, !P2 ;  /* 0x0000000b030b7207 */ /* 0x000fc60005000000 */
[----:B------:R-:W4:Y:S01]  /*5740*/  LDL.LU R15, [R1+0xd8] ;  /* 0x0000d800010f7983 */ /* 0x000f220000300800 */
[----:B------:R-:W-:-:S03]  /*5750*/  @!P6 IMAD.MOV R7, RZ, RZ, -R7 ;  /* 0x000000ffff07e224 */ /* 0x000fc600078e0a07 */
[----:B------:R-:W4:Y:S01]  /*5760*/  LDL.LU R14, [R1+0xcc] ;  /* 0x0000cc00010e7983 */ /* 0x000f220000300800 */
[----:B------:R-:W-:-:S03]  /*5770*/  SEL R25, R3, R25, !P2 ;  /* 0x0000001903197207 */ /* 0x000fc60005000000 */
[----:B------:R-:W-:Y:S01]  /*5780*/  STL [R1+0x2138], R11 ;  /* 0x0021380b01007387 */ /* 0x000fe20000100800 */
[C---:B------:R-:W-:Y:S01]  /*5790*/  SEL R24, R3.reuse, R24, !P2 ;  /* 0x0000001803187207 */ /* 0x040fe20005000000 */
[----:B------:R-:W-:Y:S01]  /*57a0*/  @!P3 IMAD.MOV R6, RZ, RZ, -R6 ;  /* 0x000000ffff06b224 */ /* 0x000fe200078e0a06 */
[C---:B------:R-:W-:Y:S01]  /*57b0*/  SEL R26, R3.reuse, R26, !P2 ;  /* 0x0000001a031a7207 */ /* 0x040fe20005000000 */
[----:B------:R-:W-:Y:S01]  /*57c0*/  @!P0 IMAD.MOV R2, RZ, RZ, -R2 ;  /* 0x000000ffff028224 */ /* 0x000fe200078e0a02 */
[C---:B------:R-:W-:Y:S01]  /*57d0*/  SEL R27, R3.reuse, R27, !P2 ;  /* 0x0000001b031b7207 */ /* 0x040fe20005000000 */
[----:B------:R-:W-:Y:S01]  /*57e0*/  @!P4 IMAD.MOV R0, RZ, RZ, -R0 ;  /* 0x000000ffff00c224 */ /* 0x000fe200078e0a00 */
[C---:B------:R-:W-:Y:S02]  /*57f0*/  SEL R28, R3.reuse, R28, !P2 ;  /* 0x0000001c031c7207 */ /* 0x040fe40005000000 */
[C---:B------:R-:W-:Y:S02]  /*5800*/  SEL R8, R3.reuse, R8, !P2 ;  /* 0x0000000803087207 */ /* 0x040fe40005000000 */
[----:B------:R-:W-:-:S02]  /*5810*/  SEL R23, R3, R23, !P2 ;  /* 0x0000001703177207 */ /* 0x000fc40005000000 */
[C---:B------:R-:W-:Y:S02]  /*5820*/  SEL R7, R3.reuse, R7, !P2 ;  /* 0x0000000703077207 */ /* 0x040fe40005000000 */
[C---:B------:R-:W-:Y:S02]  /*5830*/  SEL R6, R3.reuse, R6, !P2 ;  /* 0x0000000603067207 */ /* 0x040fe40005000000 */
[C---:B------:R-:W-:Y:S02]  /*5840*/  SEL R22, R3.reuse, R22, !P2 ;  /* 0x0000001603167207 */ /* 0x040fe40005000000 */
[C---:B------:R-:W-:Y:S02]  /*5850*/  SEL R2, R3.reuse, R2, !P2 ;  /* 0x0000000203027207 */ /* 0x040fe40005000000 */
[C---:B--2---:R-:W-:Y:S02]  /*5860*/  SEL R21, R3.reuse, R21, !P2 ;  /* 0x0000001503157207 */ /* 0x044fe40005000000 */
[----:B------:R-:W-:-:S02]  /*5870*/  SEL R20, R3, R20, !P2 ;  /* 0x0000001403147207 */ /* 0x000fc40005000000 */
[----:B---3--:R-:W-:-:S05]  /*5880*/  SEL R19, R3, R19, !P2 ;  /* 0x0000001303137207 */ /* 0x008fca0005000000 */
[----:B------:R-:W-:Y:S04]  /*5890*/  STL [R1+0x213c], R19 ;  /* 0x00213c1301007387 */ /* 0x000fe80000100800 */
[----:B------:R-:W-:Y:S04]  /*58a0*/  STL [R1+0x2140], R20 ;  /* 0x0021401401007387 */ /* 0x000fe80000100800 */
[----:B------:R-:W-:Y:S04]  /*58b0*/  STL [R1+0x2144], R21 ;  /* 0x0021441501007387 */ /* 0x000fe80000100800 */
[----:B------:R-:W-:Y:S04]  /*58c0*/  STL [R1+0x2148], R22 ;  /* 0x0021481601007387 */ /* 0x000fe80000100800 */
[----:B------:R-:W-:Y:S04]  /*58d0*/  STL [R1+0x214c], R23 ;  /* 0x00214c1701007387 */ /* 0x000fe80000100800 */
[----:B------:R-:W-:Y:S01]  /*58e0*/  STL [R1+0x2150], R24 ;  /* 0x0021501801007387 */ /* 0x000fe20000100800 */
[----:B------:R-:W-:-:S03]  /*58f0*/  SEL R0, R3, R0, !P2 ;  /* 0x0000000003007207 */ /* 0x000fc60005000000 */
[----:B------:R-:W-:Y:S04]  /*5900*/  STL [R1+0x2154], R25 ;  /* 0x0021541901007387 */ /* 0x000fe80000100800 */
[----:B------:R-:W-:Y:S04]  /*5910*/  STL [R1+0x2158], R26 ;  /* 0x0021581a01007387 */ /* 0x000fe80000100800 */
[----:B------:R-:W-:Y:S04]  /*5920*/  STL [R1+0x215c], R27 ;  /* 0x00215c1b01007387 */ /* 0x000fe80000100800 */
[----:B------:R-:W-:Y:S04]  /*5930*/  STL [R1+0x2160], R28 ;  /* 0x0021601c01007387 */ /* 0x000fe80000100800 */
[----:B------:R-:W-:Y:S04]  /*5940*/  STL [R1+0x2164], R8 ;  /* 0x0021640801007387 */ /* 0x000fe80000100800 */
[----:B------:R-:W-:Y:S04]  /*5950*/  STL [R1+0x2168], R7 ;  /* 0x0021680701007387 */ /* 0x000fe80000100800 */
[----:B------:R-:W-:Y:S04]  /*5960*/  STL [R1+0x216c], R6 ;  /* 0x00216c0601007387 */ /* 0x000fe80000100800 */
[----:B------:R-:W-:Y:S04]  /*5970*/  STL [R1+0x2170], R2 ;  /* 0x0021700201007387 */ /* 0x000fe80000100800 */
[----:B------:R0:W-:Y:S01]  /*5980*/  STL [R1+0x2174], R0 ;  /* 0x0021740001007387 */ /* 0x0001e20000100800 */
[----:B----4-:R-:W-:-:S02]  /*5990*/  IMAD R3, R29, UR5, RZ ;  /* 0x000000051d037c24 */ /* 0x010fc4000f8e02ff */
[----:B0-----:R-:W-:-:S03]  /*59a0*/  IMAD R0, R4, UR5, RZ ;  /* 0x0000000504007c24 */ /* 0x001fc6000f8e02ff */
[----:B------:R0:W-:Y:S04]  /*59b0*/  STL [R1+0x2178], R3 ;  /* 0x0021780301007387 */ /* 0x0001e80000100800 */
[----:B------:R-:W-:Y:S01]  /*59c0*/  STL [R1+0x14], R0 ;  /* 0x0000140001007387 */ /* 0x000fe20000100800 */
[----:B0-----:R-:W-:-:S05]  /*59d0*/  IMAD R3, R5, UR5, RZ ;  /* 0x0000000505037c24 */ /* 0x001fca000f8e02ff */
[----:B------:R0:W-:Y:S04]  /*59e0*/  STL [R1+0x18], R3 ;  /* 0x0000180301007387 */ /* 0x0001e80000100800 */
[----:B0-----:R-:W2:Y:S01]  /*59f0*/  LDL.LU R3, [R1+0xb8] ;  /* 0x0000b80001037983 */ /* 0x001ea20000300800 */
[----:B------:R-:W-:Y:S02]  /*5a00*/  IMAD R2, R15, UR5, RZ ;  /* 0x000000050f027c24 */ /* 0x000fe4000f8e02ff */
[----:B------:R-:W-:-:S03]  /*5a10*/  IMAD R0, R14, UR5, RZ ;  /* 0x000000050e007c24 */ /* 0x000fc6000f8e02ff */
[----:B------:R-:W-:Y:S04]  /*5a20*/  STL [R1+0x5c], R2 ;  /* 0x00005c0201007387 */ /* 0x000fe80000100800 */
[----:B--2---:R0:W-:Y:S04]  /*5a30*/  STL [R1+0x217c], R3 ;  /* 0x00217c0301007387 */ /* 0x0041e80000100800 */
[----:B------:R-:W-:Y:S04]  /*5a40*/  STL [R1+0x64], R0 ;  /* 0x0000640001007387 */ /* 0x000fe80000100800 */
[----:B0-----:R-:W2:Y:S04]  /*5a50*/  LDL.LU R3, [R1+0xc0] ;  /* 0x0000c00001037983 */ /* 0x001ea80000300800 */
[----:B--2---:R0:W-:Y:S04]  /*5a60*/  STL [R1+0x2180], R3 ;  /* 0x0021800301007387 */ /* 0x0041e80000100800 */
[----:B0-----:R-:W2:Y:S04]  /*5a70*/  LDL.LU R3, [R1+0xc4] ;  /* 0x0000c40001037983 */ /* 0x001ea80000300800 */
[----:B------:R-:W3:Y:S04]  /*5a80*/  LDL.LU R0, [R1+0xb0] ;  /* 0x0000b00001007983 */ /* 0x000ee80000300800 */
[----:B------:R-:W4:Y:S04]  /*5a90*/  LDL.LU R2, [R1+0xa8] ;  /* 0x0000a80001027983 */ /* 0x000f280000300800 */
        /* <DEDUP_REMOVED lines=25> */
[----:B------:R-:W4:Y:S01]  /*5c30*/  LDL.LU R14, [R1+0x10] ;  /* 0x00001000010e7983 */ /* 0x000f220000300800 */
[----:B--2---:R-:W-:-:S05]  /*5c40*/  IMAD R3, R3, UR5, RZ ;  /* 0x0000000503037c24 */ /* 0x004fca000f8e02ff */
[----:B------:R0:W-:Y:S04]  /*5c50*/  STL [R1+0x68], R3 ;  /* 0x0000680301007387 */ /* 0x0001e80000100800 */
[----:B0-----:R-:W2:Y:S02]  /*5c60*/  LDL.LU R3, [R1+0x2180] ;  /* 0x0021800001037983 */ /* 0x001ea40000300800 */
[----:B--2---:R-:W-:-:S05]  /*5c70*/  IMAD R3, R3, UR5, RZ ;  /* 0x0000000503037c24 */ /* 0x004fca000f8e02ff */
[----:B------:R0:W-:Y:S04]  /*5c80*/  STL [R1+0x6c], R3 ;  /* 0x00006c0301007387 */ /* 0x0001e80000100800 */
[----:B0-----:R-:W2:Y:S01]  /*5c90*/  LDL.LU R3, [R1+0x217c] ;  /* 0x00217c0001037983 */ /* 0x001ea20000300800 */
[----:B---3--:R-:W-:Y:S02]  /*5ca0*/  IMAD R0, R0, UR5, RZ ;  /* 0x0000000500007c24 */ /* 0x008fe4000f8e02ff */
[----:B----4-:R-:W-:Y:S02]  /*5cb0*/  IMAD R2, R2, UR5, RZ ;  /* 0x0000000502027c24 */ /* 0x010fe4000f8e02ff */
[----:B------:R-:W-:Y:S02]  /*5cc0*/  IMAD R6, R6, UR5, RZ ;  /* 0x0000000506067c24 */ /* 0x000fe4000f8e02ff */
[----:B------:R-:W-:-:S02]  /*5cd0*/  IMAD R7, R7, UR5, RZ ;  /* 0x0000000507077c24 */ /* 0x000fc4000f8e02ff */
[----:B------:R-:W-:Y:S02]  /*5ce0*/  IMAD R8, R8, UR5, RZ ;  /* 0x0000000508087c24 */ /* 0x000fe4000f8e02ff */
[----:B------:R-:W-:Y:S02]  /*5cf0*/  IMAD R28, R28, UR5, RZ ;  /* 0x000000051c1c7c24 */ /* 0x000fe4000f8e02ff */
[----:B------:R-:W-:Y:S02]  /*5d00*/  IMAD R27, R27, UR5, RZ ;  /* 0x000000051b1b7c24 */ /* 0x000fe4000f8e02ff */
[----:B------:R-:W-:Y:S02]  /*5d10*/  IMAD R26, R26, UR5, RZ ;  /* 0x000000051a1a7c24 */ /* 0x000fe4000f8e02ff */
        /* <DEDUP_REMOVED lines=20> */
[----:B--2---:R-:W-:-:S05]  /*5e60*/  IMAD R3, R3, UR5, RZ ;  /* 0x0000000503037c24 */ /* 0x004fca000f8e02ff */
[----:B------:R0:W-:Y:S04]  /*5e70*/  STL [R1+0x80], R3 ;  /* 0x0000800301007387 */ /* 0x0001e80000100800 */
[----:B0-----:R-:W2:Y:S04]  /*5e80*/  LDL.LU R3, [R1+0x2178] ;  /* 0x0021780001037983 */ /* 0x001ea80000300800 */
[----:B------:R0:W-:Y:S04]  /*5e90*/  STL [R1+0x84], R0 ;  /* 0x0000840001007387 */ /* 0x0001e80000100800 */
[----:B0-----:R-:W3:Y:S04]  /*5ea0*/  LDL.LU R0, [R1+0x2174] ;  /* 0x0021740001007983 */ /* 0x001ee80000300800 */
[----:B------:R0:W-:Y:S04]  /*5eb0*/  STL [R1+0x88], R2 ;  /* 0x0000880201007387 */ /* 0x0001e80000100800 */
[----:B0-----:R-:W4:Y:S04]  /*5ec0*/  LDL.LU R2, [R1+0x2170] ;  /* 0x0021700001027983 */ /* 0x001f280000300800 */
        /* <DEDUP_REMOVED lines=41> */
[----:B0-----:R-:W2:Y:S04]  /*6160*/  LDL.LU R18, [R1+0x211c] ;  /* 0x00211c0001127983 */ /* 0x001ea80000300800 */
[----:B------:R0:W-:Y:S04]  /*6170*/  STL [R1+0x260], R29 ;  /* 0x0002601d01007387 */ /* 0x0001e80000100800 */
[----:B0-----:R-:W3:Y:S04]  /*6180*/  LDL.LU R29, [R1+0x2118] ;  /* 0x00211800011d7983 */ /* 0x001ee80000300800 */
[----:B------:R0:W-:Y:S04]  /*6190*/  STL [R1+0x268], R4 ;  /* 0x0002680401007387 */ /* 0x0001e80000100800 */
[----:B0-----:R-:W3:Y:S04]  /*61a0*/  LDL.LU R4, [R1+0x2114] ;  /* 0x0021140001047983 */ /* 0x001ee80000300800 */
[----:B------:R0:W-:Y:S04]  /*61b0*/  STL [R1+0x270], R5 ;  /* 0x0002700501007387 */ /* 0x0001e80000100800 */
[----:B0-----:R-:W3:Y:S04]  /*61c0*/  LDL.LU R5, [R1+0x2110] ;  /* 0x0021100001057983 */ /* 0x001ee80000300800 */
[----:B------:R0:W-:Y:S04]  /*61d0*/  STL [R1+0x278], R15 ;  /* 0x0002780f01007387 */ /* 0x0001e80000100800 */
[----:B0-----:R-:W3:Y:S04]  /*61e0*/  LDL.LU R15, [R1+0x210c] ;  /* 0x00210c00010f7983 */ /* 0x001ee80000300800 */
[----:B------:R0:W-:Y:S04]  /*61f0*/  STL [R1+0x280], R14 ;  /* 0x0002800e01007387 */ /* 0x0001e80000100800 */
[----:B0-----:R-:W3:Y:S01]  /*6200*/  LDL.LU R14, [R1+0x2108] ;  /* 0x00210800010e7983 */ /* 0x001ee20000300800 */
[----:B----4-:R-:W-:-:S02]  /*6210*/  IMAD R9, R9, UR5, RZ ;  /* 0x0000000509097c24 */ /* 0x010fc4000f8e02ff */
[----:B--2---:R-:W-:Y:S02]  /*6220*/  IMAD R18, R18, UR5, RZ ;  /* 0x0000000512127c24 */ /* 0x004fe4000f8e02ff */
[----:B---3--:R-:W-:Y:S02]  /*6230*/  IMAD R5, R5, UR5, RZ ;  /* 0x0000000505057c24 */ /* 0x008fe4000f8e02ff */
[----:B------:R-:W-:Y:S02]  /*6240*/  IMAD R15, R15, UR5, RZ ;  /* 0x000000050f0f7c24 */ /* 0x000fe4000f8e02ff */
[----:B------:R-:W-:-:S05]  /*6250*/  IMAD R14, R14, UR5, RZ ;  /* 0x000000050e0e7c24 */ /* 0x000fca000f8e02ff */
[----:B------:R0:W-:Y:S04]  /*6260*/  STL [R1+0x288], R14 ;  /* 0x0002880e01007387 */ /* 0x0001e80000100800 */
[----:B0-----:R-:W2:Y:S04]  /*6270*/  LDL.LU R14, [R1+0x2104] ;  /* 0x00210400010e7983 */ /* 0x001ea80000300800 */
[----:B------:R0:W-:Y:S04]  /*6280*/  STL [R1+0x28c], R15 ;  /* 0x00028c0f01007387 */ /* 0x0001e80000100800 */
[----:B0-----:R-:W2:Y:S04]  /*6290*/  LDL.LU R15, [R1+0x2100] ;  /* 0x00210000010f7983 */ /* 0x001ea80000300800 */
[----:B------:R0:W-:Y:S02]  /*62a0*/  STL [R1+0x290], R5 ;  /* 0x0002900501007387 */ /* 0x0001e40000100800 */
[----:B0-----:R-:W-:-:S02]  /*62b0*/  IMAD R5, R4, UR5, RZ ;  /* 0x0000000504057c24 */ /* 0x001fc4000f8e02ff */
[----:B------:R-:W-:-:S03]  /*62c0*/  IMAD R4, R29, UR5, RZ ;  /* 0x000000051d047c24 */ /* 0x000fc6000f8e02ff */
[----:B------:R0:W-:Y:S04]  /*62d0*/  STL [R1+0x294], R5 ;  /* 0x0002940501007387 */ /* 0x0001e80000100800 */
[----:B------:R1:W-:Y:S01]  /*62e0*/  STL [R1+0x298], R4 ;  /* 0x0002980401007387 */ /* 0x0003e20000100800 */
[----:B0-----:R-:W-:-:S03]  /*62f0*/  IMAD R5, R13, UR5, RZ ;  /* 0x000000050d057c24 */ /* 0x001fc6000f8e02ff */
[----:B------:R-:W-:Y:S01]  /*6300*/  STL [R1+0x29c], R18 ;  /* 0x00029c1201007387 */ /* 0x000fe20000100800 */
[----:B-1----:R-:W-:-:S03]  /*6310*/  IMAD R4, R16, UR5, RZ ;  /* 0x0000000510047c24 */ /* 0x002fc6000f8e02ff */
[----:B------:R0:W-:Y:S04]  /*6320*/  STL [R1+0x2a8], R5 ;  /* 0x0002a80501007387 */ /* 0x0001e80000100800 */
[----:B------:R1:W-:Y:S01]  /*6330*/  STL [R1+0x2ac], R4 ;  /* 0x0002ac0401007387 */ /* 0x0003e20000100800 */
[----:B0-----:R-:W-:-:S03]  /*6340*/  IMAD R5, R10, UR5, RZ ;  /* 0x000000050a057c24 */ /* 0x001fc6000f8e02ff */
[----:B------:R0:W-:Y:S01]  /*6350*/  STL [R1+0x2b0], R9 ;  /* 0x0002b00901007387 */ /* 0x0001e20000100800 */
[----:B-1----:R-:W-:-:S03]  /*6360*/  IMAD R4, R17, UR5, RZ ;  /* 0x0000000511047c24 */ /* 0x002fc6000f8e02ff */
[----:B------:R1:W-:Y:S01]  /*6370*/  STL [R1+0x2b4], R5 ;  /* 0x0002b40501007387 */ /* 0x0003e20000100800 */
[----:B0-----:R-:W-:-:S03]  /*6380*/  IMAD R9, R12, UR5, RZ ;  /* 0x000000050c097c24 */ /* 0x001fc6000f8e02ff */
[----:B------:R0:W-:Y:S01]  /*6390*/  STL [R1+0x284], R4 ;  /* 0x0002840401007387 */ /* 0x0001e20000100800 */
[----:B-1----:R-:W-:-:S03]  /*63a0*/  IMAD R5, R11, UR5, RZ ;  /* 0x000000050b057c24 */ /* 0x002fc6000f8e02ff */
[----:B------:R-:W-:Y:S01]  /*63b0*/  STL [R1+0x27c], R9 ;  /* 0x00027c0901007387 */ /* 0x000fe20000100800 */
[----:B0-----:R-:W-:-:S03]  /*63c0*/  IMAD R4, R19, UR5, RZ ;  /* 0x0000000513047c24 */ /* 0x001fc6000f8e02ff */
[----:B------:R-:W3:Y:S04]  /*63d0*/  LDL R19, [R1+0x5c] ;  /* 0x00005c0001137983 */ /* 0x000ee80000100800 */
[----:B------:R-:W-:Y:S04]  /*63e0*/  STL [R1+0x274], R5 ;  /* 0x0002740501007387 */ /* 0x000fe80000100800 */
[----:B------:R-:W4:Y:S04]  /*63f0*/  LDL R12, [R1+0x64] ;  /* 0x00006400010c7983 */ /* 0x000f280000100800 */
[----:B------:R0:W-:Y:S01]  /*6400*/  STL [R1+0x26c], R4 ;  /* 0x00026c0401007387 */ /* 0x0001e20000100800 */
[----:B------:R-:W-:-:S03]  /*6410*/  IMAD R10, R21, UR5, RZ ;  /* 0x00000005150a7c24 */ /* 0x000fc6000f8e02ff */
[----:B------:R-:W4:Y:S04]  /*6420*/  LDL R17, [R1+0x68] ;  /* 0x0000680001117983 */ /* 0x000f280000100800 */
[----:B------:R-:W4:Y:S01]  /*6430*/  LDL R16, [R1+0x6c] ;  /* 0x00006c0001107983 */ /* 0x000f220000100800 */
[----:B0-----:R-:W-:-:S03]  /*6440*/  IMAD R4, R20, UR5, RZ ;  /* 0x0000000514047c24 */ /* 0x001fc6000f8e02ff */
[----:B------:R-:W4:Y:S04]  /*6450*/  LDL R13, [R1+0x80] ;  /* 0x00008000010d7983 */ /* 0x000f280000100800 */
[----:B------:R-:W4:Y:S04]  /*6460*/  LDL R18, [R1+0x84] ;  /* 0x0000840001127983 */ /* 0x000f280000100800 */
[----:B------:R-:W4:Y:S04]  /*6470*/  LDL R29, [R1+0x88] ;  /* 0x00008800011d7983 */ /* 0x000f280000100800 */
[----:B------:R-:W4:Y:S04]  /*6480*/  LDL R20, [R1+0x18] ;  /* 0x0000180001147983 */ /* 0x000f280000100800 */
[----:B------:R0:W-:Y:S04]  /*6490*/  STL [R1+0x264], R4 ;  /* 0x0002640401007387 */ /* 0x0001e80000100800 */
[----:B------:R-:W4:Y:S01]  /*64a0*/  LDL R21, [R1+0x14] ;  /* 0x0000140001157983 */ /* 0x000f220000100800 */
[----:B------:R-:W-:-:S02]  /*64b0*/  IMAD R5, R24, UR5, RZ ;  /* 0x0000000518057c24 */ /* 0x000fc4000f8e02ff */
[----:B------:R-:W-:Y:S02]  /*64c0*/  IMAD R11, R23, UR5, RZ ;  /* 0x00000005170b7c24 */ /* 0x000fe4000f8e02ff */
[----:B------:R-:W-:Y:S01]  /*64d0*/  IMAD R9, R22, UR5, RZ ;  /* 0x0000000516097c24 */ /* 0x000fe2000f8e02ff */
[----:B------:R-:W-:Y:S01]  /*64e0*/  STL [R1+0x25c], R10 ;  /* 0x00025c0a01007387 */ /* 0x000fe20000100800 */
[----:B0-----:R-:W-:Y:S02]  /*64f0*/  IMAD R4, R25, UR5, RZ ;  /* 0x0000000519047c24 */ /* 0x001fe4000f8e02ff */
[----:B------:R-:W-:Y:S01]  /*6500*/  IMAD R22, R26, UR5, RZ ;  /* 0x000000051a167c24 */ /* 0x000fe2000f8e02ff */
[----:B------:R0:W-:Y:S04]  /*6510*/  STL [R1+0x244], R5 ;  /* 0x0002440501007387 */ /* 0x0001e80000100800 */
[----:B------:R-:W-:Y:S04]  /*6520*/  STL [R1+0x24c], R11 ;  /* 0x00024c0b01007387 */ /* 0x000fe80000100800 */
[----:B------:R-:W-:Y:S01]  /*6530*/  STL [R1+0x254], R9 ;  /* 0x0002540901007387 */ /* 0x000fe20000100800 */
[----:B0-----:R-:W-:-:S03]  /*6540*/  IMAD R5, R27, UR5, RZ ;  /* 0x000000051b057c24 */ /* 0x001fc6000f8e02ff */
[----:B------:R0:W-:Y:S01]  /*6550*/  STL [R1+0x23c], R4 ;  /* 0x00023c0401007387 */ /* 0x0001e20000100800 */
[----:B------:R-:W-:-:S03]  /*6560*/  IMAD R8, R8, UR5, RZ ;  /* 0x0000000508087c24 */ /* 0x000fc6000f8e02ff */
[----:B------:R-:W-:Y:S01]  /*6570*/  STL [R1+0x234], R22 ;  /* 0x0002341601007387 */ /* 0x000fe20000100800 */
[----:B------:R-:W-:Y:S02]  /*6580*/  IMAD R2, R2, UR5, RZ ;  /* 0x0000000502027c24 */ /* 0x000fe4000f8e02ff */
[----:B0-----:R-:W-:Y:S01]  /*6590*/  IMAD R4, R28, UR5, RZ ;  /* 0x000000051c047c24 */ /* 0x001fe2000f8e02ff */
[----:B------:R0:W-:Y:S04]  /*65a0*/  STL [R1+0x22c], R5 ;  /* 0x00022c0501007387 */ /* 0x0001e80000100800 */
[----:B------:R1:W-:Y:S01]  /*65b0*/  STL [R1+0x224], R4 ;  /* 0x0002240401007387 */ /* 0x0003e20000100800 */
[----:B0-----:R-:W-:-:S03]  /*65c0*/  IMAD R5, R7, UR5, RZ ;  /* 0x0000000507057c24 */ /* 0x001fc6000f8e02ff */
[----:B------:R-:W-:Y:S01]  /*65d0*/  STL [R1+0x21c], R8 ;  /* 0x00021c0801007387 */ /* 0x000fe20000100800 */
[----:B-1----:R-:W-:-:S03]  /*65e0*/  IMAD R4, R6, UR5, RZ ;  /* 0x0000000506047c24 */ /* 0x002fc6000f8e02ff */
[----:B------:R-:W-:Y:S04]  /*65f0*/  STL [R1+0x214], R5 ;  /* 0x0002140501007387 */ /* 0x000fe80000100800 */
[----:B------:R-:W-:Y:S04]  /*6600*/  STL [R1+0x204], R2 ;  /* 0x0002040201007387 */ /* 0x000fe80000100800 */
[----:B------:R-:W-:Y:S04]  /*6610*/  STL [R1+0x20c], R4 ;  /* 0x00020c0401007387 */ /* 0x000fe80000100800 */
[----:B------:R-:W-:Y:S01]  /*6620*/  STL [R1+0x20b0], R4 ;  /* 0x0020b00401007387 */ /* 0x000fe20000100800 */
[----:B--2---:R-:W-:-:S05]  /*6630*/  IMAD.WIDE R6, R3, 0x2, R14 ;  /* 0x0000000203067825 */ /* 0x004fca00078e020e */
[----:B------:R3:W-:Y:S04]  /*6640*/  STL.64 [R1+0x1d8], R6 ;  /* 0x0001d80601007387 */ /* 0x0007e80000100a00 */
[----:B------:R4:W-:Y:S01]  /*6650*/  STL [R1+0x20b4], R5 ;  /* 0x0020b40501007387 */ /* 0x0009e20000100800 */
[----:B---3--:R-:W-:-:S04]  /*6660*/  IMAD.WIDE R6, R19, 0x2, R14 ;  /* 0x0000000213067825 */ /* 0x008fc800078e020e */
[----:B----4-:R-:W-:-:S04]  /*6670*/  IMAD.WIDE R4, R21, 0x2, R14 ;  /* 0x0000000215047825 */ /* 0x010fc800078e020e */
[--C-:B------:R-:W-:Y:S01]  /*6680*/  IMAD.WIDE R20, R20, 0x2, R14.reuse ;  /* 0x0000000214147825 */ /* 0x100fe200078e020e */
[----:B------:R0:W-:Y:S04]  /*6690*/  STL.64 [R1+0x1d0], R4 ;  /* 0x0001d00401007387 */ /* 0x0001e80000100a00 */
[----:B------:R1:W-:Y:S04]  /*66a0*/  STL.64 [R1+0x1c8], R20 ;  /* 0x0001c81401007387 */ /* 0x0003e80000100a00 */
[----:B------:R2:W-:Y:S01]  /*66b0*/  STL.64 [R1+0x1c0], R6 ;  /* 0x0001c00601007387 */ /* 0x0005e20000100a00 */
[----:B0-----:R-:W-:-:S04]  /*66c0*/  IMAD.WIDE R4, R12, 0x2, R14 ;  /* 0x000000020c047825 */ /* 0x001fc800078e020e */
[--C-:B-1----:R-:W-:Y:S01]  /*66d0*/  IMAD.WIDE R20, R17, 0x2, R14.reuse ;  /* 0x0000000211147825 */ /* 0x102fe200078e020e */
[----:B------:R0:W-:Y:S03]  /*66e0*/  STL.64 [R1+0x1b8], R4 ;  /* 0x0001b80401007387 */ /* 0x0001e60000100a00 */
[--C-:B--2---:R-:W-:Y:S01]  /*66f0*/  IMAD.WIDE R6, R16, 0x2, R14.reuse ;  /* 0x0000000210067825 */ /* 0x104fe200078e020e */
[----:B------:R-:W-:Y:S04]  /*6700*/  STL.64 [R1+0x1b0], R20 ;  /* 0x0001b01401007387 */ /* 0x000fe80000100a00 */
[----:B------:R1:W-:Y:S01]  /*6710*/  STL.64 [R1+0x1a8], R6 ;  /* 0x0001a80601007387 */ /* 0x0003e20000100a00 */
[----:B0-----:R-:W-:-:S04]  /*6720*/  IMAD.WIDE R4, R13, 0x2, R14 ;  /* 0x000000020d047825 */ /* 0x001fc800078e020e */
[--C-:B------:R-:W-:Y:S01]  /*6730*/  IMAD.WIDE R12, R18, 0x2, R14.reuse ;  /* 0x00000002120c7825 */ /* 0x100fe200078e020e */
[----:B------:R0:W-:Y:S03]  /*6740*/  STL.64 [R1+0x1a0], R4 ;  /* 0x0001a00401007387 */ /* 0x0001e60000100a00 */
[----:B-1----:R-:W-:Y:S01]  /*6750*/  IMAD.WIDE R6, R29, 0x2, R14 ;  /* 0x000000021d067825 */ /* 0x002fe200078e020e */
[----:B------:R-:W-:Y:S04]  /*6760*/  STL.64 [R1+0x198], R12 ;  /* 0x0001980c01007387 */ /* 0x000fe80000100a00 */
[----:B------:R-:W-:Y:S01]  /*6770*/  STL.64 [R1+0x190], R6 ;  /* 0x0001900601007387 */ /* 0x000fe20000100a00 */
[----:B0-----:R-:W-:-:S02]  /*6780*/  IMAD.MOV.U32 R4, RZ, RZ, R11 ;  /* 0x000000ffff047224 */ /* 0x001fc400078e000b */
[----:B------:R-:W-:-:S05]  /*6790*/  IMAD.MOV.U32 R5, RZ, RZ, R10 ;  /* 0x000000ffff057224 */ /* 0x000fca00078e000a */
[----:B------:R0:W-:Y:S04]  /*67a0*/  STL.64 [R1+0x20d8], R4 ;  /* 0x0020d80401007387 */ /* 0x0001e80000100a00 */
[----:B0-----:R-:W2:Y:S01]  /*67b0*/  LDL R4, [R1+0x1f8] ;  /* 0x0001f80001047983 */ /* 0x001ea20000100800 */
[----:B------:R-:W-:-:S05]  /*67c0*/  IMAD.MOV.U32 R5, RZ, RZ, R9 ;  /* 0x000000ffff057224 */ /* 0x000fca00078e0009 */
[----:B------:R0:W-:Y:S04]  /*67d0*/  STL [R1+0x20e0], R5 ;  /* 0x0020e00501007387 */ /* 0x0001e80000100800 */
[----:B0-----:R-:W3:Y:S04]  /*67e0*/  LDL R5, [R1+0x1f4] ;  /* 0x0001f40001057983 */ /* 0x001ee80000100800 */
[----:B--2---:R0:W-:Y:S04]  /*67f0*/  STL [R1+0x20e4], R4 ;  /* 0x0020e40401007387 */ /* 0x0041e80000100800 */
[----:B0-----:R-:W2:Y:S04]  /*6800*/  LDL R4, [R1+0x1f0] ;  /* 0x0001f00001047983 */ /* 0x001ea80000100800 */
[----:B---3--:R0:W-:Y:S04]  /*6810*/  STL [R1+0x20e8], R5 ;  /* 0x0020e80501007387 */ /* 0x0081e80000100800 */
        /* <DEDUP_REMOVED lines=10> */
[----:B------:R-:W2:Y:S04]  /*68c0*/  LDL.LU R2, [R1+0x1fc] ;  /* 0x0001fc0001027983 */ /* 0x000ea80000300800 */
        /* <DEDUP_REMOVED lines=14> */
[----:B---3--:R-:W-:-:S03]  /*69b0*/  IMAD.WIDE R4, R5, 0x2, R14 ;  /* 0x0000000205047825 */ /* 0x008fc600078e020e */
[----:B------:R-:W3:Y:S04]  /*69c0*/  LDL.LU R13, [R1+0x270] ;  /* 0x00027000010d7983 */ /* 0x000ee80000300800 */
[----:B------:R-:W3:Y:S04]  /*69d0*/  LDL.LU R17, [R1+0x278] ;  /* 0x0002780001117983 */ /* 0x000ee80000300800 */
[----:B------:R-:W3:Y:S04]  /*69e0*/  LDL.LU R16, [R1+0x280] ;  /* 0x0002800001107983 */ /* 0x000ee80000300800 */
[----:B------:R-:W3:Y:S04]  /*69f0*/  LDL.LU R18, [R1+0x288] ;  /* 0x0002880001127983 */ /* 0x000ee80000300800 */
[----:B------:R-:W3:Y:S04]  /*6a00*/  LDL.LU R20, [R1+0x28c] ;  /* 0x00028c0001147983 */ /* 0x000ee80000300800 */
[----:B------:R-:W3:Y:S04]  /*6a10*/  LDL.LU R22, [R1+0x290] ;  /* 0x0002900001167983 */ /* 0x000ee80000300800 */
[----:B------:R-:W3:Y:S04]  /*6a20*/  LDL.LU R24, [R1+0x294] ;  /* 0x0002940001187983 */ /* 0x000ee80000300800 */
[----:B------:R-:W3:Y:S04]  /*6a30*/  LDL.LU R26, [R1+0x298] ;  /* 0x00029800011a7983 */ /* 0x000ee80000300800 */
[----:B------:R0:W-:Y:S04]  /*6a40*/  STL.64 [R1+0x188], R4 ;  /* 0x0001880401007387 */ /* 0x0001e80000100a00 */
[----:B0-----:R-:W2:Y:S02]  /*6a50*/  LDL.LU R4, [R1+0x20fc] ;  /* 0x0020fc0001047983 */ /* 0x001ea40000300800 */
[----:B--2---:R-:W-:-:S05]  /*6a60*/  IMAD.WIDE R4, R4, 0x2, R14 ;  /* 0x0000000204047825 */ /* 0x004fca00078e020e */
        /* <DEDUP_REMOVED lines=18> */
[----:B------:R0:W-:Y:S02]  /*6b90*/  STL.64 [R1+0x150], R4 ;  /* 0x0001500401007387 */ /* 0x0001e40000100a00 */
[----:B0-----:R-:W-:-:S05]  /*6ba0*/  IMAD.WIDE R4, R2, 0x2, R14 ;  /* 0x0000000202047825 */ /* 0x001fca00078e020e */
[----:B------:R0:W-:Y:S04]  /*6bb0*/  STL.64 [R1+0x148], R4 ;  /* 0x0001480401007387 */ /* 0x0001e80000100a00 */
[----:B0-----:R-:W2:Y:S04]  /*6bc0*/  LDL.LU R5, [R1+0x20e0] ;  /* 0x0020e00001057983 */ /* 0x001ea80000300800 */
[----:B------:R2:W-:Y:S02]  /*6bd0*/  STL.64 [R1+0x20b8], R2 ;  /* 0x0020b80201007387 */ /* 0x0005e40000100a00 */
[----:B--2---:R-:W-:-:S02]  /*6be0*/  IMAD.MOV.U32 R3, RZ, RZ, R5 ;  /* 0x000000ffff037224 */ /* 0x004fc400078e0005 */
[----:B----4-:R-:W-:-:S05]  /*6bf0*/  IMAD.WIDE R4, R6, 0x2, R14 ;  /* 0x0000000206047825 */ /* 0x010fca00078e020e */
[----:B------:R0:W-:Y:S02]  /*6c00*/  STL.64 [R1+0x140], R4 ;  /* 0x0001400401007387 */ /* 0x0001e40000100a00 */
[----:B0-----:R-:W-:-:S05]  /*6c10*/  IMAD.WIDE R4, R7, 0x2, R14 ;  /* 0x0000000207047825 */ /* 0x001fca00078e020e */
[----:B------:R0:W-:Y:S04]  /*6c20*/  STL.64 [R1+0x138], R4 ;  /* 0x0001380401007387 */ /* 0x0001e80000100a00 */
[----:B0-----:R-:W2:Y:S04]  /*6c30*/  LDL.LU.64 R4, [R1+0x20d8] ;  /* 0x0020d80001047983 */ /* 0x001ea80000300a00 */
[----:B------:R0:W-:Y:S02]  /*6c40*/  STL.64 [R1+0x2060], R6 ;  /* 0x0020600601007387 */ /* 0x0001e40000100a00 */
[----:B0-----:R-:W-:-:S05]  /*6c50*/  IMAD.WIDE R6, R8, 0x2, R14 ;  /* 0x0000000208067825 */ /* 0x001fca00078e020e */
        /* <DEDUP_REMOVED lines=12> */
[----:B------:R0:W-:Y:S04]  /*6d20*/  STL.64 [R1+0x100], R6 ;  /* 0x0001000601007387 */ /* 0x0001e80000100a00 */
[----:B------:R1:W-:Y:S01]  /*6d30*/  STL.64 [R1+0x2068], R28 ;  /* 0x0020681c01007387 */ /* 0x0003e20000100a00 */
[----:B0-----:R-:W-:-:S05]  /*6d40*/  IMAD.WIDE R6, R29, 0x2, R14 ;  /* 0x000000021d067825 */ /* 0x001fca00078e020e */
[----:B------:R0:W-:Y:S01]  /*6d50*/  STL.64 [R1+0xf8], R6 ;  /* 0x0000f80601007387 */ /* 0x0001e20000100a00 */
[----:B-1----:R-:W-:-:S04]  /*6d60*/  IMAD.WIDE R28, R12, 0x2, R14 ;  /* 0x000000020c1c7825 */ /* 0x002fc800078e020e */
[----:B0-----:R-:W-:-:S05]  /*6d70*/  IMAD.WIDE R6, R11, 0x2, R14 ;  /* 0x000000020b067825 */ /* 0x001fca00078e020e */
[----:B------:R0:W-:Y:S04]  /*6d80*/  STL.64 [R1+0xf0], R6 ;  /* 0x0000f00601007387 */ /* 0x0001e80000100a00 */
[----:B------:R-:W4:Y:S04]  /*6d90*/  LDL R2, [R1+0x2b4] ;  /* 0x0002b40001027983 */ /* 0x000f280000100800 */
[----:B------:R-:W-:Y:S01]  /*6da0*/  STL.64 [R1+0xe8], R28 ;  /* 0x0000e81c01007387 */ /* 0x000fe20000100a00 */
[----:B0-----:R-:W-:-:S05]  /*6db0*/  IMAD.WIDE R6, R9, 0x2, R14 ;  /* 0x0000000209067825 */ /* 0x001fca00078e020e */
[----:B------:R0:W-:Y:S04]  /*6dc0*/  STL.64 [R1+0xe0], R6 ;  /* 0x0000e00601007387 */ /* 0x0001e80000100a00 */
[----:B------:R1:W-:Y:S01]  /*6dd0*/  STL.64 [R1+0x2070], R8 ;  /* 0x0020700801007387 */ /* 0x0003e20000100a00 */
[----:B0-----:R-:W-:-:S03]  /*6de0*/  IMAD.WIDE R6, R10, 0x2, R14 ;  /* 0x000000020a067825 */ /* 0x001fc600078e020e */
[----:B-1----:R-:W4:Y:S04]  /*6df0*/  LDL R8, [R1+0x2b0] ;  /* 0x0002b00001087983 */ /* 0x002f280000100800 */
[----:B------:R0:W-:Y:S04]  /*6e00*/  STL.64 [R1+0x2078], R10 ;  /* 0x0020780a01007387 */ /* 0x0001e80000100a00 */
[----:B0-----:R-:W4:Y:S04]  /*6e10*/  LDL R10, [R1+0x2a8] ;  /* 0x0002a800010a7983 */ /* 0x001f280000100800 */
[----:B------:R0:W-:Y:S04]  /*6e20*/  STL.64 [R1+0x2a0], R6 ;  /* 0x0002a00601007387 */ /* 0x0001e80000100a00 */
[----:B------:R-:W4:Y:S04]  /*6e30*/  LDL R11, [R1+0x2ac] ;  /* 0x0002ac00010b7983 */ /* 0x000f280000100800 */
[----:B---3--:R1:W-:Y:S01]  /*6e40*/  STL.64 [R1+0x2080], R12 ;  /* 0x0020800c01007387 */ /* 0x0083e20000100a00 */
[----:B0-----:R-:W-:-:S03]  /*6e50*/  IMAD.WIDE R6, R13, 0x2, R14 ;  /* 0x000000020d067825 */ /* 0x001fc600078e020e */
[----:B-1----:R-:W3:Y:S01]  /*6e60*/  LDL R13, [R1+0x29c] ;  /* 0x00029c00010d7983 */ /* 0x002ee20000100800 */
[----:B------:R-:W-:-:S03]  /*6e70*/  IMAD.WIDE R28, R17, 0x2, R14 ;  /* 0x00000002111c7825 */ /* 0x000fc600078e020e */
[----:B------:R0:W-:Y:S04]  /*6e80*/  STL.64 [R1+0x2b8], R6 ;  /* 0x0002b80601007387 */ /* 0x0001e80000100a00 */
[----:B------:R-:W3:Y:S04]  /*6e90*/  LDL R9, [R1+0x284] ;  /* 0x0002840001097983 */ /* 0x000ee80000100800 */
[----:B------:R1:W-:Y:S01]  /*6ea0*/  STL.64 [R1+0x2c0], R28 ;  /* 0x0002c01c01007387 */ /* 0x0003e20000100a00 */
[----:B0-----:R-:W-:-:S03]  /*6eb0*/  IMAD.WIDE R6, R16, 0x2, R14 ;  /* 0x0000000210067825 */ /* 0x001fc600078e020e */
[----:B-1----:R-:W3:Y:S04]  /*6ec0*/  LDL R28, [R1+0x27c] ;  /* 0x00027c00011c7983 */ /* 0x002ee80000100800 */
[----:B------:R0:W-:Y:S04]  /*6ed0*/  STL.64 [R1+0x2c8], R6 ;  /* 0x0002c80601007387 */ /* 0x0001e80000100a00 */
[----:B------:R-:W3:Y:S04]  /*6ee0*/  LDL R29, [R1+0x274] ;  /* 0x00027400011d7983 */ /* 0x000ee80000100800 */
[----:B0-----:R-:W3:Y:S04]  /*6ef0*/  LDL R6, [R1+0x26c] ;  /* 0x00026c0001067983 */ /* 0x001ee80000100800 */
[----:B------:R-:W3:Y:S04]  /*6f00*/  LDL R7, [R1+0x264] ;  /* 0x0002640001077983 */ /* 0x000ee80000100800 */
[----:B------:R0:W-:Y:S04]  /*6f10*/  STL.64 [R1+0x2088], R16 ;  /* 0x0020881001007387 */ /* 0x0001e80000100a00 */
[----:B------:R1:W-:Y:S01]  /*6f20*/  STL.64 [R1+0x2090], R18 ;  /* 0x0020901201007387 */ /* 0x0003e20000100a00 */
[----:B0-----:R-:W-:-:S04]  /*6f30*/  IMAD.WIDE R16, R18, 0x2, R14 ;  /* 0x0000000212107825 */ /* 0x001fc800078e020e */
[--C-:B-1----:R-:W-:Y:S01]  /*6f40*/  IMAD.WIDE R18, R20, 0x2, R14.reuse ;  /* 0x0000000214127825 */ /* 0x102fe200078e020e */
[----:B------:R0:W-:Y:S04]  /*6f50*/  STL.64 [R1+0x2d0], R16 ;  /* 0x0002d01001007387 */ /* 0x0001e80000100a00 */
[----:B------:R-:W-:Y:S04]  /*6f60*/  STL.64 [R1+0x2098], R20 ;  /* 0x0020981401007387 */ /* 0x000fe80000100a00 */
[----:B------:R1:W-:Y:S01]  /*6f70*/  STL.64 [R1+0x2d8], R18 ;  /* 0x0002d81201007387 */ /* 0x0003e20000100a00 */
[----:B0-----:R-:W-:-:S03]  /*6f80*/  IMAD.WIDE R16, R22, 0x2, R14 ;  /* 0x0000000216107825 */ /* 0x001fc600078e020e */
[----:B------:R-:W-:Y:S04]  /*6f90*/  STL.64 [R1+0x20a0], R22 ;  /* 0x0020a01601007387 */ /* 0x000fe80000100a00 */
[----:B------:R0:W-:Y:S01]  /*6fa0*/  STL.64 [R1+0x2e0], R16 ;  /* 0x0002e01001007387 */ /* 0x0001e20000100a00 */
[----:B-1----:R-:W-:-:S03]  /*6fb0*/  IMAD.WIDE R18, R24, 0x2, R14 ;  /* 0x0000000218127825 */ /* 0x002fc600078e020e */
[----:B------:R2:W-:Y:S04]  /*6fc0*/  STL.64 [R1+0x20c0], R24 ;  /* 0x0020c01801007387 */ /* 0x0005e80000100a00 */
[----:B------:R-:W-:Y:S01]  /*6fd0*/  STL.64 [R1+0x2e8], R18 ;  /* 0x0002e81201007387 */ /* 0x000fe20000100a00 */
[----:B0-----:R-:W-:-:S03]  /*6fe0*/  IMAD.WIDE R16, R26, 0x2, R14 ;  /* 0x000000021a107825 */ /* 0x001fc600078e020e */
[----:B------:R0:W-:Y:S04]  /*6ff0*/  STL.64 [R1+0x20c8], R26 ;  /* 0x0020c81a01007387 */ /* 0x0001e80000100a00 */
[----:B------:R1:W-:Y:S01]  /*7000*/  STL.64 [R1+0x2f0], R16 ;  /* 0x0002f01001007387 */ /* 0x0003e20000100a00 */
[----:B--2---:R-:W-:Y:S02]  /*7010*/  IMAD.MOV.U32 R24, RZ, RZ, R4 ;  /* 0x000000ffff187224 */ /* 0x004fe400078e0004 */
[----:B0-----:R-:W-:Y:S02]  /*7020*/  IMAD.MOV.U32 R27, RZ, RZ, R3 ;  /* 0x000000ffff1b7224 */ /* 0x001fe400078e0003 */
[----:B------:R-:W-:Y:S02]  /*7030*/  IMAD.MOV.U32 R26, RZ, RZ, R5 ;  /* 0x000000ffff1a7224 */ /* 0x000fe400078e0005 */
[----:B----4-:R-:W-:-:S04]  /*7040*/  IMAD.WIDE R18, R10, 0x2, R14 ;  /* 0x000000020a127825 */ /* 0x010fc800078e020e */
[----:B-1----:R-:W-:-:S04]  /*7050*/  IMAD.WIDE R16, R11, 0x2, R14 ;  /* 0x000000020b107825 */ /* 0x002fc800078e020e */
[----:B------:R-:W-:-:S04]  /*7060*/  IMAD.WIDE R10, R2, 0x2, R14 ;  /* 0x00000002020a7825 */ /* 0x000fc800078e020e */
[----:B---3--:R-:W-:-:S05]  /*7070*/  IMAD.WIDE R12, R13, 0x2, R14 ;  /* 0x000000020d0c7825 */ /* 0x008fca00078e020e */
[----:B------:R0:W-:Y:S04]  /*7080*/  STL.64 [R1+0x2f8], R12 ;  /* 0x0002f80c01007387 */ /* 0x0001e80000100a00 */
[----:B------:R-:W-:Y:S04]  /*7090*/  STL.64 [R1+0x300], R18 ;  /* 0x0003001201007387 */ /* 0x000fe80000100a00 */
[----:B------:R-:W-:Y:S01]  /*70a0*/  STL.64 [R1+0x308], R16 ;  /* 0x0003081001007387 */ /* 0x000fe20000100a00 */
[----:B0-----:R-:W-:-:S05]  /*70b0*/  IMAD.WIDE R12, R8, 0x2, R14 ;  /* 0x00000002080c7825 */ /* 0x001fca00078e020e */
[----:B------:R-:W-:Y:S04]  /*70c0*/  STL.64 [R1+0x310], R12 ;  /* 0x0003100c01007387 */ /* 0x000fe80000100a00 */
[----:B------:R0:W-:Y:S04]  /*70d0*/  STL.64 [R1+0x318], R10 ;  /* 0x0003180a01007387 */ /* 0x0001e80000100a00 */
[----:B------:R-:W-:Y:S04]  /*70e0*/  STL [R1+0x20d0], R27 ;  /* 0x0020d01b01007387 */ /* 0x000fe80000100800 */
[----:B------:R-:W2:Y:S01]  /*70f0*/  LDL R25, [R1+0x244] ;  /* 0x0002440001197983 */ /* 0x000ea20000100800 */
[----:B0-----:R-:W-:-:S03]  /*7100*/  IMAD.WIDE R10, R9, 0x2, R14 ;  /* 0x00000002090a7825 */ /* 0x001fc600078e020e */
[----:B------:R-:W3:Y:S01]  /*7110*/  LDL R22, [R1+0x23c] ;  /* 0x00023c0001167983 */ /* 0x000ee20000100800 */
[----:B------:R-:W-:-:S03]  /*7120*/  IMAD.WIDE R8, R28, 0x2, R14 ;  /* 0x000000021c087825 */ /* 0x000fc600078e020e */
[----:B------:R-:W4:Y:S04]  /*7130*/  LDL R2, [R1+0x234] ;  /* 0x0002340001027983 */ /* 0x000f280000100800 */
[----:B------:R-:W4:Y:S04]  /*7140*/  LDL R3, [R1+0x22c] ;  /* 0x00022c0001037983 */ /* 0x000f280000100800 */
[----:B------:R-:W4:Y:S04]  /*7150*/  LDL R5, [R1+0x224] ;  /* 0x0002240001057983 */ /* 0x000f280000100800 */
[----:B------:R-:W4:Y:S04]  /*7160*/  LDL R4, [R1+0x21c] ;  /* 0x00021c0001047983 */ /* 0x000f280000100800 */
[----:B------:R-:W4:Y:S04]  /*7170*/  LDL R23, [R1+0x204] ;  /* 0x0002040001177983 */ /* 0x000f280000100800 */
[----:B------:R0:W-:Y:S04]  /*7180*/  STL.64 [R1+0x320], R10 ;  /* 0x0003200a01007387 */ /* 0x0001e80000100a00 */
[----:B------:R1:W-:Y:S01]  /*7190*/  STL.64 [R1+0x328], R8 ;  /* 0x0003280801007387 */ /* 0x0003e20000100a00 */
[----:B0-----:R-:W-:-:S04]  /*71a0*/  IMAD.WIDE R10, R29, 0x2, R14 ;  /* 0x000000021d0a7825 */ /* 0x001fc800078e020e */
[--C-:B-1----:R-:W-:Y:S01]  /*71b0*/  IMAD.WIDE R8, R6, 0x2, R14.reuse ;  /* 0x0000000206087825 */ /* 0x102fe200078e020e */
[----:B------:R0:W-:Y:S03]  /*71c0*/  STL.64 [R1+0x330], R10 ;  /* 0x0003300a01007387 */ /* 0x0001e60000100a00 */
[--C-:B------:R-:W-:Y:S01]  /*71d0*/  IMAD.WIDE R6, R7, 0x2, R14.reuse ;  /* 0x0000000207067825 */ /* 0x100fe200078e020e */
[----:B------:R-:W4:Y:S04]  /*71e0*/  LDL.LU R20, [R1+0x14] ;  /* 0x0000140001147983 */ /* 0x000f280000300800 */
[----:B------:R1:W-:Y:S04]  /*71f0*/  STL.64 [R1+0x338], R8 ;  /* 0x0003380801007387 */ /* 0x0003e80000100a00 */
[----:B------:R-:W4:Y:S04]  /*7200*/  LDL.LU R21, [R1+0x18] ;  /* 0x0000180001157983 */ /* 0x000f280000300800 */
[----:B------:R1:W-:Y:S04]  /*7210*/  STL.64 [R1+0x340], R6 ;  /* 0x0003400601007387 */ /* 0x0003e80000100a00 */
[----:B------:R-:W4:Y:S04]  /*7220*/  LDL.LU R18, [R1+0x5c] ;  /* 0x00005c0001127983 */ /* 0x000f280000300800 */
[----:B------:R-:W4:Y:S04]  /*7230*/  LDL.LU R19, [R1+0x64] ;  /* 0x0000640001137983 */ /* 0x000f280000300800 */
[----:B------:R-:W4:Y:S04]  /*7240*/  LDL.LU R16, [R1+0x68] ;  /* 0x0000680001107983 */ /* 0x000f280000300800 */
[----:B------:R-:W4:Y:S04]  /*7250*/  LDL.LU R17, [R1+0x6c] ;  /* 0x00006c0001117983 */ /* 0x000f280000300800 */
[----:B------:R-:W4:Y:S04]  /*7260*/  LDL.LU R12, [R1+0x80] ;  /* 0x00008000010c7983 */ /* 0x000f280000300800 */
[----:B------:R-:W4:Y:S01]  /*7270*/  LDL.LU R13, [R1+0x84] ;  /* 0x00008400010d7983 */ /* 0x000f220000300800 */
[----:B------:R-:W-:-:S03]  /*7280*/  IMAD.WIDE R26, R26, 0x2, R14 ;  /* 0x000000021a1a7825 */ /* 0x000fc600078e020e */
[----:B0-----:R-:W4:Y:S04]  /*7290*/  LDL.LU R10, [R1+0x88] ;  /* 0x00008800010a7983 */ /* 0x001f280000300800 */
[----:B------:R-:W4:Y:S04]  /*72a0*/  LDL.LU R11, [R1+0x8c] ;  /* 0x00008c00010b7983 */ /* 0x000f280000300800 */
[----:B-1----:R-:W4:Y:S04]  /*72b0*/  LDL.LU R8, [R1+0x1e0] ;  /* 0x0001e00001087983 */ /* 0x002f280000300800 */
[----:B------:R-:W4:Y:S04]  /*72c0*/  LDL.LU R9, [R1+0x1e4] ;  /* 0x0001e40001097983 */ /* 0x000f280000300800 */
[----:B------:R-:W4:Y:S04]  /*72d0*/  LDL.LU R28, [R1+0x1e8] ;  /* 0x0001e800011c7983 */ /* 0x000f280000300800 */
[----:B------:R-:W4:Y:S04]  /*72e0*/  LDL.LU R29, [R1+0x1ec] ;  /* 0x0001ec00011d7983 */ /* 0x000f280000300800 */
[----:B------:R-:W4:Y:S04]  /*72f0*/  LDL.LU R6, [R1+0x1f0] ;  /* 0x0001f00001067983 */ /* 0x000f280000300800 */
[----:B------:R-:W4:Y:S04]  /*7300*/  LDL.LU R7, [R1+0x1f4] ;  /* 0x0001f40001077983 */ /* 0x000f280000300800 */
[----:B------:R0:W-:Y:S04]  /*7310*/  STL.64 [R1+0x348], R26 ;  /* 0x0003481a01007387 */ /* 0x0001e80000100a00 */
[----:B0-----:R-:W2:Y:S02]  /*7320*/  LDL.LU R27, [R1+0x20d0] ;  /* 0x0020d000011b7983 */ /* 0x001ea40000300800 */
[----:B--2---:R-:W-:-:S05]  /*7330*/  IMAD.WIDE R26, R27, 0x2, R14 ;  /* 0x000000021b1a7825 */ /* 0x004fca00078e020e */
[----:B------:R0:W-:Y:S02]  /*7340*/  STL.64 [R1+0x350], R26 ;  /* 0x0003501a01007387 */ /* 0x0001e40000100a00 */
[----:B0-----:R-:W-:-:S04]  /*7350*/  IMAD.WIDE R26, R24, 0x2, R14 ;  /* 0x00000002181a7825 */ /* 0x001fc800078e020e */
[--C-:B------:R-:W-:Y:S01]  /*7360*/  IMAD.WIDE R24, R25, 0x2, R14.reuse ;  /* 0x0000000219187825 */ /* 0x100fe200078e020e */
[----:B------:R0:W-:Y:S04]  /*7370*/  STL.64 [R1+0x358], R26 ;  /* 0x0003581a01007387 */ /* 0x0001e80000100a00 */
[----:B0-----:R-:W2:Y:S04]  /*7380*/  LDL.LU.64 R26, [R1+0x20c8] ;  /* 0x0020c800011a7983 */ /* 0x001ea80000300a00 */
[----:B------:R3:W-:Y:S02]  /*7390*/  STL.64 [R1+0x360], R24 ;  /* 0x0003601801007387 */ /* 0x0007e40000100a00 */
[----:B---3--:R-:W-:-:S05]  /*73a0*/  IMAD.WIDE R24, R22, 0x2, R14 ;  /* 0x0000000216187825 */ /* 0x008fca00078e020e */
[----:B------:R4:W-:Y:S02]  /*73b0*/  STL.64 [R1+0x368], R24 ;  /* 0x0003681801007387 */ /* 0x0009e40000100a00 */
[----:B----4-:R-:W-:-:S04]  /*73c0*/  IMAD.WIDE R24, R2, 0x2, R14 ;  /* 0x0000000202187825 */ /* 0x010fc800078e020e */
[--C-:B------:R-:W-:Y:S01]  /*73d0*/  IMAD.WIDE R2, R3, 0x2, R14.reuse ;  /* 0x0000000203027825 */ /* 0x100fe200078e020e */
[----:B------:R0:W-:Y:S04]  /*73e0*/  STL.64 [R1+0x370], R24 ;  /* 0x0003701801007387 */ /* 0x0001e80000100a00 */
[----:B0-----:R-:W3:Y:S04]  /*73f0*/  LDL.LU.64 R24, [R1+0x20c0] ;  /* 0x0020c00001187983 */ /* 0x001ee80000300a00 */
[----:B------:R0:W-:Y:S02]  /*7400*/  STL.64 [R1+0x378], R2 ;  /* 0x0003780201007387 */ /* 0x0001e40000100a00 */
[----:B0-----:R-:W-:-:S04]  /*7410*/  IMAD.WIDE R2, R5, 0x2, R14 ;  /* 0x0000000205027825 */ /* 0x001fc800078e020e */
[--C-:B------:R-:W-:Y:S01]  /*7420*/  IMAD.WIDE R4, R4, 0x2, R14.reuse ;  /* 0x0000000204047825 */ /* 0x100fe200078e020e */
[----:B------:R0:W-:Y:S04]  /*7430*/  STL.64 [R1+0x380], R2 ;  /* 0x0003800201007387 */ /* 0x0001e80000100a00 */
[----:B0-----:R-:W4:Y:S04]  /*7440*/  LDL.LU.64 R2, [R1+0x20b8] ;  /* 0x0020b80001027983 */ /* 0x001f280000300a00 */
[----:B------:R0:W-:Y:S04]  /*7450*/  STL.64 [R1+0x388], R4 ;  /* 0x0003880401007387 */ /* 0x0001e80000100a00 */
[----:B0-----:R-:W2:Y:S02]  /*7460*/  LDL.LU R5, [R1+0x20b4] ;  /* 0x0020b40001057983 */ /* 0x001ea40000300800 */
[----:B--2---:R-:W-:-:S05]  /*7470*/  IMAD.WIDE R4, R5, 0x2, R14 ;  /* 0x0000000205047825 */ /* 0x004fca00078e020e */
[----:B------:R0:W-:Y:S04]  /*7480*/  STL.64 [R1+0x390], R4 ;  /* 0x0003900401007387 */ /* 0x0001e80000100a00 */
[----:B0-----:R-:W2:Y:S01]  /*7490*/  LDL.LU R4, [R1+0x20b0] ;  /* 0x0020b00001047983 */ /* 0x001ea20000300800 */
[----:B------:R-:W-:-:S04]  /*74a0*/  IMAD.WIDE R22, R23, 0x2, R14 ;  /* 0x0000000217167825 */ /* 0x000fc800078e020e */
[----:B--2---:R-:W-:-:S05]  /*74b0*/  IMAD.WIDE R4, R4, 0x2, R14 ;  /* 0x0000000204047825 */ /* 0x004fca00078e020e */
[----:B------:R0:W-:Y:S04]  /*74c0*/  STL.64 [R1+0x398], R4 ;  /* 0x0003980401007387 */ /* 0x0001e80000100a00 */
[----:B0-----:R-:W4:Y:S01]  /*74d0*/  LDL.LU.64 R4, [R1+0x20a8] ;  /* 0x0020a80001047983 */ /* 0x001f220000300a00 */
[----:B------:R-:W-:Y:S01]  /*74e0*/  IMAD R0, R0, UR5, RZ ;  /* 0x0000000500007c24 */ /* 0x000fe2000f8e02ff */
[----:B------:R-:W-:Y:S02]  /*74f0*/  ULDC UR5, c[0x0][0x234] ;  /* 0x00008d0000057ab9 */ /* 0x000fe40000000800 */
[----:B------:R0:W-:Y:S02]  /*7500*/  STL.64 [R1+0x3a0], R22 ;  /* 0x0003a01601007387 */ /* 0x0001e40000100a00 */
[----:B0-----:R-:W-:-:S02]  /*7510*/  IMAD.WIDE R22, R0, 0x2, R14 ;  /* 0x0000000200167825 */ /* 0x001fc400078e020e */
[----:B------:R-:W2:Y:S04]  /*7520*/  LDL.LU R15, [R1+0x1f8] ;  /* 0x0001f800010f7983 */ /* 0x000ea80000300800 */
[----:B------:R4:W-:Y:S02]  /*7530*/  STL.64 [R1+0x3a8], R22 ;  /* 0x0003a81601007387 */ /* 0x0009e40000100a00 */
[----:B----4-:R-:W-:-:S05]  /*7540*/  IMAD.WIDE R22, R3, 0x2, R4 ;  /* 0x0000000203167825 */ /* 0x010fca00078e0204 */
[----:B------:R0:W-:Y:S02]  /*7550*/  STL.64 [R1+0xd8], R22 ;  /* 0x0000d81601007387 */ /* 0x0001e40000100a00 */
[----:B0-----:R-:W-:-:S04]  /*7560*/  IMAD.WIDE R22, R20, 0x2, R4 ;  /* 0x0000000214167825 */ /* 0x001fc800078e0204 */
[--C-:B------:R-:W-:Y:S01]  /*7570*/  IMAD.WIDE R20, R21, 0x2, R4.reuse ;  /* 0x0000000215147825 */ /* 0x100fe200078e0204 */
[----:B------:R0:W-:Y:S04]  /*7580*/  STL.64 [R1+0xd0], R22 ;  /* 0x0000d01601007387 */ /* 0x0001e80000100a00 */
[----:B0-----:R-:W4:Y:S04]  /*7590*/  LDL.LU.64 R22, [R1+0x20a0] ;  /* 0x0020a00001167983 */ /* 0x001f280000300a00 */
        /* <DEDUP_REMOVED lines=36> */
[----:B0-----:R-:W4:Y:S01]  /*77e0*/  LDL.LU.64 R6, [R1+0x2060] ;  /* 0x0020600001067983 */ /* 0x001f220000300a00 */
[----:B--2---:R-:W-:-:S04]  /*77f0*/  IMAD.WIDE R14, R15, 0x2, R4 ;  /* 0x000000020f0e7825 */ /* 0x004fc800078e0204 */
[--C-:B------:R-:W-:Y:S01]  /*7800*/  IMAD.WIDE R2, R2, 0x2, R4.reuse ;  /* 0x0000000202027825 */ /* 0x100fe200078e0204 */
[----:B------:R-:W-:Y:S04]  /*7810*/  STL.64 [R1+0x50], R14 ;  /* 0x0000500e01007387 */ /* 0x000fe80000100a00 */
[----:B------:R3:W-:Y:S02]  /*7820*/  STL.64 [R1+0x48], R2 ;  /* 0x0000480201007387 */ /* 0x0007e40000100a00 */
[----:B---3--:R-:W-:-:S04]  /*7830*/  IMAD.WIDE R2, R8, 0x2, R4 ;  /* 0x0000000208027825 */ /* 0x008fc800078e0204 */
[----:B------:R-:W-:-:S04]  /*7840*/  IMAD.WIDE R8, R9, 0x2, R4 ;  /* 0x0000000209087825 */ /* 0x000fc800078e0204 */
        /* <DEDUP_REMOVED lines=9> */
[----:B------:R1:W-:Y:S03]  /*78e0*/  STL.64 [R1+0x20], R6 ;  /* 0x0000200601007387 */ /* 0x0003e60000100a00 */
[--C-:B------:R-:W-:Y:S01]  /*78f0*/  IMAD.WIDE R28, R29, 0x2, R4.reuse ;  /* 0x000000021d1c7825 */ /* 0x100fe200078e0204 */
[----:B------:R2:W-:Y:S03]  /*7900*/  STL.64 [R1+0x18], R2 ;  /* 0x0000180201007387 */ /* 0x0005e60000100a00 */
[----:B0-----:R-:W-:-:S04]  /*7910*/  IMAD.WIDE R14, R23, 0x2, R4 ;  /* 0x00000002170e7825 */ /* 0x001fc800078e0204 */
[--C-:B-1----:R-:W-:Y:S01]  /*7920*/  IMAD.WIDE R6, R21, 0x2, R4.reuse ;  /* 0x0000000215067825 */ /* 0x102fe200078e0204 */
[----:B------:R-:W-:Y:S03]  /*7930*/  STL.64 [R1+0x10], R14 ;  /* 0x0000100e01007387 */ /* 0x000fe60000100a00 */
[--C-:B--2---:R-:W-:Y:S01]  /*7940*/  IMAD.WIDE R2, R19, 0x2, R4.reuse ;  /* 0x0000000213027825 */ /* 0x104fe200078e0204 */
[----:B------:R0:W-:Y:S04]  /*7950*/  STL.64 [R1+0x8], R6 ;  /* 0x0000080601007387 */ /* 0x0001e80000100a00 */
[----:B------:R-:W-:Y:S04]  /*7960*/  STL.64 [R1+0x2010], R28 ;  /* 0x0020101c01007387 */ /* 0x000fe80000100a00 */
[----:B------:R1:W-:Y:S01]  /*7970*/  STL.64 [R1], R2 ;  /* 0x0000000201007387 */ /* 0x0003e20000100a00 */
[----:B0-----:R-:W-:-:S04]  /*7980*/  IMAD.WIDE R6, R12, 0x2, R4 ;  /* 0x000000020c067825 */ /* 0x001fc800078e0204 */
[----:B------:R-:W-:-:S04]  /*7990*/  IMAD.WIDE R12, R13, 0x2, R4 ;  /* 0x000000020d0c7825 */ /* 0x000fc800078e0204 */
[----:B-1----:R-:W-:-:S04]  /*79a0*/  IMAD.WIDE R2, R11, 0x2, R4 ;  /* 0x000000020b027825 */ /* 0x002fc800078e0204 */
[--C-:B------:R-:W-:Y:S01]  /*79b0*/  IMAD.WIDE R10, R10, 0x2, R4.reuse ;  /* 0x000000020a0a7825 */ /* 0x100fe200078e0204 */
[----:B------:R-:W-:Y:S03]  /*79c0*/  STL.64 [R1+0x2018], R2 ;  /* 0x0020180201007387 */ /* 0x000fe60000100a00 */
[--C-:B------:R-:W-:Y:S01]  /*79d0*/  IMAD.WIDE R14, R17, 0x2, R4.reuse ;  /* 0x00000002110e7825 */ /* 0x100fe200078e0204 */
[----:B------:R0:W-:Y:S03]  /*79e0*/  STL.64 [R1+0x2008], R6 ;  /* 0x0020080601007387 */ /* 0x0001e60000100a00 */
[--C-:B------:R-:W-:Y:S01]  /*79f0*/  IMAD.WIDE R16, R16, 0x2, R4.reuse ;  /* 0x0000000210107825 */ /* 0x100fe200078e0204 */
[----:B------:R-:W-:Y:S04]  /*7a00*/  STL.64 [R1+0x2000], R8 ;  /* 0x0020000801007387 */ /* 0x000fe80000100a00 */
[----:B------:R-:W-:Y:S01]  /*7a10*/  STL.64 [R1+0x1ff8], R10 ;  /* 0x001ff80a01007387 */ /* 0x000fe20000100a00 */
[----:B------:R-:W-:-:S03]  /*7a20*/  IMAD.WIDE R18, R18, 0x2, R4 ;  /* 0x0000000212127825 */ /* 0x000fc600078e0204 */
[----:B------:R-:W-:Y:S04]  /*7a30*/  STL.64 [R1+0x2020], R12 ;  /* 0x0020200c01007387 */ /* 0x000fe80000100a00 */
[----:B------:R-:W-:Y:S04]  /*7a40*/  STL.64 [R1+0x2028], R14 ;  /* 0x0020280e01007387 */ /* 0x000fe80000100a00 */
[----:B------:R1:W-:Y:S04]  /*7a50*/  STL.64 [R1+0x2030], R16 ;  /* 0x0020301001007387 */ /* 0x0003e80000100a00 */
[----:B0-----:R-:W2:Y:S04]  /*7a60*/  LDL.LU R6, [R1+0x2a8] ;  /* 0x0002a80001067983 */ /* 0x001ea80000300800 */
[----:B------:R-:W3:Y:S04]  /*7a70*/  LDL.LU R7, [R1+0x2ac] ;  /* 0x0002ac0001077983 */ /* 0x000ee80000300800 */
[----:B-1----:R-:W4:Y:S04]  /*7a80*/  LDL.LU R16, [R1+0x2b0] ;  /* 0x0002b00001107983 */ /* 0x002f280000300800 */
[----:B------:R-:W4:Y:S04]  /*7a90*/  LDL.LU R17, [R1+0x2b4] ;  /* 0x0002b40001117983 */ /* 0x000f280000300800 */
[----:B------:R0:W-:Y:S04]  /*7aa0*/  STL.64 [R1+0x2038], R18 ;  /* 0x0020381201007387 */ /* 0x0001e80000100a00 */
[----:B0-----:R-:W3:Y:S01]  /*7ab0*/  LDL.LU R19, [R1+0x29c] ;  /* 0x00029c0001137983 */ /* 0x001ee20000300800 */
[----:B------:R-:W-:-:S03]  /*7ac0*/  IMAD.WIDE R20, R20, 0x2, R4 ;  /* 0x0000000214147825 */ /* 0x000fc600078e0204 */
[----:B------:R-:W4:Y:S01]  /*7ad0*/  LDL.LU R8, [R1+0x274] ;  /* 0x0002740001087983 */ /* 0x000f220000300800 */
[----:B------:R-:W-:-:S03]  /*7ae0*/  IMAD.WIDE R22, R22, 0x2, R4 ;  /* 0x0000000216167825 */ /* 0x000fc600078e0204 */
[----:B------:R-:W4:Y:S04]  /*7af0*/  LDL.LU R9, [R1+0x26c] ;  /* 0x00026c0001097983 */ /* 0x000f280000300800 */
[----:B------:R0:W-:Y:S04]  /*7b00*/  STL.64 [R1+0x2040], R20 ;  /* 0x0020401401007387 */ /* 0x0001e80000100a00 */
[----:B0-----:R-:W4:Y:S04]  /*7b10*/  LDL.LU R20, [R1+0x27c] ;  /* 0x00027c0001147983 */ /* 0x001f280000300800 */
[----:B------:R-:W4:Y:S04]  /*7b20*/  LDL.LU R14, [R1+0x264] ;  /* 0x00026400010e7983 */ /* 0x000f280000300800 */
[----:B------:R-:W4:Y:S04]  /*7b30*/  LDL.LU R15, [R1+0x25c] ;  /* 0x00025c00010f7983 */ /* 0x000f280000300800 */
[----:B------:R-:W4:Y:S04]  /*7b40*/  LDL.LU R10, [R1+0x254] ;  /* 0x00025400010a7983 */ /* 0x000f280000300800 */
[----:B------:R-:W4:Y:S04]  /*7b50*/  LDL.LU R11, [R1+0x24c] ;  /* 0x00024c00010b7983 */ /* 0x000f280000300800 */
[----:B------:R0:W-:Y:S04]  /*7b60*/  STL.64 [R1+0x2048], R22 ;  /* 0x0020481601007387 */ /* 0x0001e80000100a00 */
[----:B0-----:R-:W4:Y:S04]  /*7b70*/  LDL.LU R23, [R1+0x284] ;  /* 0x0002840001177983 */ /* 0x001f280000300800 */
[----:B------:R-:W4:Y:S04]  /*7b80*/  LDL.LU R12, [R1+0x244] ;  /* 0x00024400010c7983 */ /* 0x000f280000300800 */
[----:B------:R-:W4:Y:S01]  /*7b90*/  LDL.LU R13, [R1+0x23c] ;  /* 0x00023c00010d7983 */ /* 0x000f220000300800 */
[----:B------:R-:W-:-:S03]  /*7ba0*/  IMAD.WIDE R24, R24, 0x2, R4 ;  /* 0x0000000218187825 */ /* 0x000fc600078e0204 */
[----:B------:R-:W4:Y:S04]  /*7bb0*/  LDL.LU R21, [R1+0x234] ;  /* 0x0002340001157983 */ /* 0x000f280000300800 */
[----:B------:R-:W4:Y:S04]  /*7bc0*/  LDL.LU R18, [R1+0x22c] ;  /* 0x00022c0001127983 */ /* 0x000f280000300800 */
[----:B------:R-:W-:Y:S04]  /*7bd0*/  STL.64 [R1+0x2050], R24 ;  /* 0x0020501801007387 */ /* 0x000fe80000100a00 */
[----:B------:R-:W4:Y:S04]  /*7be0*/  LDL.LU R2, [R1+0x224] ;  /* 0x0002240001027983 */ /* 0x000f280000300800 */
[----:B------:R-:W4:Y:S04]  /*7bf0*/  LDL.LU R3, [R1+0x21c] ;  /* 0x00021c0001037983 */ /* 0x000f280000300800 */
[----:B------:R-:W4:Y:S04]  /*7c00*/  LDL.LU R28, [R1+0x214] ;  /* 0x00021400011c7983 */ /* 0x000f280000300800 */
[----:B------:R-:W4:Y:S01]  /*7c10*/  LDL.LU R29, [R1+0x20c] ;  /* 0x00020c00011d7983 */ /* 0x000f220000300800 */
[----:B------:R-:W-:-:S05]  /*7c20*/  IMAD.WIDE R26, R26, 0x2, R4 ;  /* 0x000000021a1a7825 */ /* 0x000fca00078e0204 */
[----:B------:R2:W-:Y:S02]  /*7c30*/  STL.64 [R1+0x2058], R26 ;  /* 0x0020581a01007387 */ /* 0x0005e40000100a00 */
[----:B--2---:R-:W-:-:S04]  /*7c40*/  IMAD.WIDE R26, R6, 0x2, R4 ;  /* 0x00000002061a7825 */ /* 0x004fc800078e0204 */
[--C-:B---3--:R-:W-:Y:S02]  /*7c50*/  IMAD.WIDE R24, R19, 0x2, R4.reuse ;  /* 0x0000000213187825 */ /* 0x108fe400078e0204 */
[----:B------:R-:W2:Y:S04]  /*7c60*/  LDL.LU R19, [R1+0x204] ;  /* 0x0002040001137983 */ /* 0x000ea80000300800 */
[----:B------:R0:W-:Y:S02]  /*7c70*/  STL.64 [R1+0x1e0], R24 ;  /* 0x0001e01801007387 */ /* 0x0001e40000100a00 */
[--C-:B0-----:R-:W-:Y:S02]  /*7c80*/  IMAD.WIDE R24, R7, 0x2, R4.reuse ;  /* 0x0000000207187825 */ /* 0x101fe400078e0204 */
[----:B------:R-:W3:Y:S04]  /*7c90*/  LDL.LU.64 R6, [R1+0x1d8] ;  /* 0x0001d80001067983 */ /* 0x000ee80000300a00 */
[----:B------:R4:W-:Y:S04]  /*7ca0*/  STL.64 [R1+0x1e8], R26 ;  /* 0x0001e81a01007387 */ /* 0x0009e80000100a00 */
[----:B------:R0:W-:Y:S01]  /*7cb0*/  STL.64 [R1+0x1f0], R24 ;  /* 0x0001f01801007387 */ /* 0x0001e20000100a00 */
[----:B----4-:R-:W-:-:S04]  /*7cc0*/  IMAD.WIDE R26, R16, 0x2, R4 ;  /* 0x00000002101a7825 */ /* 0x010fc800078e0204 */
[--C-:B0-----:R-:W-:Y:S02]  /*7cd0*/  IMAD.WIDE R24, R17, 0x2, R4.reuse ;  /* 0x0000000211187825 */ /* 0x101fe400078e0204 */
[----:B------:R-:W4:Y:S04]  /*7ce0*/  LDL.LU.64 R16, [R1+0xd8] ;  /* 0x0000d80001107983 */ /* 0x000f280000300a00 */
[----:B------:R-:W-:Y:S04]  /*7cf0*/  STL.64 [R1+0x1f8], R26 ;  /* 0x0001f81a01007387 */ /* 0x000fe80000100a00 */
[----:B------:R0:W-:Y:S04]  /*7d00*/  STL.64 [R1+0x288], R24 ;  /* 0x0002881801007387 */ /* 0x0001e80000100a00 */
[----:B0-----:R-:W4:Y:S01]  /*7d10*/  LDL.LU.64 R24, [R1+0x1d0] ;  /* 0x0001d00001187983 */ /* 0x001f220000300a00 */
[----:B------:R-:W-:-:S04]  /*7d20*/  IMAD.WIDE R26, R23, 0x2, R4 ;  /* 0x00000002171a7825 */ /* 0x000fc800078e0204 */
[--C-:B------:R-:W-:Y:S01]  /*7d30*/  IMAD.WIDE R22, R20, 0x2, R4.reuse ;  /* 0x0000000214167825 */ /* 0x100fe200078e0204 */
[----:B------:R0:W-:Y:S04]  /*7d40*/  STL.64 [R1+0x280], R26 ;  /* 0x0002801a01007387 */ /* 0x0001e80000100a00 */
[----:B------:R1:W-:Y:S01]  /*7d50*/  STL.64 [R1+0x278], R22 ;  /* 0x0002781601007387 */ /* 0x0003e20000100a00 */
[----:B0-----:R-:W-:-:S04]  /*7d60*/  IMAD.WIDE R26, R8, 0x2, R4 ;  /* 0x00000002081a7825 */ /* 0x001fc800078e0204 */
[--C-:B-1----:R-:W-:Y:S02]  /*7d70*/  IMAD.WIDE R22, R9, 0x2, R4.reuse ;  /* 0x0000000209167825 */ /* 0x102fe400078e0204 */
[----:B------:R-:W4:Y:S04]  /*7d80*/  LDL.LU.64 R8, [R1+0xd0] ;  /* 0x0000d00001087983 */ /* 0x000f280000300a00 */
        /* <DEDUP_REMOVED lines=18> */
[--C-:B------:R-:W-:Y:S01]  /*7eb0*/  IMAD.WIDE R20, R18, 0x2, R4.reuse ;  /* 0x0000000212147825 */ /* 0x100fe200078e0204 */
[----:B-1----:R-:W4:Y:S04]  /*7ec0*/  LDL.LU.64 R22, [R1+0xc0] ;  /* 0x0000c00001167983 */ /* 0x002f280000300a00 */
        /* <DEDUP_REMOVED lines=10> */
[----:B------:R-:W-:Y:S04]  /*7f70*/  STL.64 [R1+0x210], R26 ;  /* 0x0002101a01007387 */ /* 0x000fe80000100a00 */
[----:B------:R0:W-:Y:S04]  /*7f80*/  STL.64 [R1+0x208], R20 ;  /* 0x0002081401007387 */ /* 0x0001e80000100a00 */
[----:B0-----:R-:W4:Y:S01]  /*7f90*/  LDL.LU.64 R20, [R1+0x1b0] ;  /* 0x0001b00001147983 */ /* 0x001f220000300a00 */
[----:B--2---:R-:W-:-:S04]  /*7fa0*/  IMAD.WIDE R18, R19, 0x2, R4 ;  /* 0x0000000213127825 */ /* 0x004fc800078e0204 */
[----:B------:R-:W-:Y:S01]  /*7fb0*/  IMAD.WIDE R4, R0, 0x2, R4 ;  /* 0x0000000200047825 */ /* 0x000fe200078e0204 */
[----:B------:R0:W-:Y:S04]  /*7fc0*/  STL.64 [R1+0x200], R18 ;  /* 0x0002001201007387 */ /* 0x0001e80000100a00 */
[----:B------:R-:W-:Y:S01]  /*7fd0*/  STL.64 [R1+0x290], R4 ;  /* 0x0002900401007387 */ /* 0x000fe20000100a00 */
[----:B---3--:R-:W-:-:S03]  /*7fe0*/  IMAD.MOV.U32 R0, RZ, RZ, R7 ;  /* 0x000000ffff007224 */ /* 0x008fc600078e0007 */
[----:B------:R-:W-:Y:S04]  /*7ff0*/  STL [R1+0x1fc8], R6 ;  /* 0x001fc80601007387 */ /* 0x000fe80000100800 */
[----:B0-----:R-:W2:Y:S04]  /*8000*/  LDL.LU.64 R18, [R1+0xb0] ;  /* 0x0000b00001127983 */ /* 0x001ea80000300a00 */
[----:B------:R0:W-:Y:S04]  /*8010*/  STL [R1+0x1fc0], R0 ;  /* 0x001fc00001007387 */ /* 0x0001e80000100800 */
[----:B----4-:R1:W-:Y:S01]  /*8020*/  STL [R1+0x1fc4], R16 ;  /* 0x001fc41001007387 */ /* 0x0103e20000100800 */
[----:B0-----:R-:W-:-:S03]  /*8030*/  IMAD.MOV.U32 R0, RZ, RZ, R17 ;  /* 0x000000ffff007224 */ /* 0x001fc600078e0011 */
[----:B------:R-:W3:Y:S04]  /*8040*/  LDL.LU.64 R6, [R1+0x1a8] ;  /* 0x0001a80001067983 */ /* 0x000ee80000300a00 */
[----:B------:R-:W-:Y:S04]  /*8050*/  STL [R1+0x1fbc], R24 ;  /* 0x001fbc1801007387 */ /* 0x000fe80000100800 */
[----:B------:R0:W-:Y:S04]  /*8060*/  STL [R1+0x1fb8], R0 ;  /* 0x001fb80001007387 */ /* 0x0001e80000100800 */
[----:B-1----:R-:W4:Y:S01]  /*8070*/  LDL.LU.64 R16, [R1+0xa8] ;  /* 0x0000a80001107983 */ /* 0x002f220000300a00 */
[----:B0-----:R-:W-:-:S03]  /*8080*/  IMAD.MOV.U32 R0, RZ, RZ, R25 ;  /* 0x000000ffff007224 */ /* 0x001fc600078e0019 */
[----:B------:R-:W-:Y:S04]  /*8090*/  STL [R1+0x1fb4], R8 ;  /* 0x001fb40801007387 */ /* 0x000fe80000100800 */
[----:B------:R0:W-:Y:S02]  /*80a0*/  STL [R1+0x1fb0], R0 ;  /* 0x001fb00001007387 */ /* 0x0001e40000100800 */
[----:B0-----:R-:W-:Y:S02]  /*80b0*/  IMAD.MOV.U32 R0, RZ, RZ, R9 ;  /* 0x000000ffff007224 */ /* 0x001fe400078e0009 */
[----:B------:R-:W4:Y:S04]  /*80c0*/  LDL.LU.64 R8, [R1+0x1a0] ;  /* 0x0001a00001087983 */ /* 0x000f280000300a00 */
[----:B------:R0:W-:Y:S04]  /*80d0*/  STL [R1+0x1fa8], R0 ;  /* 0x001fa80001007387 */ /* 0x0001e80000100800 */
[----:B------:R1:W-:Y:S01]  /*80e0*/  STL [R1+0x1fac], R14 ;  /* 0x001fac0e01007387 */ /* 0x0003e20000100800 */
[----:B0-----:R-:W-:-:S03]  /*80f0*/  IMAD.MOV.U32 R0, RZ, RZ, R15 ;  /* 0x000000ffff007224 */ /* 0x001fc600078e000f */
[----:B-1----:R-:W4:Y:S04]  /*8100*/  LDL.LU.64 R14, [R1+0xa0] ;  /* 0x0000a000010e7983 */ /* 0x002f280000300a00 */
        /* <DEDUP_REMOVED lines=24> */
[----:B------:R2:W-:Y:S02]  /*8290*/  STL [R1+0x1f70], R0 ;  /* 0x001f700001007387 */ /* 0x0005e40000100800 */
[----:B--2---:R-:W-:Y:S02]  /*82a0*/  IMAD.MOV.U32 R0, RZ, RZ, R19 ;  /* 0x000000ffff007224 */ /* 0x004fe400078e0013 */
[----:B------:R0:W-:Y:S04]  /*82b0*/  STL [R1+0x1f74], R18 ;  /* 0x001f741201007387 */ /* 0x0001e80000100800 */
[----:B---3--:R-:W-:Y:S04]  /*82c0*/  STL [R1+0x1f6c], R6 ;  /* 0x001f6c0601007387 */ /* 0x008fe80000100800 */
[----:B------:R1:W-:Y:S04]  /*82d0*/  STL [R1+0x1f68], R0 ;  /* 0x001f680001007387 */ /* 0x0003e80000100800 */
[----:B0-----:R-:W2:Y:S01]  /*82e0*/  LDL.LU.64 R18, [R1+0x180] ;  /* 0x0001800001127983 */ /* 0x001ea20000300a00 */
[----:B-1----:R-:W-:-:S03]  /*82f0*/  IMAD.MOV.U32 R0, RZ, RZ, R7 ;  /* 0x000000ffff007224 */ /* 0x002fc600078e0007 */
[----:B----4-:R-:W-:Y:S04]  /*8300*/  STL [R1+0x1f64], R16 ;  /* 0x001f641001007387 */ /* 0x010fe80000100800 */
[----:B------:R0:W-:Y:S04]  /*8310*/  STL [R1+0x1f60], R0 ;  /* 0x001f600001007387 */ /* 0x0001e80000100800 */
[----:B------:R-:W3:Y:S04]  /*8320*/  LDL.LU.64 R6, [R1+0x80] ;  /* 0x0000800001067983 */ /* 0x000ee80000300a00 */
[----:B------:R-:W4:Y:S01]  /*8330*/  LDL.LU.64 R24, [R1+0x178] ;  /* 0x0001780001187983 */ /* 0x000f220000300a00 */
[----:B0-----:R-:W-:-:S05]  /*8340*/  IMAD.MOV.U32 R0, RZ, RZ, R17 ;  /* 0x000000ffff007224 */ /* 0x001fca00078e0011 */
[----:B------:R0:W-:Y:S04]  /*8350*/  STL [R1+0x1f58], R0 ;  /* 0x001f580001007387 */ /* 0x0001e80000100800 */
[----:B------:R1:W-:Y:S01]  /*8360*/  STL [R1+0x1f5c], R8 ;  /* 0x001f5c0801007387 */ /* 0x0003e20000100800 */
[----:B0-----:R-:W-:-:S03]  /*8370*/  IMAD.MOV.U32 R0, RZ, RZ, R9 ;  /* 0x000000ffff007224 */ /* 0x001fc600078e0009 */
[----:B-1----:R-:W4:Y:S04]  /*8380*/  LDL.LU.64 R8, [R1+0x78] ;  /* 0x0000780001087983 */ /* 0x002f280000300a00 */
[----:B------:R0:W-:Y:S04]  /*8390*/  STL [R1+0x1f50], R0 ;  /* 0x001f500001007387 */ /* 0x0001e80000100800 */
[----:B------:R-:W-:Y:S04]  /*83a0*/  STL [R1+0x1f54], R14 ;  /* 0x001f540e01007387 */ /* 0x000fe80000100800 */
[----:B------:R-:W4:Y:S01]  /*83b0*/  LDL.LU.64 R16, [R1+0x170] ;  /* 0x0001700001107983 */ /* 0x000f220000300a00 */
[----:B0-----:R-:W-:-:S05]  /*83c0*/  IMAD.MOV.U32 R0, RZ, RZ, R15 ;  /* 0x000000ffff007224 */ /* 0x001fca00078e000f */
[----:B------:R0:W-:Y:S02]  /*83d0*/  STL [R1+0x1f48], R0 ;  /* 0x001f480001007387 */ /* 0x0001e40000100800 */
[----:B0-----:R-:W-:Y:S02]  /*83e0*/  IMAD.MOV.U32 R0, RZ, RZ, R11 ;  /* 0x000000ffff007224 */ /* 0x001fe400078e000b */
[----:B------:R0:W-:Y:S04]  /*83f0*/  STL [R1+0x1f4c], R10 ;  /* 0x001f4c0a01007387 */ /* 0x0001e80000100800 */
[----:B0-----:R-:W4:Y:S04]  /*8400*/  LDL.LU.64 R10, [R1+0x70] ;  /* 0x00007000010a7983 */ /* 0x001f280000300a00 */
[----:B------:R0:W-:Y:S04]  /*8410*/  STL [R1+0x1f40], R0 ;  /* 0x001f400001007387 */ /* 0x0001e80000100800 */
[----:B------:R1:W-:Y:S04]  /*8420*/  STL [R1+0x1f44], R12 ;  /* 0x001f440c01007387 */ /* 0x0003e80000100800 */
[----:B------:R-:W4:Y:S01]  /*8430*/  LDL.LU.64 R14, [R1+0x168] ;  /* 0x00016800010e7983 */ /* 0x000f220000300a00 */
[----:B0-----:R-:W-:-:S03]  /*8440*/  IMAD.MOV.U32 R0, RZ, RZ, R13 ;  /* 0x000000ffff007224 */ /* 0x001fc600078e000d */
[----:B------:R-:W-:Y:S04]  /*8450*/  STL [R1+0x1f3c], R22 ;  /* 0x001f3c1601007387 */ /* 0x000fe80000100800 */
[----:B------:R0:W-:Y:S04]  /*8460*/  STL [R1+0x1f38], R0 ;  /* 0x001f380001007387 */ /* 0x0001e80000100800 */
[----:B-1----:R-:W4:Y:S01]  /*8470*/  LDL.LU.64 R12, [R1+0x68] ;  /* 0x00006800010c7983 */ /* 0x002f220000300a00 */
[----:B0-----:R-:W-:-:S03]  /*8480*/  IMAD.MOV.U32 R0, RZ, RZ, R23 ;  /* 0x000000ffff007224 */ /* 0x001fc600078e0017 */
[----:B------:R-:W-:Y:S04]  /*8490*/  STL [R1+0x1f34], R2 ;  /* 0x001f340201007387 */ /* 0x000fe80000100800 */
[----:B------:R0:W-:Y:S04]  /*84a0*/  STL [R1+0x1f30], R0 ;  /* 0x001f300001007387 */ /* 0x0001e80000100800 */
[----:B------:R-:W4:Y:S01]  /*84b0*/  LDL.LU.64 R22, [R1+0x160] ;  /* 0x0001600001167983 */ /* 0x000f220000300a00 */
        /* <DEDUP_REMOVED lines=9> */
[----:B------:R-:W4:Y:S04]  /*8550*/  LDL.LU.64 R20, [R1+0x58] ;  /* 0x0000580001147983 */ /* 0x000f280000300a00 */
[----:B------:R0:W-:Y:S04]  /*8560*/  STL [R1+0x1f18], R0 ;  /* 0x001f180001007387 */ /* 0x0001e80000100800 */
[----:B--2---:R1:W-:Y:S01]  /*8570*/  STL [R1+0x1f1c], R18 ;  /* 0x001f1c1201007387 */ /* 0x0043e20000100800 */
[----:B0-----:R-:W-:-:S03]  /*8580*/  IMAD.MOV.U32 R0, RZ, RZ, R19 ;  /* 0x000000ffff007224 */ /* 0x001fc600078e0013 */
[----:B-1----:R-:W2:Y:S04]  /*8590*/  LDL.LU.64 R18, [R1+0x150] ;  /* 0x0001500001127983 */ /* 0x002ea80000300a00 */
[----:B------:R3:W-:Y:S02]  /*85a0*/  STL [R1+0x1f10], R0 ;  /* 0x001f100001007387 */ /* 0x0007e40000100800 */
[----:B---3--:R-:W-:Y:S02]  /*85b0*/  IMAD.MOV.U32 R0, RZ, RZ, R7 ;  /* 0x000000ffff007224 */ /* 0x008fe400078e0007 */
[----:B------:R0:W-:Y:S04]  /*85c0*/  STL [R1+0x1f14], R6 ;  /* 0x001f140601007387 */ /* 0x0001e80000100800 */
[----:B----4-:R-:W-:Y:S04]  /*85d0*/  STL [R1+0x1f0c], R24 ;  /* 0x001f0c1801007387 */ /* 0x010fe80000100800 */
[----:B------:R1:W-:Y:S04]  /*85e0*/  STL [R1+0x1f08], R0 ;  /* 0x001f080001007387 */ /* 0x0003e80000100800 */
[----:B0-----:R-:W3:Y:S01]  /*85f0*/  LDL.LU.64 R6, [R1+0x50] ;  /* 0x0000500001067983 */ /* 0x001ee20000300a00 */
[----:B-1----:R-:W-:-:S03]  /*8600*/  IMAD.MOV.U32 R0, RZ, RZ, R25 ;  /* 0x000000ffff007224 */ /* 0x002fc600078e0019 */
        /* <DEDUP_REMOVED lines=30> */
[----:B------:R-:W-:Y:S04]  /*87f0*/  STL [R1+0x1ec4], R20 ;  /* 0x001ec41401007387 */ /* 0x000fe80000100800 */
[----:B------:R0:W-:Y:S04]  /*8800*/  STL [R1+0x1ec0], R0 ;  /* 0x001ec00001007387 */ /* 0x0001e80000100800 */
[----:B-1----:R-:W4:Y:S01]  /*8810*/  LDL.LU.64 R28, [R1+0x130] ;  /* 0x00013000011c7983 */ /* 0x002f220000300a00 */
[----:B0-----:R-:W-:-:S03]  /*8820*/  IMAD.MOV.U32 R0, RZ, RZ, R21 ;  /* 0x000000ffff007224 */ /* 0x001fc600078e0015 */
[----:B--2---:R-:W-:Y:S04]  /*8830*/  STL [R1+0x1ebc], R18 ;  /* 0x001ebc1201007387 */ /* 0x004fe80000100800 */
[----:B------:R0:W-:Y:S04]  /*8840*/  STL [R1+0x1eb8], R0 ;  /* 0x001eb80001007387 */ /* 0x0001e80000100800 */
[----:B------:R-:W2:Y:S04]  /*8850*/  LDL.LU.64 R26, [R1+0x30] ;  /* 0x00003000011a7983 */ /* 0x000ea80000300a00 */
[----:B------:R-:W2:Y:S01]  /*8860*/  LDL.LU.64 R24, [R1+0x128] ;  /* 0x0001280001187983 */ /* 0x000ea20000300a00 */
[----:B0-----:R-:W-:-:S05]  /*8870*/  IMAD.MOV.U32 R0, RZ, RZ, R19 ;  /* 0x000000ffff007224 */ /* 0x001fca00078e0013 */
[----:B------:R0:W-:Y:S04]  /*8880*/  STL [R1+0x1eb0], R0 ;  /* 0x001eb00001007387 */ /* 0x0001e80000100800 */
[----:B---3--:R1:W-:Y:S04]  /*8890*/  STL [R1+0x1eb4], R6 ;  /* 0x001eb40601007387 */ /* 0x0083e80000100800 */
[----:B------:R-:W3:Y:S01]  /*88a0*/  LDL.LU.64 R22, [R1+0x28] ;  /* 0x0000280001167983 */ /* 0x000ee20000300a00 */
[----:B0-----:R-:W-:-:S03]  /*88b0*/  IMAD.MOV.U32 R0, RZ, RZ, R7 ;  /* 0x000000ffff007224 */ /* 0x001fc600078e0007 */
[----:B-1----:R-:W3:Y:S04]  /*88c0*/  LDL.LU.64 R6, [R1+0x120] ;  /* 0x0001200001067983 */ /* 0x002ee80000300a00 */
[----:B------:R0:W-:Y:S04]  /*88d0*/  STL [R1+0x1ea8], R0 ;  /* 0x001ea80001007387 */ /* 0x0001e80000100800 */
[----:B----4-:R1:W-:Y:S01]  /*88e0*/  STL [R1+0x1eac], R8 ;  /* 0x001eac0801007387 */ /* 0x0103e20000100800 */
[----:B0-----:R-:W-:-:S03]  /*88f0*/  IMAD.MOV.U32 R0, RZ, RZ, R9 ;  /* 0x000000ffff007224 */ /* 0x001fc600078e0009 */
[----:B------:R-:W4:Y:S04]  /*8900*/  LDL.LU.64 R20, [R1+0x20] ;  /* 0x0000200001147983 */ /* 0x000f280000300a00 */
[----:B------:R-:W-:Y:S04]  /*8910*/  STL [R1+0x1ea4], R16 ;  /* 0x001ea41001007387 */ /* 0x000fe80000100800 */
[----:B------:R0:W-:Y:S04]  /*8920*/  STL [R1+0x1ea0], R0 ;  /* 0x001ea00001007387 */ /* 0x0001e80000100800 */
[----:B-1----:R-:W4:Y:S04]  /*8930*/  LDL.LU.64 R8, [R1+0x118] ;  /* 0x0001180001087983 */ /* 0x002f280000300a00 */
[----:B------:R-:W4:Y:S01]  /*8940*/  LDL.LU.64 R18, [R1+0x18] ;  /* 0x0000180001127983 */ /* 0x000f220000300a00 */
[----:B0-----:R-:W-:-:S05]  /*8950*/  IMAD.MOV.U32 R0, RZ, RZ, R17 ;  /* 0x000000ffff007224 */ /* 0x001fca00078e0011 */
[----:B------:R0:W-:Y:S04]  /*8960*/  STL [R1+0x1e98], R0 ;  /* 0x001e980001007387 */ /* 0x0001e80000100800 */
[----:B------:R1:W-:Y:S01]  /*8970*/  STL [R1+0x1e9c], R10 ;  /* 0x001e9c0a01007387 */ /* 0x0003e20000100800 */
[----:B0-----:R-:W-:-:S03]  /*8980*/  IMAD.MOV.U32 R0, RZ, RZ, R11 ;  /* 0x000000ffff007224 */ /* 0x001fc600078e000b */
[----:B-1----:R-:W4:Y:S04]  /*8990*/  LDL.LU.64 R10, [R1+0x110] ;  /* 0x00011000010a7983 */ /* 0x002f280000300a00 */
[----:B------:R0:W-:Y:S02]  /*89a0*/  STL [R1+0x1e90], R0 ;  /* 0x001e900001007387 */ /* 0x0001e40000100800 */
[----:B0-----:R-:W-:Y:S02]  /*89b0*/  IMAD.MOV.U32 R0, RZ, RZ, R15 ;  /* 0x000000ffff007224 */ /* 0x001fe400078e000f */
[----:B------:R0:W-:Y:S04]  /*89c0*/  STL [R1+0x1e94], R14 ;  /* 0x001e940e01007387 */ /* 0x0001e80000100800 */
[----:B------:R-:W4:Y:S04]  /*89d0*/  LDL.LU.64 R16, [R1+0x10] ;  /* 0x0000100001107983 */ /* 0x000f280000300a00 */
[----:B------:R1:W-:Y:S04]  /*89e0*/  STL [R1+0x1e88], R0 ;  /* 0x001e880001007387 */ /* 0x0003e80000100800 */
[----:B------:R1:W-:Y:S04]  /*89f0*/  STL [R1+0x1e8c], R12 ;  /* 0x001e8c0c01007387 */ /* 0x0003e80000100800 */
[----:B0-----:R-:W4:Y:S01]  /*8a00*/  LDL.LU.64 R14, [R1+0x108] ;  /* 0x00010800010e7983 */ /* 0x001f220000300a00 */
[----:B-1----:R-:W-:-:S03]  /*8a10*/  IMAD.MOV.U32 R0, RZ, RZ, R13 ;  /* 0x000000ffff007224 */ /* 0x002fc600078e000d */
[----:B------:R-:W4:Y:S04]  /*8a20*/  LDL.LU.64 R12, [R1+0x8] ;  /* 0x00000800010c7983 */ /* 0x000f280000300a00 */
[----:B------:R0:W-:Y:S04]  /*8a30*/  STL [R1+0x1e80], R0 ;  /* 0x001e800001007387 */ /* 0x0001e80000100800 */
[----:B------:R1:W-:Y:S04]  /*8a40*/  STL [R1+0x1e84], R2 ;  /* 0x001e840201007387 */ /* 0x0003e80000100800 */
[----:B------:R-:W4:Y:S01]  /*8a50*/  LDL.LU.64 R4, [R1+0x100] ;  /* 0x0001000001047983 */ /* 0x000f220000300a00 */
[----:B0-----:R-:W-:-:S03]  /*8a60*/  IMAD.MOV.U32 R0, RZ, RZ, R3 ;  /* 0x000000ffff007224 */ /* 0x001fc600078e0003 */
[----:B-1----:R-:W4:Y:S04]  /*8a70*/  LDL.LU.64 R2, [R1] ;  /* 0x0000000001027983 */ /* 0x002f280000300a00 */
[----:B------:R0:W-:Y:S04]  /*8a80*/  STL [R1+0x1e78], R0 ;  /* 0x001e780001007387 */ /* 0x0001e80000100800 */
[----:B------:R1:W-:Y:S01]  /*8a90*/  STL [R1+0x1e7c], R28 ;  /* 0x001e7c1c01007387 */ /* 0x0003e20000100800 */
[----:B0-----:R-:W-:-:S03]  /*8aa0*/  IMAD.MOV.U32 R0, RZ, RZ, R29 ;  /* 0x000000ffff007224 */ /* 0x001fc600078e001d */
[----:B-1----:R-:W4:Y:S04]  /*8ab0*/  LDL.LU.64 R28, [R1+0xf8] ;  /* 0x0000f800011c7983 */ /* 0x002f280000300a00 */
[----:B------:R2:W-:Y:S02]  /*8ac0*/  STL [R1+0x1e70], R0 ;  /* 0x001e700001007387 */ /* 0x0005e40000100800 */
[----:B--2---:R-:W-:Y:S02]  /*8ad0*/  IMAD.MOV.U32 R0, RZ, RZ, R27 ;  /* 0x000000ffff007224 */ /* 0x004fe400078e001b */
[----:B------:R0:W-:Y:S04]  /*8ae0*/  STL [R1+0x1e74], R26 ;  /* 0x001e741a01007387 */ /* 0x0001e80000100800 */
[----:B0-----:R-:W2:Y:S04]  /*8af0*/  LDL.LU.64 R26, [R1+0x2058] ;  /* 0x00205800011a7983 */ /* 0x001ea80000300a00 */
[----:B------:R-:W-:Y:S04]  /*8b00*/  STL [R1+0x1e6c], R24 ;  /* 0x001e6c1801007387 */ /* 0x000fe80000100800 */
[----:B------:R0:W-:Y:S02]  /*8b10*/  STL [R1+0x1e68], R0 ;  /* 0x001e680001007387 */ /* 0x0001e40000100800 */
[----:B0-----:R-:W-:-:S02]  /*8b20*/  IMAD.MOV.U32 R0, RZ, RZ, R25 ;  /* 0x000000ffff007224 */ /* 0x001fc400078e0019 */
[----:B------:R-:W2:Y:S04]  /*8b30*/  LDL.LU.64 R24, [R1+0x2050] ;  /* 0x0020500001187983 */ /* 0x000ea80000300a00 */
[----:B---3--:R-:W-:Y:S04]  /*8b40*/  STL [R1+0x1e64], R22 ;  /* 0x001e641601007387 */ /* 0x008fe80000100800 */
[----:B------:R0:W-:Y:S02]  /*8b50*/  STL [R1+0x1e60], R0 ;  /* 0x001e600001007387 */ /* 0x0001e40000100800 */
[----:B0-----:R-:W-:-:S02]  /*8b60*/  IMAD.MOV.U32 R0, RZ, RZ, R23 ;  /* 0x000000ffff007224 */ /* 0x001fc400078e0017 */
[----:B------:R-:W3:Y:S04]  /*8b70*/  LDL.LU.64 R22, [R1+0x2048] ;  /* 0x0020480001167983 */ /* 0x000ee80000300a00 */
[----:B------:R-:W-:Y:S04]  /*8b80*/  STL [R1+0x1e5c], R6 ;  /* 0x001e5c0601007387 */ /* 0x000fe80000100800 */
[----:B------:R0:W-:Y:S04]  /*8b90*/  STL [R1+0x1e58], R0 ;  /* 0x001e580001007387 */ /* 0x0001e80000100800 */
[----:B----4-:R-:W-:Y:S01]  /*8ba0*/  STL [R1+0x1e54], R20 ;  /* 0x001e541401007387 */ /* 0x010fe20000100800 */
[----:B0-----:R-:W-:-:S05]  /*8bb0*/  IMAD.MOV.U32 R0, RZ, RZ, R7 ;  /* 0x000000ffff007224 */ /* 0x001fca00078e0007 */
[----:B------:R0:W-:Y:S04]  /*8bc0*/  STL [R1+0x1e50], R0 ;  /* 0x001e500001007387 */ /* 0x0001e80000100800 */
[----:B------:R-:W4:Y:S01]  /*8bd0*/  LDL.LU.64 R6, [R1+0xe8] ;  /* 0x0000e80001067983 */ /* 0x000f220000300a00 */
[----:B0-----:R-:W-:-:S03]  /*8be0*/  IMAD.MOV.U32 R0, RZ, RZ, R21 ;  /* 0x000000ffff007224 */ /* 0x001fc600078e0015 */
[----:B------:R-:W2:Y:S04]  /*8bf0*/  LDL.LU.64 R20, [R1+0x2040] ;  /* 0x0020400001147983 */ /* 0x000ea80000300a00 */
[----:B------:R-:W-:Y:S04]  /*8c00*/  STL [R1+0x1e4c], R8 ;  /* 0x001e4c0801007387 */ /* 0x000fe80000100800 */
[----:B------:R0:W-:Y:S04]  /*8c10*/  STL [R1+0x1e48], R0 ;  /* 0x001e480001007387 */ /* 0x0001e80000100800 */
[----:B------:R-:W-:Y:S01]  /*8c20*/  STL [R1+0x1e44], R18 ;  /* 0x001e441201007387 */ /* 0x000fe20000100800 */
[----:B0-----:R-:W-:-:S05]  /*8c30*/  IMAD.MOV.U32 R0, RZ, RZ, R9 ;  /* 0x000000ffff007224 */ /* 0x001fca00078e0009 */
[----:B------:R0:W-:Y:S04]  /*8c40*/  STL [R1+0x1e40], R0 ;  /* 0x001e400001007387 */ /* 0x0001e80000100800 */
[----:B------:R-:W3:Y:S01]  /*8c50*/  LDL.LU.64 R8, [R1+0xe0] ;  /* 0x0000e00001087983 */ /* 0x000ee20000300a00 */
[----:B0-----:R-:W-:-:S03]  /*8c60*/  IMAD.MOV.U32 R0, RZ, RZ, R19 ;  /* 0x000000ffff007224 */ /* 0x001fc600078e0013 */
[----:B------:R-:W2:Y:S04]  /*8c70*/  LDL.LU.64 R18, [R1+0x2038] ;  /* 0x0020380001127983 */ /* 0x000ea80000300a00 */
[----:B------:R-:W-:Y:S04]  /*8c80*/  STL [R1+0x1e3c], R10 ;  /* 0x001e3c0a01007387 */ /* 0x000fe80000100800 */
[----:B------:R0:W-:Y:S02]  /*8c90*/  STL [R1+0x1e38], R0 ;  /* 0x001e380001007387 */ /* 0x0001e40000100800 */
[----:B0-----:R-:W-:-:S02]  /*8ca0*/  IMAD.MOV.U32 R0, RZ, RZ, R11 ;  /* 0x000000ffff007224 */ /* 0x001fc400078e000b */
[----:B------:R-:W2:Y:S04]  /*8cb0*/  LDL.LU.64 R10, [R1+0x2a0] ;  /* 0x0002a000010a7983 */ /* 0x000ea80000300a00 */
[----:B------:R0:W-:Y:S04]  /*8cc0*/  STL [R1+0x1e30], R0 ;  /* 0x001e300001007387 */ /* 0x0001e80000100800 */
[----:B------:R1:W-:Y:S01]  /*8cd0*/  STL [R1+0x1e34], R16 ;  /* 0x001e341001007387 */ /* 0x0003e20000100800 */
[----:B0-----:R-:W-:-:S03]  /*8ce0*/  IMAD.MOV.U32 R0, RZ, RZ, R17 ;  /* 0x000000ffff007224 */ /* 0x001fc600078e0011 */
[----:B-1----:R-:W2:Y:S04]  /*8cf0*/  LDL.LU.64 R16, [R1+0x2030] ;  /* 0x0020300001107983 */ /* 0x002ea80000300a00 */
[----:B------:R-:W-:Y:S04]  /*8d00*/  STL [R1+0x1e2c], R14 ;  /* 0x001e2c0e01007387 */ /* 0x000fe80000100800 */
[----:B------:R0:W-:Y:S02]  /*8d10*/  STL [R1+0x1e28], R0 ;  /* 0x001e280001007387 */ /* 0x0001e40000100800 */
[----:B0-----:R-:W-:-:S02]  /*8d20*/  IMAD.MOV.U32 R0, RZ, RZ, R15 ;  /* 0x000000ffff007224 */ /* 0x001fc400078e000f */
[----:B------:R-:W2:Y:S04]  /*8d30*/  LDL.LU.64 R14, [R1+0x2028] ;  /* 0x00202800010e7983 */ /* 0x000ea80000300a00 */
[----:B------:R-:W-:Y:S04]  /*8d40*/  STL [R1+0x1e24], R12 ;  /* 0x001e240c01007387 */ /* 0x000fe80000100800 */
[----:B------:R0:W-:Y:S02]  /*8d50*/  STL [R1+0x1e20], R0 ;  /* 0x001e200001007387 */ /* 0x0001e40000100800 */
[----:B0-----:R-:W-:-:S02]  /*8d60*/  IMAD.MOV.U32 R0, RZ, RZ, R13 ;  /* 0x000000ffff007224 */ /* 0x001fc400078e000d */
[----:B------:R-:W2:Y:S04]  /*8d70*/  LDL.LU.64 R12, [R1+0x2020] ;  /* 0x00202000010c7983 */ /* 0x000ea80000300a00 */
[----:B------:R-:W-:Y:S04]  /*8d80*/  STL [R1+0x1e1c], R4 ;  /* 0x001e1c0401007387 */ /* 0x000fe80000100800 */
[----:B------:R0:W-:Y:S04]  /*8d90*/  STL [R1+0x1e18], R0 ;  /* 0x001e180001007387 */ /* 0x0001e80000100800 */
[----:B------:R-:W-:Y:S01]  /*8da0*/  STL [R1+0x1e14], R2 ;  /* 0x001e140201007387 */ /* 0x000fe20000100800 */
[----:B0-----:R-:W-:-:S05]  /*8db0*/  IMAD.MOV.U32 R0, RZ, RZ, R5 ;  /* 0x000000ffff007224 */ /* 0x001fca00078e0005 */
[----:B------:R0:W-:Y:S04]  /*8dc0*/  STL [R1+0x1e10], R0 ;  /* 0x001e100001007387 */ /* 0x0001e80000100800 */
[----:B------:R-:W2:Y:S01]  /*8dd0*/  LDL.LU.64 R4, [R1+0x2c0] ;  /* 0x0002c00001047983 */ /* 0x000ea20000300a00 */
[----:B0-----:R-:W-:-:S03]  /*8de0*/  IMAD.MOV.U32 R0, RZ, RZ, R3 ;  /* 0x000000ffff007224 */ /* 0x001fc600078e0003 */
[----:B------:R-:W4:Y:S04]  /*8df0*/  LDL.LU.64 R2, [R1+0x2018] ;  /* 0x0020180001027983 */ /* 0x000f280000300a00 */
[----:B------:R-:W-:Y:S04]  /*8e00*/  STL [R1+0x1e0c], R28 ;  /* 0x001e0c1c01007387 */ /* 0x000fe80000100800 */
[----:B------:R0:W-:Y:S02]  /*8e10*/  STL [R1+0x1e08], R0 ;  /* 0x001e080001007387 */ /* 0x0001e40000100800 */
[----:B0-----:R-:W-:-:S02]  /*8e20*/  IMAD.MOV.U32 R0, RZ, RZ, R29 ;  /* 0x000000ffff007224 */ /* 0x001fc400078e001d */
[----:B------:R-:W3:Y:S04]  /*8e30*/  LDL.LU.64 R28, [R1+0x2010] ;  /* 0x00201000011c7983 */ /* 0x000ee80000300a00 */
[----:B---3--:R-:W-:Y:S04]  /*8e40*/  STL [R1+0x1e04], R28 ;  /* 0x001e041c01007387 */ /* 0x008fe80000100800 */
[----:B------:R-:W-:Y:S04]  /*8e50*/  STL [R1+0x1e00], R0 ;  /* 0x001e000001007387 */ /* 0x000fe80000100800 */
[----:B------:R0:W-:Y:S04]  /*8e60*/  STL [R1+0x1df8], R29 ;  /* 0x001df81d01007387 */ /* 0x0001e80000100800 */
[----:B0-----:R-:W3:Y:S02]  /*8e70*/  LDL.LU.64 R28, [R1+0xf0] ;  /* 0x0000f000011c7983 */ /* 0x001ee40000300a00 */
[----:B---3--:R-:W-:-:S02]  /*8e80*/  IMAD.MOV.U32 R0, RZ, RZ, R29 ;  /* 0x000000ffff007224 */ /* 0x008fc400078e001d */
[----:B------:R0:W-:Y:S04]  /*8e90*/  STL [R1+0x1dfc], R28 ;  /* 0x001dfc1c01007387 */ /* 0x0001e80000100800 */
[----:B0-----:R-:W3:Y:S04]  /*8ea0*/  LDL.LU.64 R28, [R1+0x2d0] ;  /* 0x0002d000011c7983 */ /* 0x001ee80000300a00 */
[----:B------:R0:W-:Y:S04]  /*8eb0*/  STL [R1+0x1df0], R0 ;  /* 0x001df00001007387 */ /* 0x0001e80000100800 */
[----:B----4-:R-:W-:Y:S04]  /*8ec0*/  STL [R1+0x1df4], R2 ;  /* 0x001df40201007387 */ /* 0x010fe80000100800 */
[----:B------:R1:W-:Y:S01]  /*8ed0*/  STL [R1+0x1de8], R3 ;  /* 0x001de80301007387 */ /* 0x0003e20000100800 */
[----:B0-----:R-:W-:-:S03]  /*8ee0*/  IMAD.MOV.U32 R0, RZ, RZ, R7 ;  /* 0x000000ffff007224 */ /* 0x001fc600078e0007 */
[----:B-1----:R-:W4:Y:S04]  /*8ef0*/  LDL.LU.64 R2, [R1+0x2c8] ;  /* 0x0002c80001027983 */ /* 0x002f280000300a00 */
[----:B------:R0:W-:Y:S04]  /*8f00*/  STL [R1+0x1dec], R6 ;  /* 0x001dec0601007387 */ /* 0x0001e80000100800 */
[----:B0-----:R-:W2:Y:S04]  /*8f10*/  LDL.LU.64 R6, [R1+0x2008] ;  /* 0x0020080001067983 */ /* 0x001ea80000300a00 */
[----:B--2---:R-:W-:Y:S04]  /*8f20*/  STL [R1+0x1de4], R6 ;  /* 0x001de40601007387 */ /* 0x004fe80000100800 */
[----:B------:R0:W-:Y:S04]  /*8f30*/  STL [R1+0x1de0], R0 ;  /* 0x001de00001007387 */ /* 0x0001e80000100800 */
[----:B------:R1:W-:Y:S01]  /*8f40*/  STL [R1+0x1dd8], R7 ;  /* 0x001dd80701007387 */ /* 0x0003e20000100800 */
[----:B0-----:R-:W-:-:S03]  /*8f50*/  IMAD.MOV.U32 R0, RZ, RZ, R9 ;  /* 0x000000ffff007224 */ /* 0x001fc600078e0009 */
[----:B-1----:R-:W2:Y:S04]  /*8f60*/  LDL.LU.64 R6, [R1+0x2b8] ;  /* 0x0002b80001067983 */ /* 0x002ea80000300a00 */
[----:B------:R0:W-:Y:S04]  /*8f70*/  STL [R1+0x1ddc], R8 ;  /* 0x001ddc0801007387 */ /* 0x0001e80000100800 */
[----:B0-----:R-:W3:Y:S04]  /*8f80*/  LDL.LU.64 R8, [R1+0x2000] ;  /* 0x0020000001087983 */ /* 0x001ee80000300a00 */
[----:B---3--:R-:W-:Y:S04]  /*8f90*/  STL [R1+0x1dd4], R8 ;  /* 0x001dd40801007387 */ /* 0x008fe80000100800 */
[----:B------:R0:W-:Y:S04]  /*8fa0*/  STL [R1+0x1dd0], R0 ;  /* 0x001dd00001007387 */ /* 0x0001e80000100800 */
[----:B------:R1:W-:Y:S04]  /*8fb0*/  STL [R1+0x1dc0], R9 ;  /* 0x001dc00901007387 */ /* 0x0003e80000100800 */
[----:B------:R3:W-:Y:S01]  /*8fc0*/  STL [R1+0x1dc8], R10 ;  /* 0x001dc80a01007387 */ /* 0x0007e20000100800 */
[----:B0-----:R-:W-:-:S03]  /*8fd0*/  IMAD.MOV.U32 R0, RZ, RZ, R11 ;  /* 0x000000ffff007224 */ /* 0x001fc600078e000b */
[----:B-1----:R-:W4:Y:S04]  /*8fe0*/  LDL.LU.64 R8, [R1+0x2e0] ;  /* 0x0002e00001087983 */ /* 0x002f280000300a00 */
[----:B---3--:R-:W3:Y:S04]  /*8ff0*/  LDL.LU.64 R10, [R1+0x1ff8] ;  /* 0x001ff800010a7983 */ /* 0x008ee80000300a00 */
[----:B---3--:R-:W-:Y:S04]  /*9000*/  STL [R1+0x1dcc], R10 ;  /* 0x001dcc0a01007387 */ /* 0x008fe80000100800 */
[----:B------:R-:W-:Y:S04]  /*9010*/  STL [R1+0x1dc4], R0 ;  /* 0x001dc40001007387 */ /* 0x000fe80000100800 */
[----:B------:R0:W-:Y:S04]  /*9020*/  STL [R1+0x1db0], R11 ;  /* 0x001db00b01007387 */ /* 0x0001e80000100800 */
[----:B0-----:R-:W3:Y:S01]  /*9030*/  LDL.LU.64 R10, [R1+0x2d8] ;  /* 0x0002d800010a7983 */ /* 0x001ee20000300a00 */
[----:B--2---:R-:W-:-:S03]  /*9040*/  IMAD.MOV.U32 R0, RZ, RZ, R7 ;  /* 0x000000ffff007224 */ /* 0x004fc600078e0007 */
[----:B------:R0:W-:Y:S04]  /*9050*/  STL [R1+0x1db8], R6 ;  /* 0x001db80601007387 */ /* 0x0001e80000100800 */
[----:B0-----:R-:W2:Y:S04]  /*9060*/  LDL.LU.64 R6, [R1+0x2e8] ;  /* 0x0002e80001067983 */ /* 0x001ea80000300a00 */
[----:B------:R0:W-:Y:S04]  /*9070*/  STL [R1+0x1db4], R0 ;  /* 0x001db40001007387 */ /* 0x0001e80000100800 */
[----:B------:R-:W-:Y:S04]  /*9080*/  STL [R1+0x1dbc], R12 ;  /* 0x001dbc0c01007387 */ /* 0x000fe80000100800 */
[----:B------:R-:W-:Y:S01]  /*9090*/  STL [R1+0x1da0], R13 ;  /* 0x001da00d01007387 */ /* 0x000fe20000100800 */
[----:B0-----:R-:W-:-:S03]  /*90a0*/  IMAD.MOV.U32 R0, RZ, RZ, R5 ;  /* 0x000000ffff007224 */ /* 0x001fc600078e0005 */
[----:B------:R0:W-:Y:S04]  /*90b0*/  STL [R1+0x1da8], R4 ;  /* 0x001da80401007387 */ /* 0x0001e80000100800 */
[----:B------:R-:W-:Y:S04]  /*90c0*/  STL [R1+0x1dac], R14 ;  /* 0x001dac0e01007387 */ /* 0x000fe80000100800 */
[----:B------:R4:W-:Y:S04]  /*90d0*/  STL [R1+0x1da4], R0 ;  /* 0x001da40001007387 */ /* 0x0009e80000100800 */
[----:B0-----:R-:W2:Y:S04]  /*90e0*/  LDL.LU.64 R4, [R1+0x2f0] ;  /* 0x0002f00001047983 */ /* 0x001ea80000300a00 */
[----:B------:R-:W-:Y:S01]  /*90f0*/  STL [R1+0x1d90], R15 ;  /* 0x001d900f01007387 */ /* 0x000fe20000100800 */
[----:B----4-:R-:W-:-:S03]  /*9100*/  IMAD.MOV.U32 R0, RZ, RZ, R3 ;  /* 0x000000ffff007224 */ /* 0x010fc600078e0003 */
[----:B------:R-:W-:Y:S04]  /*9110*/  STL [R1+0x1d98], R2 ;  /* 0x001d980201007387 */ /* 0x000fe80000100800 */
[----:B------:R-:W-:Y:S04]  /*9120*/  STL [R1+0x1d9c], R16 ;  /* 0x001d9c1001007387 */ /* 0x000fe80000100800 */
[----:B------:R0:W-:Y:S04]  /*9130*/  STL [R1+0x1d94], R0 ;  /* 0x001d940001007387 */ /* 0x0001e80000100800 */
[----:B------:R-:W-:Y:S01]  /*9140*/  STL [R1+0x1d80], R17 ;  /* 0x001d801101007387 */ /* 0x000fe20000100800 */
[----:B0-----:R-:W-:-:S03]  /*9150*/  IMAD.MOV.U32 R0, RZ, RZ, R29 ;  /* 0x000000ffff007224 */ /* 0x001fc600078e001d */
[----:B------:R0:W-:Y:S04]  /*9160*/  STL [R1+0x1d88], R28 ;  /* 0x001d881c01007387 */ /* 0x0001e80000100800 */
[----:B------:R-:W4:Y:S04]  /*9170*/  LDL.LU.64 R2, [R1+0x1e0] ;  /* 0x0001e00001027983 */ /* 0x000f280000300a00 */
[----:B------:R3:W-:Y:S04]  /*9180*/  STL [R1+0x1d84], R0 ;  /* 0x001d840001007387 */ /* 0x0007e80000100800 */
[----:B------:R-:W-:Y:S04]  /*9190*/  STL [R1+0x1d8c], R18 ;  /* 0x001d8c1201007387 */ /* 0x000fe80000100800 */
[----:B------:R1:W-:Y:S04]  /*91a0*/  STL [R1+0x1d70], R19 ;  /* 0x001d701301007387 */ /* 0x0003e80000100800 */
[----:B0-----:R-:W4:Y:S01]  /*91b0*/  LDL.LU.64 R28, [R1+0x300] ;  /* 0x00030000011c7983 */ /* 0x001f220000300a00 */
[----:B---3--:R-:W-:-:S03]  /*91c0*/  IMAD.MOV.U32 R0, RZ, RZ, R11 ;  /* 0x000000ffff007224 */ /* 0x008fc600078e000b */
[----:B------:R-:W-:Y:S04]  /*91d0*/  STL [R1+0x1d78], R10 ;  /* 0x001d780a01007387 */ /* 0x000fe80000100800 */
[----:B-1----:R-:W3:Y:S04]  /*91e0*/  LDL.LU.64 R18, [R1+0x1e8] ;  /* 0x0001e80001127983 */ /* 0x002ee80000300a00 */
[----:B------:R-:W-:Y:S04]  /*91f0*/  STL [R1+0x1d74], R0 ;  /* 0x001d740001007387 */ /* 0x000fe80000100800 */
[----:B------:R-:W-:Y:S04]  /*9200*/  STL [R1+0x1d7c], R20 ;  /* 0x001d7c1401007387 */ /* 0x000fe80000100800 */
[----:B------:R0:W-:Y:S04]  /*9210*/  STL [R1+0x1d60], R21 ;  /* 0x001d601501007387 */ /* 0x0001e80000100800 */
[----:B0-----:R-:W4:Y:S04]  /*9220*/  LDL.LU.64 R20, [R1+0x2f8] ;  /* 0x0002f80001147983 */ /* 0x001f280000300a00 */
[----:B------:R-:W3:Y:S01]  /*9230*/  LDL.LU.64 R16, [R1+0x308] ;  /* 0x0003080001107983 */ /* 0x000ee20000300a00 */
[----:B------:R-:W-:-:S03]  /*9240*/  IMAD.MOV.U32 R0, RZ, RZ, R9 ;  /* 0x000000ffff007224 */ /* 0x000fc600078e0009 */
[----:B------:R-:W-:Y:S04]  /*9250*/  STL [R1+0x1d68], R8 ;  /* 0x001d680801007387 */ /* 0x000fe80000100800 */
[----:B------:R-:W3:Y:S04]  /*9260*/  LDL.LU.64 R14, [R1+0x1f0] ;  /* 0x0001f000010e7983 */ /* 0x000ee80000300a00 */
[----:B------:R-:W-:Y:S04]  /*9270*/  STL [R1+0x1d6c], R22 ;  /* 0x001d6c1601007387 */ /* 0x000fe80000100800 */
[----:B------:R0:W-:Y:S04]  /*9280*/  STL [R1+0x1d64], R0 ;  /* 0x001d640001007387 */ /* 0x0001e80000100800 */
[----:B------:R-:W3:Y:S04]  /*9290*/  LDL.LU.64 R12, [R1+0x310] ;  /* 0x00031000010c7983 */ /* 0x000ee80000300a00 */
[----:B------:R-:W-:Y:S04]  /*92a0*/  STL [R1+0x1d50], R23 ;  /* 0x001d501701007387 */ /* 0x000fe80000100800 */
[----:B--2---:R-:W-:Y:S04]  /*92b0*/  STL [R1+0x1d58], R6 ;  /* 0x001d580601007387 */ /* 0x004fe80000100800 */
[----:B------:R-:W2:Y:S01]  /*92c0*/  LDL.LU.64 R10, [R1+0x1f8] ;  /* 0x0001f800010a7983 */ /* 0x000ea20000300a00 */
[----:B0-----:R-:W-:-:S03]  /*92d0*/  IMAD.MOV.U32 R0, RZ, RZ, R7 ;  /* 0x000000ffff007224 */ /* 0x001fc600078e0007 */
[----:B------:R-:W-:Y:S04]  /*92e0*/  STL [R1+0x1d5c], R24 ;  /* 0x001d5c1801007387 */ /* 0x000fe80000100800 */
[----:B------:R0:W-:Y:S04]  /*92f0*/  STL [R1+0x1d54], R0 ;  /* 0x001d540001007387 */ /* 0x0001e80000100800 */
[----:B------:R-:W-:Y:S04]  /*9300*/  STL [R1+0x1d40], R25 ;  /* 0x001d401901007387 */ /* 0x000fe80000100800 */
[----:B------:R-:W2:Y:S01]  /*9310*/  LDL.LU.64 R8, [R1+0x318] ;  /* 0x0003180001087983 */ /* 0x000ea20000300a00 */
[----:B0-----:R-:W-:-:S03]  /*9320*/  IMAD.MOV.U32 R0, RZ, RZ, R5 ;  /* 0x000000ffff007224 */ /* 0x001fc600078e0005 */
[----:B------:R0:W-:Y:S04]  /*9330*/  STL [R1+0x1d48], R4 ;  /* 0x001d480401007387 */ /* 0x0001e80000100800 */
[----:B------:R-:W2:Y:S04]  /*9340*/  LDL.LU.64 R6, [R1+0x288] ;  /* 0x0002880001067983 */ /* 0x000ea80000300a00 */
[----:B------:R4:W-:Y:S04]  /*9350*/  STL [R1+0x1d44], R0 ;  /* 0x001d440001007387 */ /* 0x0009e80000100800 */
[----:B------:R-:W-:Y:S04]  /*9360*/  STL [R1+0x1d4c], R26 ;  /* 0x001d4c1a01007387 */ /* 0x000fe80000100800 */
[----:B------:R-:W-:Y:S04]  /*9370*/  STL [R1+0x1bc0], R27 ;  /* 0x001bc01b01007387 */ /* 0x000fe80000100800 */
[----:B0-----:R-:W2:Y:S01]  /*9380*/  LDL.LU.64 R4, [R1+0x320] ;  /* 0x0003200001047983 */ /* 0x001ea20000300a00 */
[----:B----4-:R-:W-:-:S03]  /*9390*/  IMAD.MOV.U32 R0, RZ, RZ, R21 ;  /* 0x000000ffff007224 */ /* 0x010fc600078e0015 */
[----:B------:R0:W-:Y:S04]  /*93a0*/  STL [R1+0x1bd0], R20 ;  /* 0x001bd01401007387 */ /* 0x0001e80000100800 */
[----:B0-----:R-:W4:Y:S04]  /*93b0*/  LDL.LU.64 R20, [R1+0x280] ;  /* 0x0002800001147983 */ /* 0x001f280000300a00 */
        /* <DEDUP_REMOVED lines=9> */
[----:B---3--:R1:W-:Y:S01]  /*9450*/  STL [R1+0x1be8], R18 ;  /* 0x001be81201007387 */ /* 0x0083e20000100800 */
[----:B0-----:R-:W-:-:S03]  /*9460*/  IMAD.MOV.U32 R0, RZ, RZ, R19 ;  /* 0x000000ffff007224 */ /* 0x001fc600078e0013 */
[----:B-1----:R-:W3:Y:S04]  /*9470*/  LDL.LU.64 R18, [R1+0x330] ;  /* 0x0003300001127983 */ /* 0x002ee80000300a00 */
[----:B------:R0:W-:Y:S04]  /*9480*/  STL [R1+0x1be4], R0 ;  /* 0x001be40001007387 */ /* 0x0001e80000100800 */
[----:B------:R1:W-:Y:S01]  /*9490*/  STL [R1+0x1bf0], R16 ;  /* 0x001bf01001007387 */ /* 0x0003e20000100800 */
[----:B0-----:R-:W-:-:S03]  /*94a0*/  IMAD.MOV.U32 R0, RZ, RZ, R17 ;  /* 0x000000ffff007224 */ /* 0x001fc600078e0011 */
[----:B------:R-:W-:Y:S04]  /*94b0*/  STL [R1+0x1bf8], R14 ;  /* 0x001bf80e01007387 */ /* 0x000fe80000100800 */
[----:B------:R0:W-:Y:S04]  /*94c0*/  STL [R1+0x1bec], R0 ;  /* 0x001bec0001007387 */ /* 0x0001e80000100800 */
[----:B-1----:R-:W3:Y:S01]  /*94d0*/  LDL.LU.64 R16, [R1+0x270] ;  /* 0x0002700001107983 */ /* 0x002ee20000300a00 */
[----:B0-----:R-:W-:-:S03]  /*94e0*/  IMAD.MOV.U32 R0, RZ, RZ, R15 ;  /* 0x000000ffff007224 */ /* 0x001fc600078e000f */
[----:B------:R-:W-:Y:S04]  /*94f0*/  STL [R1+0x1c00], R12 ;  /* 0x001c000c01007387 */ /* 0x000fe80000100800 */
[----:B------:R0:W-:Y:S04]  /*9500*/  STL [R1+0x1bf4], R0 ;  /* 0x001bf40001007387 */ /* 0x0001e80000100800 */
[----:B------:R-:W3:Y:S01]  /*9510*/  LDL.LU.64 R14, [R1+0x338] ;  /* 0x00033800010e7983 */ /* 0x000ee20000300a00 */
[----:B0-----:R-:W-:-:S03]  /*9520*/  IMAD.MOV.U32 R0, RZ, RZ, R13 ;  /* 0x000000ffff007224 */ /* 0x001fc600078e000d */
[----:B--2---:R-:W-:Y:S04]  /*9530*/  STL [R1+0x1c08], R10 ;  /* 0x001c080a01007387 */ /* 0x004fe80000100800 */
[----:B------:R0:W-:Y:S04]  /*9540*/  STL [R1+0x1bfc], R0 ;  /* 0x001bfc0001007387 */ /* 0x0001e80000100800 */
[----:B------:R-:W2:Y:S04]  /*9550*/  LDL.LU.64 R12, [R1+0x268] ;  /* 0x00026800010c7983 */ /* 0x000ea80000300a00 */
[----:B------:R-:W2:Y:S01]  /*9560*/  LDL.LU.64 R22, [R1+0x340] ;  /* 0x0003400001167983 */ /* 0x000ea20000300a00 */
[----:B0-----:R-:W-:-:S05]  /*9570*/  IMAD.MOV.U32 R0, RZ, RZ, R11 ;  /* 0x000000ffff007224 */ /* 0x001fca00078e000b */
[----:B------:R0:W-:Y:S04]  /*9580*/  STL [R1+0x1c04], R0 ;  /* 0x001c040001007387 */ /* 0x0001e80000100800 */
[----:B------:R1:W-:Y:S04]  /*9590*/  STL [R1+0x1c10], R8 ;  /* 0x001c100801007387 */ /* 0x0003e80000100800 */
[----:B------:R-:W2:Y:S01]  /*95a0*/  LDL.LU.64 R10, [R1+0x260] ;  /* 0x00026000010a7983 */ /* 0x000ea20000300a00 */
[----:B0-----:R-:W-:-:S05]  /*95b0*/  IMAD.MOV.U32 R0, RZ, RZ, R9 ;  /* 0x000000ffff007224 */ /* 0x001fca00078e0009 */
[----:B------:R0:W-:Y:S04]  /*95c0*/  STL [R1+0x1c0c], R0 ;  /* 0x001c0c0001007387 */ /* 0x0001e80000100800 */
[----:B------:R0:W-:Y:S04]  /*95d0*/  STL [R1+0x1c18], R6 ;  /* 0x001c180601007387 */ /* 0x0001e80000100800 */
[----:B-1----:R-:W2:Y:S01]  /*95e0*/  LDL.LU.64 R8, [R1+0x348] ;  /* 0x0003480001087983 */ /* 0x002ea20000300a00 */
[----:B0-----:R-:W-:-:S05]  /*95f0*/  IMAD.MOV.U32 R0, RZ, RZ, R7 ;  /* 0x000000ffff007224 */ /* 0x001fca00078e0007 */
[----:B------:R0:W-:Y:S04]  /*9600*/  STL [R1+0x1c14], R0 ;  /* 0x001c140001007387 */ /* 0x0001e80000100800 */
[----:B------:R-:W-:Y:S04]  /*9610*/  STL [R1+0x1c20], R4 ;  /* 0x001c200401007387 */ /* 0x000fe80000100800 */
[----:B------:R-:W2:Y:S01]  /*9620*/  LDL.LU.64 R6, [R1+0x258] ;  /* 0x0002580001067983 */ /* 0x000ea20000300a00 */
[----:B0-----:R-:W-:-:S05]  /*9630*/  IMAD.MOV.U32 R0, RZ, RZ, R5 ;  /* 0x000000ffff007224 */ /* 0x001fca00078e0005 */
[----:B------:R0:W-:Y:S04]  /*9640*/  STL [R1+0x1c1c], R0 ;  /* 0x001c1c0001007387 */ /* 0x0001e80000100800 */
[----:B----4-:R1:W-:Y:S01]  /*9650*/  STL [R1+0x1c28], R20 ;  /* 0x001c281401007387 */ /* 0x0103e20000100800 */
[----:B0-----:R-:W-:-:S03]  /*9660*/  IMAD.MOV.U32 R0, RZ, RZ, R21 ;  /* 0x000000ffff007224 */ /* 0x001fc600078e0015 */
[----:B------:R-:W4:Y:S04]  /*9670*/  LDL.LU.64 R4, [R1+0x350] ;  /* 0x0003500001047983 */ /* 0x000f280000300a00 */
        /* <DEDUP_REMOVED lines=8> */
[----:B---3--:R-:W-:Y:S04]  /*9700*/  STL [R1+0x1c40], R18 ;  /* 0x001c401201007387 */ /* 0x008fe80000100800 */
[----:B------:R0:W-:Y:S04]  /*9710*/  STL [R1+0x1c34], R0 ;  /* 0x001c340001007387 */ /* 0x0001e80000100800 */
[----:B------:R-:W3:Y:S01]  /*9720*/  LDL.LU.64 R28, [R1+0x248] ;  /* 0x00024800011c7983 */ /* 0x000ee20000300a00 */
[----:B0-----:R-:W-:-:S03]  /*9730*/  IMAD.MOV.U32 R0, RZ, RZ, R19 ;  /* 0x000000ffff007224 */ /* 0x001fc600078e0013 */
[----:B------:R-:W3:Y:S04]  /*9740*/  LDL.LU.64 R18, [R1+0x360] ;  /* 0x0003600001127983 */ /* 0x000ee80000300a00 */
[----:B------:R0:W-:Y:S04]  /*9750*/  STL [R1+0x1c3c], R0 ;  /* 0x001c3c0001007387 */ /* 0x0001e80000100800 */
[----:B------:R1:W-:Y:S01]  /*9760*/  STL [R1+0x1c48], R16 ;  /* 0x001c481001007387 */ /* 0x0003e20000100800 */
[----:B0-----:R-:W-:-:S03]  /*9770*/  IMAD.MOV.U32 R0, RZ, RZ, R17 ;  /* 0x000000ffff007224 */ /* 0x001fc600078e0011 */
[----:B-1----:R-:W3:Y:S04]  /*9780*/  LDL.LU.64 R16, [R1+0x240] ;  /* 0x0002400001107983 */ /* 0x002ee80000300a00 */
[----:B------:R0:W-:Y:S04]  /*9790*/  STL [R1+0x1c44], R0 ;  /* 0x001c440001007387 */ /* 0x0001e80000100800 */
[----:B------:R1:W-:Y:S01]  /*97a0*/  STL [R1+0x1c50], R14 ;  /* 0x001c500e01007387 */ /* 0x0003e20000100800 */
[----:B0-----:R-:W-:-:S03]  /*97b0*/  IMAD.MOV.U32 R0, RZ, RZ, R15 ;  /* 0x000000ffff007224 */ /* 0x001fc600078e000f */
[----:B-1----:R-:W3:Y:S04]  /*97c0*/  LDL.LU.64 R14, [R1+0x368] ;  /* 0x00036800010e7983 */ /* 0x002ee80000300a00 */
[----:B------:R0:W-:Y:S04]  /*97d0*/  STL [R1+0x1c4c], R0 ;  /* 0x001c4c0001007387 */ /* 0x0001e80000100800 */
[----:B--2---:R1:W-:Y:S01]  /*97e0*/  STL [R1+0x1c58], R12 ;  /* 0x001c580c01007387 */ /* 0x0043e20000100800 */
[----:B0-----:R-:W-:-:S03]  /*97f0*/  IMAD.MOV.U32 R0, RZ, RZ, R13 ;  /* 0x000000ffff007224 */ /* 0x001fc600078e000d */
[----:B------:R-:W-:Y:S04]  /*9800*/  STL [R1+0x1c60], R22 ;  /* 0x001c601601007387 */ /* 0x000fe80000100800 */
[----:B------:R0:W-:Y:S04]  /*9810*/  STL [R1+0x1c54], R0 ;  /* 0x001c540001007387 */ /* 0x0001e80000100800 */
[----:B-1----:R-:W2:Y:S01]  /*9820*/  LDL.LU.64 R12, [R1+0x238] ;  /* 0x00023800010c7983 */ /* 0x002ea20000300a00 */
[----:B0-----:R-:W-:-:S03]  /*9830*/  IMAD.MOV.U32 R0, RZ, RZ, R23 ;  /* 0x000000ffff007224 */ /* 0x001fc600078e0017 */
[----:B------:R-:W-:Y:S04]  /*9840*/  STL [R1+0x1c68], R10 ;  /* 0x001c680a01007387 */ /* 0x000fe80000100800 */
[----:B------:R0:W-:Y:S02]  /*9850*/  STL [R1+0x1c5c], R0 ;  /* 0x001c5c0001007387 */ /* 0x0001e40000100800 */
[----:B0-----:R-:W-:Y:S02]  /*9860*/  IMAD.MOV.U32 R0, RZ, RZ, R11 ;  /* 0x000000ffff007224 */ /* 0x001fe400078e000b */
[----:B------:R-:W2:Y:S04]  /*9870*/  LDL.LU.64 R10, [R1+0x370] ;  /* 0x00037000010a7983 */ /* 0x000ea80000300a00 */
[----:B------:R0:W-:Y:S04]  /*9880*/  STL [R1+0x1c64], R0 ;  /* 0x001c640001007387 */ /* 0x0001e80000100800 */
[----:B------:R1:W-:Y:S01]  /*9890*/  STL [R1+0x1c70], R8 ;  /* 0x001c700801007387 */ /* 0x0003e20000100800 */
[----:B0-----:R-:W-:-:S03]  /*98a0*/  IMAD.MOV.U32 R0, RZ, RZ, R9 ;  /* 0x000000ffff007224 */ /* 0x001fc600078e0009 */
[----:B-1----:R-:W2:Y:S04]  /*98b0*/  LDL.LU.64 R8, [R1+0x230] ;  /* 0x0002300001087983 */ /* 0x002ea80000300a00 */
[----:B------:R0:W-:Y:S04]  /*98c0*/  STL [R1+0x1c6c], R0 ;  /* 0x001c6c0001007387 */ /* 0x0001e80000100800 */
[----:B------:R1:W-:Y:S01]  /*98d0*/  STL [R1+0x1c78], R6 ;  /* 0x001c780601007387 */ /* 0x0003e20000100800 */
[----:B0-----:R-:W-:-:S03]  /*98e0*/  IMAD.MOV.U32 R0, RZ, RZ, R7 ;  /* 0x000000ffff007224 */ /* 0x001fc600078e0007 */
[----:B----4-:R-:W-:Y:S04]  /*98f0*/  STL [R1+0x1c80], R4 ;  /* 0x001c800401007387 */ /* 0x010fe80000100800 */
        /* <DEDUP_REMOVED lines=12> */
[----:B---3--:R1:W-:Y:S01]  /*99c0*/  STL [R1+0x1c98], R28 ;  /* 0x001c981c01007387 */ /* 0x0083e20000100800 */
        /* <DEDUP_REMOVED lines=8> */
[----:B0-----:R-:W-:-:S05]  /*9a50*/  IMAD.MOV.U32 R0, RZ, RZ, R17 ;  /* 0x000000ffff007224 */ /* 0x001fca00078e0011 */
[----:B------:R0:W-:Y:S04]  /*9a60*/  STL [R1+0x1ca4], R0 ;  /* 0x001ca40001007387 */ /* 0x0001e80000100800 */
[----:B------:R-:W-:Y:S04]  /*9a70*/  STL [R1+0x1cb0], R14 ;  /* 0x001cb00e01007387 */ /* 0x000fe80000100800 */
[----:B------:R-:W3:Y:S01]  /*9a80*/  LDL.LU.64 R22, [R1+0x218] ;  /* 0x0002180001167983 */ /* 0x000ee20000300a00 */
[----:B0-----:R-:W-:-:S03]  /*9a90*/  IMAD.MOV.U32 R0, RZ, RZ, R15 ;  /* 0x000000ffff007224 */ /* 0x001fc600078e000f */
[----:B------:R-:W3:Y:S04]  /*9aa0*/  LDL.LU.64 R20, [R1+0x390] ;  /* 0x0003900001147983 */ /* 0x000ee80000300a00 */
[----:B------:R0:W-:Y:S04]  /*9ab0*/  STL [R1+0x1cac], R0 ;  /* 0x001cac0001007387 */ /* 0x0001e80000100800 */
[----:B--2---:R-:W-:Y:S04]  /*9ac0*/  STL [R1+0x1cb8], R12 ;  /* 0x001cb80c01007387 */ /* 0x004fe80000100800 */
[----:B------:R-:W2:Y:S01]  /*9ad0*/  LDL.LU.64 R18, [R1+0x210] ;  /* 0x0002100001127983 */ /* 0x000ea20000300a00 */
[----:B0-----:R-:W-:-:S03]  /*9ae0*/  IMAD.MOV.U32 R0, RZ, RZ, R13 ;  /* 0x000000ffff007224 */ /* 0x001fc600078e000d */
[----:B------:R-:W2:Y:S04]  /*9af0*/  LDL.LU.64 R16, [R1+0x398] ;  /* 0x0003980001107983 */ /* 0x000ea80000300a00 */
[----:B------:R0:W-:Y:S02]  /*9b00*/  STL [R1+0x1cb4], R0 ;  /* 0x001cb40001007387 */ /* 0x0001e40000100800 */
[----:B0-----:R-:W-:Y:S02]  /*9b10*/  IMAD.MOV.U32 R0, RZ, RZ, R11 ;  /* 0x000000ffff007224 */ /* 0x001fe400078e000b */
[----:B------:R0:W-:Y:S04]  /*9b20*/  STL [R1+0x1cc0], R10 ;  /* 0x001cc00a01007387 */ /* 0x0001e80000100800 */
[----:B------:R-:W2:Y:S04]  /*9b30*/  LDL.LU.64 R14, [R1+0x208] ;  /* 0x00020800010e7983 */ /* 0x000ea80000300a00 */
[----:B------:R1:W-:Y:S01]  /*9b40*/  STL [R1+0x1cbc], R0 ;  /* 0x001cbc0001007387 */ /* 0x0003e20000100800 */
[----:B0-----:R-:W0:Y:S03]  /*9b50*/  LDC R10, c[0x0][0x238] ;  /* 0x00008e00ff0a7b82 */ /* 0x001e260000000800 */
[----:B------:R1:W-:Y:S04]  /*9b60*/  STL [R1+0x1cc8], R8 ;  /* 0x001cc80801007387 */ /* 0x0003e80000100800 */
[----:B-1----:R-:W2:Y:S04]  /*9b70*/  LDL.LU R0, [R1+0x3b0] ;  /* 0x0003b00001007983 */ /* 0x002ea80000300800 */
[----:B------:R-:W2:Y:S01]  /*9b80*/  LDL.LU.64 R12, [R1+0x3a0] ;  /* 0x0003a000010c7983 */ /* 0x000ea20000300a00 */
[----:B------:R-:W-:-:S03]  /*9b90*/  IMAD.MOV.U32 R8, RZ, RZ, R9 ;  /* 0x000000ffff087224 */ /* 0x000fc600078e0009 */
[----:B----4-:R1:W-:Y:S04]  /*9ba0*/  STL [R1+0x1cd0], R6 ;  /* 0x001cd00601007387 */ /* 0x0103e80000100800 */
[----:B------:R4:W-:Y:S01]  /*9bb0*/  STL [R1+0x1cc4], R8 ;  /* 0x001cc40801007387 */ /* 0x0009e20000100800 */
[----:B-1----:R-:W-:-:S03]  /*9bc0*/  IMAD.MOV.U32 R6, RZ, RZ, R7 ;  /* 0x000000ffff067224 */ /* 0x002fc600078e0007 */
[----:B----4-:R-:W4:Y:S04]  /*9bd0*/  LDL.LU.64 R8, [R1+0x200] ;  /* 0x0002000001087983 */ /* 0x010f280000300a00 */
[----:B------:R-:W-:Y:S04]  /*9be0*/  STL [R1+0x1cd8], R4 ;  /* 0x001cd80401007387 */ /* 0x000fe80000100800 */
[----:B------:R1:W-:Y:S04]  /*9bf0*/  STL [R1+0x1ccc], R6 ;  /* 0x001ccc0601007387 */ /* 0x0003e80000100800 */
[----:B-1----:R-:W4:Y:S04]  /*9c00*/  LDL.LU.64 R6, [R1+0x3a8] ;  /* 0x0003a80001067983 */ /* 0x002f280000300a00 */
[----:B------:R-:W4:Y:S04]  /*9c10*/  LDL.LU R4, [R1+0x3b4] ;  /* 0x0003b40001047983 */ /* 0x000f280000300800 */
[----:B------:R1:W-:Y:S04]  /*9c20*/  STL [R1+0x1cd4], R5 ;  /* 0x001cd40501007387 */ /* 0x0003e80000100800 */
[----:B------:R0:W-:Y:S04]  /*9c30*/  STL [R1+0x1ce0], R2 ;  /* 0x001ce00201007387 */ /* 0x0001e80000100800 */
[----:B-1----:R-:W4:Y:S01]  /*9c40*/  LDL.LU R5, [R1+0x3bc] ;  /* 0x0003bc0001057983 */ /* 0x002f220000300800 */
[----:B0-----:R-:W-:-:S03]  /*9c50*/  IMAD.MOV.U32 R2, RZ, RZ, R3 ;  /* 0x000000ffff027224 */ /* 0x001fc600078e0003 */
[----:B------:R-:W4:Y:S04]  /*9c60*/  LDL.LU R3, [R1+0x3b8] ;  /* 0x0003b80001037983 */ /* 0x000f280000300800 */
[----:B------:R0:W-:Y:S04]  /*9c70*/  STL [R1+0x1cdc], R2 ;  /* 0x001cdc0201007387 */ /* 0x0001e80000100800 */
[----:B---3--:R1:W-:Y:S01]  /*9c80*/  STL [R1+0x1ce8], R28 ;  /* 0x001ce81c01007387 */ /* 0x0083e20000100800 */
[----:B0-----:R-:W-:-:S03]  /*9c90*/  IMAD.MOV.U32 R2, RZ, RZ, R29 ;  /* 0x000000ffff027224 */ /* 0x001fc600078e001d */
[----:B-1----:R-:W3:Y:S04]  /*9ca0*/  LDL.LU.64 R28, [R1+0x290] ;  /* 0x00029000011c7983 */ /* 0x002ee80000300a00 */
[----:B------:R0:W-:Y:S04]  /*9cb0*/  STL [R1+0x1ce4], R2 ;  /* 0x001ce40201007387 */ /* 0x0001e80000100800 */
[----:B------:R-:W-:Y:S01]  /*9cc0*/  STL [R1+0x1cf0], R24 ;  /* 0x001cf01801007387 */ /* 0x000fe20000100800 */
[----:B0-----:R-:W-:-:S03]  /*9cd0*/  IMAD.MOV.U32 R2, RZ, RZ, R25 ;  /* 0x000000ffff027224 */ /* 0x001fc600078e0019 */
[----:B------:R-:W-:Y:S04]  /*9ce0*/  STL [R1+0x1cf8], R22 ;  /* 0x001cf81601007387 */ /* 0x000fe80000100800 */
[----:B------:R0:W-:Y:S04]  /*9cf0*/  STL [R1+0x1cec], R2 ;  /* 0x001cec0201007387 */ /* 0x0001e80000100800 */
[----:B------:R-:W-:Y:S01]  /*9d00*/  STL [R1+0x1d00], R20 ;  /* 0x001d001401007387 */ /* 0x000fe20000100800 */
[----:B0-----:R-:W-:-:S05]  /*9d10*/  IMAD.MOV.U32 R2, RZ, RZ, R23 ;  /* 0x000000ffff027224 */ /* 0x001fca00078e0017 */
[----:B------:R0:W-:Y:S04]  /*9d20*/  STL [R1+0x1cf4], R2 ;  /* 0x001cf40201007387 */ /* 0x0001e80000100800 */
[----:B--2---:R-:W-:Y:S01]  /*9d30*/  STL [R1+0x1d08], R18 ;  /* 0x001d081201007387 */ /* 0x004fe20000100800 */
[----:B0-----:R-:W-:-:S05]  /*9d40*/  IMAD.MOV.U32 R2, RZ, RZ, R21 ;  /* 0x000000ffff027224 */ /* 0x001fca00078e0015 */
[----:B------:R0:W-:Y:S04]  /*9d50*/  STL [R1+0x1cfc], R2 ;  /* 0x001cfc0201007387 */ /* 0x0001e80000100800 */
[----:B------:R-:W-:Y:S01]  /*9d60*/  STL [R1+0x1d10], R16 ;  /* 0x001d101001007387 */ /* 0x000fe20000100800 */
[----:B0-----:R-:W-:-:S05]  /*9d70*/  IMAD.MOV.U32 R2, RZ, RZ, R19 ;  /* 0x000000ffff027224 */ /* 0x001fca00078e0013 */
[----:B------:R0:W-:Y:S02]  /*9d80*/  STL [R1+0x1d04], R2 ;  /* 0x001d040201007387 */ /* 0x0001e40000100800 */
[----:B0-----:R-:W-:-:S05]  /*9d90*/  IMAD.MOV.U32 R2, RZ, RZ, R17 ;  /* 0x000000ffff027224 */ /* 0x001fca00078e0011 */
[----:B------:R0:W-:Y:S01]  /*9da0*/  STL [R1+0x1d0c], R2 ;  /* 0x001d0c0201007387 */ /* 0x0001e20000100800 */
[----:B------:R-:W-:-:S03]  /*9db0*/  IMAD R0, R0, UR5, RZ ;  /* 0x0000000500007c24 */ /* 0x000fc6000f8e02ff */
[----:B------:R1:W-:Y:S01]  /*9dc0*/  STL [R1+0x1d18], R14 ;  /* 0x001d180e01007387 */ /* 0x0003e20000100800 */
[----:B0-----:R-:W-:-:S05]  /*9dd0*/  IMAD.MOV.U32 R2, RZ, RZ, R15 ;  /* 0x000000ffff027224 */ /* 0x001fca00078e000f */
[----:B------:R0:W-:Y:S01]  /*9de0*/  STL [R1+0x1d14], R2 ;  /* 0x001d140201007387 */ /* 0x0001e20000100800 */
[----:B------:R-:W-:Y:S01]  /*9df0*/  LEA R22, P0, R0, UR8, 0x1 ;  /* 0x0000000800167c11 */ /* 0x000fe2000f8008ff */
[----:B------:R-:W-:Y:S01]  /*9e00*/  IMAD R11, R10, 0x73, RZ ;  /* 0x000000730a0b7824 */ /* 0x000fe200078e02ff */
[----:B-1----:R-:W1:Y:S01]  /*9e10*/  LDC R14, c[0x0][0x238] ;  /* 0x00008e00ff0e7b82 */ /* 0x002e620000000800 */
[----:B------:R2:W-:Y:S01]  /*9e20*/  STL [R1+0x1d20], R12 ;  /* 0x001d200c01007387 */ /* 0x0005e20000100800 */
[----:B0-----:R-:W-:-:S05]  /*9e30*/  IMAD.MOV.U32 R2, RZ, RZ, R13 ;  /* 0x000000ffff027224 */ /* 0x001fca00078e000d */
[----:B------:R4:W-:Y:S01]  /*9e40*/  STL [R1+0x1d1c], R2 ;  /* 0x001d1c0201007387 */ /* 0x0009e20000100800 */
[----:B------:R-:W-:Y:S01]  /*9e50*/  LEA.HI.X.SX32 R23, R0, UR9, 0x1, P0 ;  /* 0x0000000900177c11 */ /* 0x000fe200080f0eff */
[----:B--2---:R-:W0:Y:S08]  /*9e60*/  LDC R12, c[0x0][0x238] ;  /* 0x00008e00ff0c7b82 */ /* 0x004e300000000800 */
[----:B------:R-:W2:Y:S01]  /*9e70*/  LDC R13, c[0x0][0x238] ;  /* 0x00008e00ff0d7b82 */ /* 0x000ea20000000800 */
[----:B----4-:R-:W-:Y:S01]  /*9e80*/  IMAD.MOV.U32 R2, RZ, RZ, R9 ;  /* 0x000000ffff027224 */ /* 0x010fe200078e0009 */
[----:B------:R4:W-:Y:S04]  /*9e90*/  STL [R1+0x1d28], R8 ;  /* 0x001d280801007387 */ /* 0x0009e80000100800 */
[----:B------:R1:W-:Y:S01]  /*9ea0*/  STL [R1+0x1d24], R2 ;  /* 0x001d240201007387 */ /* 0x0003e20000100800 */
[----:B----4-:R-:W-:-:S02]  /*9eb0*/  IMAD R8, R10, 0x7f, RZ ;  /* 0x0000007f0a087824 */ /* 0x010fc400078e02ff */
[----:B-1----:R-:W-:Y:S02]  /*9ec0*/  IMAD.MOV.U32 R2, RZ, RZ, R7 ;  /* 0x000000ffff027224 */ /* 0x002fe400078e0007 */
[----:B------:R-:W-:Y:S01]  /*9ed0*/  IMAD R4, R4, UR5, RZ ;  /* 0x0000000504047c24 */ /* 0x000fe2000f8e02ff */
[----:B------:R-:W-:Y:S04]  /*9ee0*/  STL [R1+0x1d30], R6 ;  /* 0x001d300601007387 */ /* 0x000fe80000100800 */
[C---:B------:R-:W-:Y:S01]  /*9ef0*/  LEA R20, P2, R4.reuse, UR8, 0x1 ;  /* 0x0000000804147c11 */ /* 0x040fe2000f8408ff */
[----:B------:R1:W-:Y:S01]  /*9f00*/  STL [R1+0x1d2c], R2 ;  /* 0x001d2c0201007387 */ /* 0x0003e20000100800 */
[----:B------:R-:W-:Y:S02]  /*9f10*/  IMAD R5, R5, UR5, RZ ;  /* 0x0000000505057c24 */ /* 0x000fe4000f8e02ff */
[----:B------:R-:W-:Y:S01]  /*9f20*/  LEA.HI.X.SX32 R21, R4, UR9, 0x1, P2 ;  /* 0x0000000904157c11 */ /* 0x000fe200090f0eff */
[----:B------:R-:W-:-:S02]  /*9f30*/  IMAD R0, R3, UR5, RZ ;  /* 0x0000000503007c24 */ /* 0x000fc4000f8e02ff */
[C---:B------:R-:W-:Y:S01]  /*9f40*/  LEA R16, P0, R5.reuse, UR8, 0x1 ;  /* 0x0000000805107c11 */ /* 0x040fe2000f8008ff */
[----:B-1----:R-:W-:Y:S02]  /*9f50*/  IMAD.WIDE R2, R8, 0x2, R22 ;  /* 0x0000000208027825 */ /* 0x002fe400078e0216 */
[C---:B------:R-:W-:Y:S01]  /*9f60*/  LEA R18, P1, R0.reuse, UR8, 0x1 ;  /* 0x0000000800127c11 */ /* 0x040fe2000f8208ff */
[----:B------:R-:W-:Y:S01]  /*9f70*/  STL.64 [R1+0x658], R22 ;  /* 0x0006581601007387 */ /* 0x000fe20000100a00 */
[----:B------:R-:W-:Y:S02]  /*9f80*/  LEA.HI.X.SX32 R17, R5, UR9, 0x1, P0 ;  /* 0x0000000905117c11 */ /* 0x000fe400080f0eff */
[----:B------:R-:W-:Y:S01]  /*9f90*/  LEA.HI.X.SX32 R19, R0, UR9, 0x1, P1 ;  /* 0x0000000900137c11 */ /* 0x000fe200088f0eff */
[----:B------:R-:W-:-:S04]  /*9fa0*/  IMAD.WIDE R4, R8, 0x2, R20 ;  /* 0x0000000208047825 */ /* 0x000fc800078e0214 */
[----:B---3--:R-:W-:Y:S01]  /*9fb0*/  IMAD.MOV.U32 R6, RZ, RZ, R29 ;  /* 0x000000ffff067224 */ /* 0x008fe200078e001d */
[----:B------:R1:W-:Y:S04]  /*9fc0*/  STL [R1+0x1d38], R28 ;  /* 0x001d381c01007387 */ /* 0x0003e80000100800 */
[----:B------:R3:W-:Y:S04]  /*9fd0*/  STL [R1+0x1d34], R6 ;  /* 0x001d340601007387 */ /* 0x0007e80000100800 */
[----:B------:R-:W-:Y:S01]  /*9fe0*/  STL [R1+0x1d3c], R2 ;  /* 0x001d3c0201007387 */ /* 0x000fe20000100800 */
[----:B------:R-:W-:-:S03]  /*9ff0*/  IMAD R0, R10, 0x7e, RZ ;  /* 0x0000007e0a007824 */ /* 0x000fc600078e02ff */
[----:B------:R4:W-:Y:S01]  /*a000*/  STL [R1+0x1bc8], R3 ;  /* 0x001bc80301007387 */ /* 0x0009e20000100800 */
[----:B-1----:R-:W1:Y:S01]  /*a010*/  LDC R28, c[0x0][0x230] ;  /* 0x00008c00ff1c7b82 */ /* 0x002e620000000800 */
[C---:B---3--:R-:W-:Y:S02]  /*a020*/  IMAD.WIDE R6, R8.reuse, 0x2, R18 ;  /* 0x0000000208067825 */ /* 0x048fe400078e0212 */
[----:B------:R-:W-:Y:S04]  /*a030*/  STL.64 [R1+0x660], R20 ;  /* 0x0006601401007387 */ /* 0x000fe80000100a00 */
[----:B------:R-:W-:Y:S01]  /*a040*/  STL.64 [R1+0x668], R16 ;  /* 0x0006681001007387 */ /* 0x000fe20000100a00 */
[----:B----4-:R-:W-:-:S03]  /*a050*/  IMAD.WIDE R2, R8, 0x2, R16 ;  /* 0x0000000208027825 */ /* 0x010fc600078e0210 */
[----:B------:R-:W-:Y:S04]  /*a060*/  STL.64 [R1+0x670], R18 ;  /* 0x0006701201007387 */ /* 0x000fe80000100a00 */
[----:B------:R-:W-:Y:S04]  /*a070*/  STL [R1+0x1bcc], R4 ;  /* 0x001bcc0401007387 */ /* 0x000fe80000100800 */
[----:B------:R3:W-:Y:S04]  /*a080*/  STL [R1+0x1bb8], R5 ;  /* 0x001bb80501007387 */ /* 0x0007e80000100800 */
[----:B------:R-:W-:Y:S04]  /*a090*/  STL [R1+0x1bbc], R6 ;  /* 0x001bbc0601007387 */ /* 0x000fe80000100800 */
[----:B------:R4:W-:Y:S01]  /*a0a0*/  STL [R1+0x1ba0], R7 ;  /* 0x001ba00701007387 */ /* 0x0009e20000100800 */
[----:B---3--:R-:W-:-:S03]  /*a0b0*/  IMAD.WIDE R4, R0, 0x2, R22 ;  /* 0x0000000200047825 */ /* 0x008fc600078e0216 */
[----:B------:R-:W-:Y:S04]  /*a0c0*/  STL [R1+0x1bb4], R2 ;  /* 0x001bb40201007387 */ /* 0x000fe80000100800 */
[----:B------:R3:W-:Y:S01]  /*a0d0*/  STL [R1+0x1bac], R3 ;  /* 0x001bac0301007387 */ /* 0x0007e20000100800 */
[----:B----4-:R-:W-:-:S03]  /*a0e0*/  IMAD.WIDE R6, R0, 0x2, R18 ;  /* 0x0000000200067825 */ /* 0x010fc600078e0212 */
[----:B------:R-:W-:Y:S01]  /*a0f0*/  STL [R1+0x1bb0], R4 ;  /* 0x001bb00401007387 */ /* 0x000fe20000100800 */
[----:B------:R-:W-:Y:S02]  /*a100*/  IMAD R8, R10, 0x7d, RZ ;  /* 0x0000007d0a087824 */ /* 0x000fe400078e02ff */
[C---:B---3--:R-:W-:Y:S01]  /*a110*/  IMAD.WIDE R2, R0.reuse, 0x2, R20 ;  /* 0x0000000200027825 */ /* 0x048fe200078e0214 */
[----:B------:R3:W-:Y:S04]  /*a120*/  STL [R1+0x1ba4], R5 ;  /* 0x001ba40501007387 */ /* 0x0007e80000100800 */
[----:B------:R-:W-:Y:S04]  /*a130*/  STL [R1+0x1ba8], R2 ;  /* 0x001ba80201007387 */ /* 0x000fe80000100800 */
[----:B------:R4:W-:Y:S01]  /*a140*/  STL [R1+0x1b98], R3 ;  /* 0x001b980301007387 */ /* 0x0009e20000100800 */
[----:B---3--:R-:W-:-:S03]  /*a150*/  IMAD.WIDE R4, R0, 0x2, R16 ;  /* 0x0000000200047825 */ /* 0x008fc600078e0210 */
[----:B------:R-:W-:Y:S04]  /*a160*/  STL [R1+0x1b9c], R6 ;  /* 0x001b9c0601007387 */ /* 0x000fe80000100800 */
[----:B------:R3:W-:Y:S01]  /*a170*/  STL [R1+0x1b80], R7 ;  /* 0x001b800701007387 */ /* 0x0007e20000100800 */
[----:B----4-:R-:W-:-:S03]  /*a180*/  IMAD.WIDE R2, R8, 0x2, R22 ;  /* 0x0000000208027825 */ /* 0x010fc600078e0216 */
[----:B------:R-:W-:Y:S04]  /*a190*/  STL [R1+0x1b94], R4 ;  /* 0x001b940401007387 */ /* 0x000fe80000100800 */
[----:B------:R4:W-:Y:S01]  /*a1a0*/  STL [R1+0x1b8c], R5 ;  /* 0x001b8c0501007387 */ /* 0x0009e20000100800 */
[----:B---3--:R-:W-:-:S03]  /*a1b0*/  IMAD.WIDE R6, R8, 0x2, R18 ;  /* 0x0000000208067825 */ /* 0x008fc600078e0212 */
[----:B------:R-:W-:Y:S01]  /*a1c0*/  STL [R1+0x1b90], R2 ;  /* 0x001b900201007387 */ /* 0x000fe20000100800 */
[----:B------:R-:W-:Y:S02]  /*a1d0*/  IMAD R0, R10, 0x7c, RZ ;  /* 0x0000007c0a007824 */ /* 0x000fe400078e02ff */
[C---:B----4-:R-:W-:Y:S01]  /*a1e0*/  IMAD.WIDE R4, R8.reuse, 0x2, R20 ;  /* 0x0000000208047825 */ /* 0x050fe200078e0214 */
        /* <DEDUP_REMOVED lines=89> */
[----:B----4-:R-:W-:-:S03]  /*a780*/  IMAD.WIDE R2, R0, 0x2, R20 ;  /* 0x0000000200027825 */ /* 0x010fc600078e0214 */
[----:B------:R3:W-:Y:S01]  /*a790*/  STL [R1+0x1aa4], R5 ;  /* 0x001aa40501007387 */ /* 0x0007e20000100800 */
[----:B------:R-:W-:-:S03]  /*a7a0*/  IMAD R8, R10, 0x75, RZ ;  /* 0x000000750a087824 */ /* 0x000fc600078e02ff */
        /* <DEDUP_REMOVED lines=8> */
[----:B------:R-:W-:Y:S02]  /*a830*/  IMAD R0, R10, 0x74, RZ ;  /* 0x000000740a007824 */ /* 0x000fe400078e02ff */
[C---:B---3--:R-:W-:Y:S01]  /*a840*/  IMAD.WIDE R6, R8.reuse, 0x2, R18 ;  /* 0x0000000208067825 */ /* 0x048fe200078e0212 */
[----:B------:R-:W-:Y:S03]  /*a850*/  STL [R1+0x1a90], R2 ;  /* 0x001a900201007387 */ /* 0x000fe60000100800 */
        /* <DEDUP_REMOVED lines=9> */
[----:B------:R4:W-:Y:S04]  /*a8f0*/  STL [R1+0x1a6c], R3 ;  /* 0x001a6c0301007387 */ /* 0x0009e80000100800 */
[----:B------:R-:W-:Y:S01]  /*a900*/  STL [R1+0x1a70], R4 ;  /* 0x001a700401007387 */ /* 0x000fe20000100800 */
[----:B---3--:R-:W-:-:S03]  /*a910*/  IMAD.WIDE R6, R0, 0x2, R16 ;  /* 0x0000000200067825 */ /* 0x008fc600078e0210 */
[----:B------:R3:W-:Y:S01]  /*a920*/  STL [R1+0xbec], R5 ;  /* 0x000bec0501007387 */ /* 0x0007e20000100800 */
[----:B----4-:R-:W-:-:S04]  /*a930*/  IMAD.WIDE R2, R0, 0x2, R20 ;  /* 0x0000000200027825 */ /* 0x010fc800078e0214 */
[----:B------:R-:W-:Y:S01]  /*a940*/  IMAD.WIDE R8, R11, 0x2, R22 ;  /* 0x000000020b087825 */ /* 0x000fe200078e0216 */
[----:B------:R-:W-:Y:S03]  /*a950*/  STL [R1+0x1a68], R2 ;  /* 0x001a680201007387 */ /* 0x000fe60000100800 */
[----:B---3--:R-:W-:Y:S01]  /*a960*/  IMAD.WIDE R4, R0, 0x2, R18 ;  /* 0x0000000200047825 */ /* 0x008fe200078e0212 */
[----:B------:R3:W-:Y:S04]  /*a970*/  STL [R1+0xbf0], R3 ;  /* 0x000bf00301007387 */ /* 0x0007e80000100800 */
[----:B------:R-:W-:Y:S01]  /*a980*/  STL [R1+0xbf8], R4 ;  /* 0x000bf80401007387 */ /* 0x000fe20000100800 */
[----:B------:R-:W-:-:S03]  /*a990*/  IMAD R0, R10, 0x72, RZ ;  /* 0x000000720a007824 */ /* 0x000fc600078e02ff */
        /* <DEDUP_REMOVED lines=8> */
[----:B------:R-:W-:Y:S04]  /*aa20*/  STL [R1+0xc10], R2 ;  /* 0x000c100201007387 */ /* 0x000fe80000100800 */
[----:B------:R3:W-:Y:S01]  /*aa30*/  STL [R1+0xc0c], R3 ;  /* 0x000c0c0301007387 */ /* 0x0007e20000100800 */
[----:B----4-:R-:W-:-:S03]  /*aa40*/  IMAD.WIDE R8, R0, 0x2, R22 ;  /* 0x0000000200087825 */ /* 0x010fc600078e0216 */
        /* <DEDUP_REMOVED lines=638> */
[----:B------:R-:W-:-:S03]  /*d230*/  IMAD.SHL.U32 R0, R10, 0x40, RZ ;  /* 0x000000400a007824 */ /* 0x000fc600078e00ff */
        /* <DEDUP_REMOVED lines=35> */
[----:B------:R-:W3:Y:S03]  /*d470*/  LDC R11, c[0x0][0x238] ;  /* 0x00008e00ff0b7b82 */ /* 0x000ee60000000800 */
[----:B------:R0:W-:Y:S01]  /*d480*/  STL [R1+0x1290], R3 ;  /* 0x0012900301007387 */ /* 0x0001e20000100800 */
[----:B----4-:R-:W-:-:S03]  /*d490*/  IMAD.WIDE R8, R0, 0x2, R22 ;  /* 0x0000000200087825 */ /* 0x010fc600078e0216 */
[----:B------:R-:W-:Y:S04]  /*d4a0*/  STL [R1+0x129c], R4 ;  /* 0x00129c0401007387 */ /* 0x000fe80000100800 */
[----:B------:R4:W-:Y:S01]  /*d4b0*/  STL [R1+0x1298], R5 ;  /* 0x0012980501007387 */ /* 0x0009e20000100800 */
[----:B0-----:R-:W-:-:S03]  /*d4c0*/  IMAD.WIDE R2, R0, 0x2, R20 ;  /* 0x0000000200027825 */ /* 0x001fc600078e0214 */
[----:B------:R-:W-:Y:S04]  /*d4d0*/  STL [R1+0x12a4], R6 ;  /* 0x0012a40601007387 */ /* 0x000fe80000100800 */
[----:B------:R0:W-:Y:S01]  /*d4e0*/  STL [R1+0x12a0], R7 ;  /* 0x0012a00701007387 */ /* 0x0001e20000100800 */
[----:B----4-:R-:W-:-:S03]  /*d4f0*/  IMAD.WIDE R4, R0, 0x2, R18 ;  /* 0x0000000200047825 */ /* 0x010fc600078e0212 */
[----:B------:R4:W-:Y:S04]  /*d500*/  STL [R1+0x12ac], R8 ;  /* 0x0012ac0801007387 */ /* 0x0009e80000100800 */
[----:B------:R-:W-:Y:S01]  /*d510*/  STL [R1+0x12a8], R9 ;  /* 0x0012a80901007387 */ /* 0x000fe20000100800 */
[----:B0-----:R-:W-:-:S03]  /*d520*/  IMAD.WIDE R6, R0, 0x2, R16 ;  /* 0x0000000200067825 */ /* 0x001fc600078e0210 */
[----:B------:R-:W-:Y:S01]  /*d530*/  STL [R1+0x12b4], R2 ;  /* 0x0012b40201007387 */ /* 0x000fe20000100800 */
[----:B----4-:R-:W-:-:S03]  /*d540*/  IMAD R8, R10, 0x3d, RZ ;  /* 0x0000003d0a087824 */ /* 0x010fc600078e02ff */
[----:B------:R0:W-:Y:S04]  /*d550*/  STL [R1+0x12b0], R3 ;  /* 0x0012b00301007387 */ /* 0x0001e80000100800 */
[----:B------:R-:W-:Y:S04]  /*d560*/  STL [R1+0x12bc], R4 ;  /* 0x0012bc0401007387 */ /* 0x000fe80000100800 */
[----:B------:R4:W-:Y:S01]  /*d570*/  STL [R1+0x12b8], R5 ;  /* 0x0012b80501007387 */ /* 0x0009e20000100800 */
[----:B0-----:R-:W-:-:S03]  /*d580*/  IMAD.WIDE R2, R8, 0x2, R22 ;  /* 0x0000000208027825 */ /* 0x001fc600078e0216 */
[----:B------:R-:W-:Y:S04]  /*d590*/  STL [R1+0x12c4], R6 ;  /* 0x0012c40601007387 */ /* 0x000fe80000100800 */
[----:B------:R0:W-:Y:S04]  /*d5a0*/  STL [R1+0x12c0], R7 ;  /* 0x0012c00701007387 */ /* 0x0001e80000100800 */
[----:B------:R-:W-:Y:S01]  /*d5b0*/  STL [R1+0x12cc], R2 ;  /* 0x0012cc0201007387 */ /* 0x000fe20000100800 */
[----:B------:R-:W-:-:S03]  /*d5c0*/  IMAD R0, R10, 0x3c, RZ ;  /* 0x0000003c0a007824 */ /* 0x000fc600078e02ff */
[----:B------:R2:W-:Y:S01]  /*d5d0*/  STL [R1+0x12c8], R3 ;  /* 0x0012c80301007387 */ /* 0x0005e20000100800 */
[----:B----4-:R-:W-:-:S04]  /*d5e0*/  IMAD.WIDE R4, R8, 0x2, R18 ;  /* 0x0000000208047825 */ /* 0x010fc800078e0212 */
[----:B0-----:R-:W-:-:S04]  /*d5f0*/  IMAD.WIDE R6, R8, 0x2, R16 ;  /* 0x0000000208067825 */ /* 0x001fc800078e0210 */
[----:B--2---:R-:W-:-:S04]  /*d600*/  IMAD.WIDE R2, R8, 0x2, R20 ;  /* 0x0000000208027825 */ /* 0x004fc800078e0214 */
[C---:B------:R-:W-:Y:S01]  /*d610*/  IMAD.WIDE R8, R0.reuse, 0x2, R22 ;  /* 0x0000000200087825 */ /* 0x040fe200078e0216 */
[----:B------:R-:W-:Y:S04]  /*d620*/  STL [R1+0x12d4], R2 ;  /* 0x0012d40201007387 */ /* 0x000fe80000100800 */
[----:B------:R0:W-:Y:S04]  /*d630*/  STL [R1+0x12d0], R3 ;  /* 0x0012d00301007387 */ /* 0x0001e80000100800 */
[----:B------:R-:W-:Y:S04]  /*d640*/  STL [R1+0x12dc], R4 ;  /* 0x0012dc0401007387 */ /* 0x000fe80000100800 */
[----:B------:R2:W-:Y:S01]  /*d650*/  STL [R1+0x12d8], R5 ;  /* 0x0012d80501007387 */ /* 0x0005e20000100800 */
[----:B0-----:R-:W-:-:S03]  /*d660*/  IMAD.WIDE R2, R0, 0x2, R20 ;  /* 0x0000000200027825 */ /* 0x001fc600078e0214 */
[----:B------:R-:W-:Y:S04]  /*d670*/  STL [R1+0x12e4], R6 ;  /* 0x0012e40601007387 */ /* 0x000fe80000100800 */
[----:B------:R-:W-:Y:S01]  /*d680*/  STL [R1+0x12e0], R7 ;  /* 0x0012e00701007387 */ /* 0x000fe20000100800 */
[----:B--2---:R-:W-:-:S03]  /*d690*/  IMAD.WIDE R4, R0, 0x2, R18 ;  /* 0x0000000200047825 */ /* 0x004fc600078e0212 */
[----:B------:R0:W-:Y:S04]  /*d6a0*/  STL [R1+0x12ec], R8 ;  /* 0x0012ec0801007387 */ /* 0x0001e80000100800 */
[----:B------:R2:W-:Y:S04]  /*d6b0*/  STL [R1+0x12e8], R9 ;  /* 0x0012e80901007387 */ /* 0x0005e80000100800 */
[----:B------:R-:W-:Y:S04]  /*d6c0*/  STL [R1+0x12f4], R2 ;  /* 0x0012f40201007387 */ /* 0x000fe80000100800 */
[----:B------:R4:W-:Y:S01]  /*d6d0*/  STL [R1+0x12f0], R3 ;  /* 0x0012f00301007387 */ /* 0x0009e20000100800 */
[----:B0-----:R-:W-:Y:S01]  /*d6e0*/  IMAD R8, R10, 0x3b, RZ ;  /* 0x0000003b0a087824 */ /* 0x001fe200078e02ff */
[----:B--2---:R-:W0:Y:S02]  /*d6f0*/  LDC R9, c[0x0][0x238] ;  /* 0x00008e00ff097b82 */ /* 0x004e240000000800 */
[----:B------:R-:W-:Y:S01]  /*d700*/  STL [R1+0x12fc], R4 ;  /* 0x0012fc0401007387 */ /* 0x000fe20000100800 */
[----:B------:R-:W-:-:S04]  /*d710*/  IMAD.WIDE R6, R8, 0x2, R22 ;  /* 0x0000000208067825 */ /* 0x000fc800078e0216 */
[----:B----4-:R-:W-:Y:S01]  /*d720*/  IMAD.WIDE R2, R0, 0x2, R16 ;  /* 0x0000000200027825 */ /* 0x010fe200078e0210 */
[----:B------:R2:W-:Y:S04]  /*d730*/  STL [R1+0x12f8], R5 ;  /* 0x0012f80501007387 */ /* 0x0005e80000100800 */
[----:B------:R-:W-:Y:S04]  /*d740*/  STL [R1+0x1304], R2 ;  /* 0x0013040201007387 */ /* 0x000fe80000100800 */
[----:B------:R4:W-:Y:S01]  /*d750*/  STL [R1+0x1300], R3 ;  /* 0x0013000301007387 */ /* 0x0009e20000100800 */
[----:B---3--:R-:W-:-:S02]  /*d760*/  IMAD R0, R11, 0x3a, RZ ;  /* 0x0000003a0b007824 */ /* 0x008fc400078e02ff */
[C---:B--2---:R-:W-:Y:S01]  /*d770*/  IMAD.WIDE R4, R8.reuse, 0x2, R18 ;  /* 0x0000000208047825 */ /* 0x044fe200078e0212 */
[----:B------:R-:W-:Y:S01]  /*d780*/  STL [R1+0x130c], R6 ;  /* 0x00130c0601007387 */ /* 0x000fe20000100800 */
[----:B------:R-:W2:Y:S02]  /*d790*/  LDC R11, c[0x0][0x238] ;  /* 0x00008e00ff0b7b82 */ /* 0x000ea40000000800 */
[----:B----4-:R-:W-:Y:S01]  /*d7a0*/  IMAD.WIDE R2, R8, 0x2, R20 ;  /* 0x0000000208027825 */ /* 0x010fe200078e0214 */
[----:B------:R3:W-:Y:S04]  /*d7b0*/  STL [R1+0x1308], R7 ;  /* 0x0013080701007387 */ /* 0x0007e80000100800 */
[----:B------:R-:W-:Y:S04]  /*d7c0*/  STL [R1+0x1314], R2 ;  /* 0x0013140201007387 */ /* 0x000fe80000100800 */
[----:B------:R4:W-:Y:S01]  /*d7d0*/  STL [R1+0x1310], R3 ;  /* 0x0013100301007387 */ /* 0x0009e20000100800 */
[----:B---3--:R-:W-:-:S03]  /*d7e0*/  IMAD.WIDE R6, R0, 0x2, R22 ;  /* 0x0000000200067825 */ /* 0x008fc600078e0216 */
[----:B------:R-:W-:Y:S01]  /*d7f0*/  STL [R1+0x131c], R4 ;  /* 0x00131c0401007387 */ /* 0x000fe20000100800 */
[----:B----4-:R-:W-:-:S03]  /*d800*/  IMAD.WIDE R2, R8, 0x2, R16 ;  /* 0x0000000208027825 */ /* 0x010fc600078e0210 */
[----:B------:R3:W-:Y:S04]  /*d810*/  STL [R1+0x1318], R5 ;  /* 0x0013180501007387 */ /* 0x0007e80000100800 */
[----:B------:R-:W-:Y:S04]  /*d820*/  STL [R1+0x1324], R2 ;  /* 0x0013240201007387 */ /* 0x000fe80000100800 */
[----:B------:R4:W-:Y:S01]  /*d830*/  STL [R1+0x1320], R3 ;  /* 0x0013200301007387 */ /* 0x0009e20000100800 */
[----:B0-----:R-:W-:Y:S02]  /*d840*/  IMAD R8, R9, 0x39, RZ ;  /* 0x0000003909087824 */ /* 0x001fe400078e02ff */
[C---:B---3--:R-:W-:Y:S01]  /*d850*/  IMAD.WIDE R4, R0.reuse, 0x2, R18 ;  /* 0x0000000200047825 */ /* 0x048fe200078e0212 */
[----:B------:R-:W-:Y:S03]  /*d860*/  STL [R1+0x132c], R6 ;  /* 0x00132c0601007387 */ /* 0x000fe60000100800 */
[C---:B----4-:R-:W-:Y:S01]  /*d870*/  IMAD.WIDE R2, R0.reuse, 0x2, R20 ;  /* 0x0000000200027825 */ /* 0x050fe200078e0214 */
[----:B------:R0:W-:Y:S04]  /*d880*/  STL [R1+0x1328], R7 ;  /* 0x0013280701007387 */ /* 0x0001e80000100800 */
[----:B------:R-:W-:Y:S04]  /*d890*/  STL [R1+0x1334], R2 ;  /* 0x0013340201007387 */ /* 0x000fe80000100800 */
[----:B------:R3:W-:Y:S01]  /*d8a0*/  STL [R1+0x1330], R3 ;  /* 0x0013300301007387 */ /* 0x0007e20000100800 */
[----:B0-----:R-:W-:-:S03]  /*d8b0*/  IMAD.WIDE R6, R0, 0x2, R16 ;  /* 0x0000000200067825 */ /* 0x001fc600078e0210 */
[----:B------:R-:W-:Y:S04]  /*d8c0*/  STL [R1+0x133c], R4 ;  /* 0x00133c0401007387 */ /* 0x000fe80000100800 */
[----:B------:R0:W-:Y:S01]  /*d8d0*/  STL [R1+0x1338], R5 ;  /* 0x0013380501007387 */ /* 0x0001e20000100800 */
[----:B---3--:R-:W-:-:S03]  /*d8e0*/  IMAD.WIDE R2, R8, 0x2, R22 ;  /* 0x0000000208027825 */ /* 0x008fc600078e0216 */
[----:B------:R-:W-:Y:S04]  /*d8f0*/  STL [R1+0x1344], R6 ;  /* 0x0013440601007387 */ /* 0x000fe80000100800 */
[----:B------:R3:W-:Y:S04]  /*d900*/  STL [R1+0x1340], R7 ;  /* 0x0013400701007387 */ /* 0x0007e80000100800 */
[----:B------:R-:W-:Y:S01]  /*d910*/  STL [R1+0x134c], R2 ;  /* 0x00134c0201007387 */ /* 0x000fe20000100800 */
[----:B--2---:R-:W-:Y:S02]  /*d920*/  IMAD R0, R11, 0x38, RZ ;  /* 0x000000380b007824 */ /* 0x004fe400078e02ff */
[C---:B0-----:R-:W-:Y:S01]  /*d930*/  IMAD.WIDE R4, R8.reuse, 0x2, R18 ;  /* 0x0000000208047825 */ /* 0x041fe200078e0212 */
[----:B------:R0:W-:Y:S01]  /*d940*/  STL [R1+0x1348], R3 ;  /* 0x0013480301007387 */ /* 0x0001e20000100800 */
[----:B------:R-:W2:Y:S02]  /*d950*/  LDC R11, c[0x0][0x238] ;  /* 0x00008e00ff0b7b82 */ /* 0x000ea40000000800 */
[----:B---3--:R-:W-:-:S04]  /*d960*/  IMAD.WIDE R6, R8, 0x2, R16 ;  /* 0x0000000208067825 */ /* 0x008fc800078e0210 */
[----:B0-----:R-:W-:-:S04]  /*d970*/  IMAD.WIDE R2, R8, 0x2, R20 ;  /* 0x0000000208027825 */ /* 0x001fc800078e0214 */
        /* <DEDUP_REMOVED lines=8> */
[----:B---3--:R-:W-:-:S03]  /*da00*/  IMAD.WIDE R4, R0, 0x2, R18 ;  /* 0x0000000200047825 */ /* 0x008fc600078e0212 */
[----:B------:R0:W-:Y:S04]  /*da10*/  STL [R1+0x136c], R8 ;  /* 0x00136c0801007387 */ /* 0x0001e80000100800 */
[----:B------:R3:W-:Y:S04]  /*da20*/  STL [R1+0x1368], R9 ;  /* 0x0013680901007387 */ /* 0x0007e80000100800 */
[----:B------:R-:W-:Y:S04]  /*da30*/  STL [R1+0x1374], R2 ;  /* 0x0013740201007387 */ /* 0x000fe80000100800 */
[----:B------:R4:W-:Y:S01]  /*da40*/  STL [R1+0x1370], R3 ;  /* 0x0013700301007387 */ /* 0x0009e20000100800 */
[----:B0-----:R-:W-:Y:S01]  /*da50*/  IMAD R8, R12, 0x37, RZ ;  /* 0x000000370c087824 */ /* 0x001fe200078e02ff */
[----:B---3--:R-:W0:Y:S02]  /*da60*/  LDC R9, c[0x0][0x238] ;  /* 0x00008e00ff097b82 */ /* 0x008e240000000800 */
[----:B------:R-:W-:Y:S01]  /*da70*/  STL [R1+0x137c], R4 ;  /* 0x00137c0401007387 */ /* 0x000fe20000100800 */
[----:B------:R-:W-:-:S04]  /*da80*/  IMAD.WIDE R6, R8, 0x2, R22 ;  /* 0x0000000208067825 */ /* 0x000fc800078e0216 */
[----:B----4-:R-:W-:Y:S01]  /*da90*/  IMAD.WIDE R2, R0, 0x2, R16 ;  /* 0x0000000200027825 */ /* 0x010fe200078e0210 */
[----:B------:R3:W-:Y:S01]  /*daa0*/  STL [R1+0x1378], R5 ;  /* 0x0013780501007387 */ /* 0x0007e20000100800 */
[----:B------:R-:W4:Y:S03]  /*dab0*/  LDC R12, c[0x0][0x238] ;  /* 0x00008e00ff0c7b82 */ /* 0x000f260000000800 */
[----:B------:R-:W-:Y:S04]  /*dac0*/  STL [R1+0x1384], R2 ;  /* 0x0013840201007387 */ /* 0x000fe80000100800 */
[----:B------:R1:W-:Y:S01]  /*dad0*/  STL [R1+0x1380], R3 ;  /* 0x0013800301007387 */ /* 0x0003e20000100800 */
[----:B---3--:R-:W-:-:S03]  /*dae0*/  IMAD.WIDE R4, R8, 0x2, R18 ;  /* 0x0000000208047825 */ /* 0x008fc600078e0212 */
[----:B------:R-:W-:Y:S01]  /*daf0*/  STL [R1+0x138c], R6 ;  /* 0x00138c0601007387 */ /* 0x000fe20000100800 */
[----:B-1----:R-:W-:-:S03]  /*db00*/  IMAD.WIDE R2, R8, 0x2, R20 ;  /* 0x0000000208027825 */ /* 0x002fc600078e0214 */
[----:B------:R1:W-:Y:S04]  /*db10*/  STL [R1+0x1388], R7 ;  /* 0x0013880701007387 */ /* 0x0003e80000100800 */
[----:B------:R-:W-:Y:S01]  /*db20*/  STL [R1+0x1394], R2 ;  /* 0x0013940201007387 */ /* 0x000fe20000100800 */
[----:B------:R-:W-:Y:S02]  /*db30*/  IMAD R0, R13, 0x36, RZ ;  /* 0x000000360d007824 */ /* 0x000fe400078e02ff */
[----:B------:R-:W3:Y:S01]  /*db40*/  LDC R13, c[0x0][0x238] ;  /* 0x00008e00ff0d7b82 */ /* 0x000ee20000000800 */
[----:B------:R2:W-:Y:S01]  /*db50*/  STL [R1+0x1390], R3 ;  /* 0x0013900301007387 */ /* 0x0005e20000100800 */
[----:B-1----:R-:W-:-:S03]  /*db60*/  IMAD.WIDE R6, R0, 0x2, R22 ;  /* 0x0000000200067825 */ /* 0x002fc600078e0216 */
[----:B------:R-:W-:Y:S01]  /*db70*/  STL [R1+0x139c], R4 ;  /* 0x00139c0401007387 */ /* 0x000fe20000100800 */
[----:B--2---:R-:W-:-:S03]  /*db80*/  IMAD.WIDE R2, R8, 0x2, R16 ;  /* 0x0000000208027825 */ /* 0x004fc600078e0210 */
[----:B------:R1:W-:Y:S04]  /*db90*/  STL [R1+0x1398], R5 ;  /* 0x0013980501007387 */ /* 0x0003e80000100800 */
[----:B------:R-:W-:Y:S04]  /*dba0*/  STL [R1+0x13a4], R2 ;  /* 0x0013a40201007387 */ /* 0x000fe80000100800 */
[----:B------:R2:W-:Y:S01]  /*dbb0*/  STL [R1+0x13a0], R3 ;  /* 0x0013a00301007387 */ /* 0x0005e20000100800 */
[----:B0-----:R-:W-:Y:S02]  /*dbc0*/  IMAD R8, R9, 0x35, RZ ;  /* 0x0000003509087824 */ /* 0x001fe400078e02ff */
[C---:B-1----:R-:W-:Y:S01]  /*dbd0*/  IMAD.WIDE R4, R0.reuse, 0x2, R18 ;  /* 0x0000000200047825 */ /* 0x042fe200078e0212 */
[----:B------:R-:W-:Y:S03]  /*dbe0*/  STL [R1+0x13ac], R6 ;  /* 0x0013ac0601007387 */ /* 0x000fe60000100800 */
[C---:B--2---:R-:W-:Y:S01]  /*dbf0*/  IMAD.WIDE R2, R0.reuse, 0x2, R20 ;  /* 0x0000000200027825 */ /* 0x044fe200078e0214 */
[----:B------:R0:W-:Y:S04]  /*dc00*/  STL [R1+0x13a8], R7 ;  /* 0x0013a80701007387 */ /* 0x0001e80000100800 */
[----:B------:R-:W-:Y:S04]  /*dc10*/  STL [R1+0x13b4], R2 ;  /* 0x0013b40201007387 */ /* 0x000fe80000100800 */
[----:B------:R1:W-:Y:S01]  /*dc20*/  STL [R1+0x13b0], R3 ;  /* 0x0013b00301007387 */ /* 0x0003e20000100800 */
[----:B0-----:R-:W-:-:S03]  /*dc30*/  IMAD.WIDE R6, R0, 0x2, R16 ;  /* 0x0000000200067825 */ /* 0x001fc600078e0210 */
[----:B------:R-:W-:Y:S04]  /*dc40*/  STL [R1+0x13bc], R4 ;  /* 0x0013bc0401007387 */ /* 0x000fe80000100800 */
[----:B------:R0:W-:Y:S01]  /*dc50*/  STL [R1+0x13b8], R5 ;  /* 0x0013b80501007387 */ /* 0x0001e20000100800 */
[----:B-1----:R-:W-:-:S03]  /*dc60*/  IMAD.WIDE R2, R8, 0x2, R22 ;  /* 0x0000000208027825 */ /* 0x002fc600078e0216 */
[----:B------:R-:W-:Y:S04]  /*dc70*/  STL [R1+0x13c4], R6 ;  /* 0x0013c40601007387 */ /* 0x000fe80000100800 */
[----:B------:R1:W-:Y:S04]  /*dc80*/  STL [R1+0x13c0], R7 ;  /* 0x0013c00701007387 */ /* 0x0003e80000100800 */
[----:B------:R-:W-:Y:S01]  /*dc90*/  STL [R1+0x13cc], R2 ;  /* 0x0013cc0201007387 */ /* 0x000fe20000100800 */
[----:B------:R-:W-:Y:S02]  /*dca0*/  IMAD R0, R11, 0x34, RZ ;  /* 0x000000340b007824 */ /* 0x000fe400078e02ff */
[C---:B0-----:R-:W-:Y:S01]  /*dcb0*/  IMAD.WIDE R4, R8.reuse, 0x2, R18 ;  /* 0x0000000208047825 */ /* 0x041fe200078e0212 */
[----:B------:R0:W-:Y:S01]  /*dcc0*/  STL [R1+0x13c8], R3 ;  /* 0x0013c80301007387 */ /* 0x0001e20000100800 */
[----:B------:R-:W2:Y:S02]  /*dcd0*/  LDC R11, c[0x0][0x238] ;  /* 0x00008e00ff0b7b82 */ /* 0x000ea40000000800 */
[----:B-1----:R-:W-:-:S04]  /*dce0*/  IMAD.WIDE R6, R8, 0x2, R16 ;  /* 0x0000000208067825 */ /* 0x002fc800078e0210 */
        /* <DEDUP_REMOVED lines=9> */
[----:B-1----:R-:W-:-:S03]  /*dd80*/  IMAD.WIDE R4, R0, 0x2, R18 ;  /* 0x0000000200047825 */ /* 0x002fc600078e0212 */
[----:B------:R4:W-:Y:S04]  /*dd90*/  STL [R1+0x13ec], R8 ;  /* 0x0013ec0801007387 */ /* 0x0009e80000100800 */
[----:B------:R0:W-:Y:S04]  /*dda0*/  STL [R1+0x13e8], R9 ;  /* 0x0013e80901007387 */ /* 0x0001e80000100800 */
[----:B------:R-:W-:Y:S04]  /*ddb0*/  STL [R1+0x13f4], R2 ;  /* 0x0013f40201007387 */ /* 0x000fe80000100800 */
[----:B------:R1:W-:Y:S01]  /*ddc0*/  STL [R1+0x13f0], R3 ;  /* 0x0013f00301007387 */ /* 0x0003e20000100800 */
[----:B----4-:R-:W-:Y:S01]  /*ddd0*/  IMAD R8, R12, 0x33, RZ ;  /* 0x000000330c087824 */ /* 0x010fe200078e02ff */
[----:B0-----:R-:W0:Y:S02]  /*dde0*/  LDC R9, c[0x0][0x238] ;  /* 0x00008e00ff097b82 */ /* 0x001e240000000800 */
[----:B------:R-:W-:Y:S01]  /*ddf0*/  STL [R1+0x13fc], R4 ;  /* 0x0013fc0401007387 */ /* 0x000fe20000100800 */
[----:B------:R-:W-:-:S04]  /*de00*/  IMAD.WIDE R6, R8, 0x2, R22 ;  /* 0x0000000208067825 */ /* 0x000fc800078e0216 */
[----:B-1----:R-:W-:Y:S01]  /*de10*/  IMAD.WIDE R2, R0, 0x2, R16 ;  /* 0x0000000200027825 */ /* 0x002fe200078e0210 */
[----:B------:R1:W-:Y:S01]  /*de20*/  STL [R1+0x13f8], R5 ;  /* 0x0013f80501007387 */ /* 0x0003e20000100800 */
[----:B------:R-:W4:Y:S03]  /*de30*/  LDC R12, c[0x0][0x238] ;  /* 0x00008e00ff0c7b82 */ /* 0x000f260000000800 */
[----:B------:R-:W-:Y:S04]  /*de40*/  STL [R1+0x1404], R2 ;  /* 0x0014040201007387 */ /* 0x000fe80000100800 */
[----:B------:R3:W-:Y:S01]  /*de50*/  STL [R1+0x1400], R3 ;  /* 0x0014000301007387 */ /* 0x0007e20000100800 */
[----:B-1----:R-:W-:-:S03]  /*de60*/  IMAD.WIDE R4, R8, 0x2, R18 ;  /* 0x0000000208047825 */ /* 0x002fc600078e0212 */
[----:B------:R-:W-:Y:S01]  /*de70*/  STL [R1+0x140c], R6 ;  /* 0x00140c0601007387 */ /* 0x000fe20000100800 */
[----:B---3--:R-:W-:-:S03]  /*de80*/  IMAD.WIDE R2, R8, 0x2, R20 ;  /* 0x0000000208027825 */ /* 0x008fc600078e0214 */
        /* <DEDUP_REMOVED lines=249> */
[----:B------:R-:W-:Y:S02]  /*ee20*/  IMAD.SHL.U32 R0, R11, 0x20, RZ ;  /* 0x000000200b007824 */ /* 0x000fe400078e00ff */
        /* <DEDUP_REMOVED lines=351> */
[----:B------:R-:W-:Y:S04]  /*10420*/  STL [R1+0x1968], R9 ;  /* 0x0019680901007387 */ /* 0x000fe80000100800 */
[----:B------:R-:W-:Y:S04]  /*10430*/  STL [R1+0x1974], R2 ;  /* 0x0019740201007387 */ /* 0x000fe80000100800 */
[----:B------:R0:W-:Y:S01]  /*10440*/  STL [R1+0x1970], R3 ;  /* 0x0019700301007387 */ /* 0x0001e20000100800 */
[----:B----4-:R-:W-:-:S02]  /*10450*/  IMAD R8, R12, 0x7, RZ ;  /* 0x000000070c087824 */ /* 0x010fc400078e02ff */
[----:B------:R-:W1:Y:S01]  /*10460*/  LDC R12, c[0x0][0x238] ;  /* 0x00008e00ff0c7b82 */ /* 0x000e620000000800 */
[----:B------:R-:W-:Y:S01]  /*10470*/  STL [R1+0x197c], R4 ;  /* 0x00197c0401007387 */ /* 0x000fe20000100800 */
[----:B------:R-:W-:-:S04]  /*10480*/  IMAD.WIDE R6, R8, 0x2, R22 ;  /* 0x0000000208067825 */ /* 0x000fc800078e0216 */
[----:B0-----:R-:W-:Y:S01]  /*10490*/  IMAD.WIDE R2, R0, 0x2, R16 ;  /* 0x0000000200027825 */ /* 0x001fe200078e0210 */
[----:B------:R0:W-:Y:S04]  /*104a0*/  STL [R1+0x1978], R5 ;  /* 0x0019780501007387 */ /* 0x0001e80000100800 */
[----:B------:R-:W-:Y:S04]  /*104b0*/  STL [R1+0x1984], R2 ;  /* 0x0019840201007387 */ /* 0x000fe80000100800 */
[----:B------:R4:W-:Y:S01]  /*104c0*/  STL [R1+0x1980], R3 ;  /* 0x0019800301007387 */ /* 0x0009e20000100800 */
[----:B0-----:R-:W-:-:S03]  /*104d0*/  IMAD.WIDE R4, R8, 0x2, R18 ;  /* 0x0000000208047825 */ /* 0x001fc600078e0212 */
[----:B------:R-:W-:Y:S01]  /*104e0*/  STL [R1+0x198c], R6 ;  /* 0x00198c0601007387 */ /* 0x000fe20000100800 */
[----:B----4-:R-:W-:-:S03]  /*104f0*/  IMAD.WIDE R2, R8, 0x2, R20 ;  /* 0x0000000208027825 */ /* 0x010fc600078e0214 */
[----:B------:R0:W-:Y:S04]  /*10500*/  STL [R1+0x1988], R7 ;  /* 0x0019880701007387 */ /* 0x0001e80000100800 */
[----:B------:R-:W-:Y:S01]  /*10510*/  STL [R1+0x1994], R2 ;  /* 0x0019940201007387 */ /* 0x000fe20000100800 */
[----:B---3--:R-:W-:Y:S02]  /*10520*/  IMAD R0, R13, 0x6, RZ ;  /* 0x000000060d007824 */ /* 0x008fe400078e02ff */
[----:B------:R-:W3:Y:S01]  /*10530*/  LDC R13, c[0x0][0x238] ;  /* 0x00008e00ff0d7b82 */ /* 0x000ee20000000800 */
[----:B------:R4:W-:Y:S01]  /*10540*/  STL [R1+0x1990], R3 ;  /* 0x0019900301007387 */ /* 0x0009e20000100800 */
[----:B0-----:R-:W-:-:S03]  /*10550*/  IMAD.WIDE R6, R0, 0x2, R22 ;  /* 0x0000000200067825 */ /* 0x001fc600078e0216 */
[----:B------:R-:W-:Y:S01]  /*10560*/  STL [R1+0x199c], R4 ;  /* 0x00199c0401007387 */ /* 0x000fe20000100800 */
[----:B----4-:R-:W-:-:S03]  /*10570*/  IMAD.WIDE R2, R8, 0x2, R16 ;  /* 0x0000000208027825 */ /* 0x010fc600078e0210 */
[----:B------:R0:W-:Y:S04]  /*10580*/  STL [R1+0x1998], R5 ;  /* 0x0019980501007387 */ /* 0x0001e80000100800 */
[----:B------:R-:W-:Y:S01]  /*10590*/  STL [R1+0x19a4], R2 ;  /* 0x0019a40201007387 */ /* 0x000fe20000100800 */
[----:B--2---:R-:W-:-:S03]  /*105a0*/  IMAD R11, R11, 0x5, RZ ;  /* 0x000000050b0b7824 */ /* 0x004fc600078e02ff */
[----:B------:R2:W-:Y:S01]  /*105b0*/  STL [R1+0x19a0], R3 ;  /* 0x0019a00301007387 */ /* 0x0005e20000100800 */
[----:B0-----:R-:W-:-:S03]  /*105c0*/  IMAD.WIDE R4, R0, 0x2, R18 ;  /* 0x0000000200047825 */ /* 0x001fc600078e0212 */
[----:B------:R-:W-:Y:S01]  /*105d0*/  STL [R1+0x19ac], R6 ;  /* 0x0019ac0601007387 */ /* 0x000fe20000100800 */
[----:B--2---:R-:W-:-:S03]  /*105e0*/  IMAD.WIDE R2, R0, 0x2, R20 ;  /* 0x0000000200027825 */ /* 0x004fc600078e0214 */
[----:B------:R0:W-:Y:S01]  /*105f0*/  STL [R1+0x19a8], R7 ;  /* 0x0019a80701007387 */ /* 0x0001e20000100800 */
[----:B------:R-:W-:-:S03]  /*10600*/  IMAD.WIDE R8, R11, 0x2, R22 ;  /* 0x000000020b087825 */ /* 0x000fc600078e0216 */
[----:B------:R-:W-:Y:S04]  /*10610*/  STL [R1+0x19b4], R2 ;  /* 0x0019b40201007387 */ /* 0x000fe80000100800 */
[----:B------:R2:W-:Y:S01]  /*10620*/  STL [R1+0x19b0], R3 ;  /* 0x0019b00301007387 */ /* 0x0005e20000100800 */
[----:B0-----:R-:W-:-:S03]  /*10630*/  IMAD.WIDE R6, R0, 0x2, R16 ;  /* 0x0000000200067825 */ /* 0x001fc600078e0210 */
[----:B------:R-:W-:Y:S04]  /*10640*/  STL [R1+0x19bc], R4 ;  /* 0x0019bc0401007387 */ /* 0x000fe80000100800 */
[----:B------:R0:W-:Y:S01]  /*10650*/  STL [R1+0x19b8], R5 ;  /* 0x0019b80501007387 */ /* 0x0001e20000100800 */
[----:B--2---:R-:W-:-:S03]  /*10660*/  IMAD.WIDE R2, R11, 0x2, R20 ;  /* 0x000000020b027825 */ /* 0x004fc600078e0214 */
[----:B------:R1:W-:Y:S04]  /*10670*/  STL [R1+0x19c4], R6 ;  /* 0x0019c40601007387 */ /* 0x0003e80000100800 */
[----:B------:R-:W-:Y:S01]  /*10680*/  STL [R1+0x19c0], R7 ;  /* 0x0019c00701007387 */ /* 0x000fe20000100800 */
[----:B0-----:R-:W-:-:S03]  /*10690*/  IMAD.WIDE R4, R11, 0x2, R18 ;  /* 0x000000020b047825 */ /* 0x001fc600078e0212 */
[----:B------:R0:W-:Y:S04]  /*106a0*/  STL [R1+0x19cc], R8 ;  /* 0x0019cc0801007387 */ /* 0x0001e80000100800 */
[----:B------:R-:W-:Y:S01]  /*106b0*/  STL [R1+0x19c8], R9 ;  /* 0x0019c80901007387 */ /* 0x000fe20000100800 */
[----:B-1----:R-:W-:Y:S02]  /*106c0*/  IMAD.SHL.U32 R6, R12, 0x4, RZ ;  /* 0x000000040c067824 */ /* 0x002fe400078e00ff */
[----:B---3--:R-:W-:Y:S01]  /*106d0*/  IMAD R0, R13, 0x3, RZ ;  /* 0x000000030d007824 */ /* 0x008fe200078e02ff */
[----:B------:R-:W-:Y:S01]  /*106e0*/  STL [R1+0x19d4], R2 ;  /* 0x0019d40201007387 */ /* 0x000fe20000100800 */
[----:B------:R-:W1:Y:S03]  /*106f0*/  LDC R12, c[0x0][0x238] ;  /* 0x00008e00ff0c7b82 */ /* 0x000e660000000800 */
[----:B------:R2:W-:Y:S04]  /*10700*/  STL [R1+0x19d0], R3 ;  /* 0x0019d00301007387 */ /* 0x0005e80000100800 */
[----:B------:R-:W-:Y:S01]  /*10710*/  STL [R1+0x19dc], R4 ;  /* 0x0019dc0401007387 */ /* 0x000fe20000100800 */
[----:B0-----:R-:W0:Y:S03]  /*10720*/  LDC R8, c[0x0][0x238] ;  /* 0x00008e00ff087b82 */ /* 0x001e260000000800 */
[----:B------:R3:W-:Y:S01]  /*10730*/  STL [R1+0x19d8], R5 ;  /* 0x0019d80501007387 */ /* 0x0007e20000100800 */
[----:B--2---:R-:W-:-:S04]  /*10740*/  IMAD.WIDE R2, R11, 0x2, R16 ;  /* 0x000000020b027825 */ /* 0x004fc800078e0210 */
[----:B------:R-:W2:Y:S01]  /*10750*/  LDC R11, c[0x0][0x238] ;  /* 0x00008e00ff0b7b82 */ /* 0x000ea20000000800 */
[----:B------:R-:W-:Y:S01]  /*10760*/  STL [R1+0x19e4], R2 ;  /* 0x0019e40201007387 */ /* 0x000fe20000100800 */
[----:B---3--:R-:W-:-:S03]  /*10770*/  IMAD.WIDE R4, R6, 0x2, R22 ;  /* 0x0000000206047825 */ /* 0x008fc600078e0216 */
[----:B------:R3:W-:Y:S03]  /*10780*/  STL [R1+0x19e0], R3 ;  /* 0x0019e00301007387 */ /* 0x0007e60000100800 */
[----:B------:R-:W4:Y:S01]  /*10790*/  LDC R13, c[0x0][0x238] ;  /* 0x00008e00ff0d7b82 */ /* 0x000f220000000800 */
[----:B------:R-:W-:Y:S04]  /*107a0*/  STL [R1+0x19ec], R4 ;  /* 0x0019ec0401007387 */ /* 0x000fe80000100800 */
[----:B------:R1:W-:Y:S01]  /*107b0*/  STL [R1+0x19e8], R5 ;  /* 0x0019e80501007387 */ /* 0x0003e20000100800 */
[----:B---3--:R-:W-:-:S05]  /*107c0*/  IMAD.WIDE R2, R6, 0x2, R20 ;  /* 0x0000000206027825 */ /* 0x008fca00078e0214 */
[----:B------:R-:W-:Y:S01]  /*107d0*/  STL [R1+0x19f4], R2 ;  /* 0x0019f40201007387 */ /* 0x000fe20000100800 */
[----:B-1----:R-:W-:-:S03]  /*107e0*/  IMAD.WIDE R4, R6, 0x2, R18 ;  /* 0x0000000206047825 */ /* 0x002fc600078e0212 */
[----:B------:R1:W-:Y:S01]  /*107f0*/  STL [R1+0x19f0], R3 ;  /* 0x0019f00301007387 */ /* 0x0003e20000100800 */
[----:B------:R-:W-:-:S03]  /*10800*/  IMAD.WIDE R6, R6, 0x2, R16 ;  /* 0x0000000206067825 */ /* 0x000fc600078e0210 */
[----:B------:R-:W-:Y:S04]  /*10810*/  STL [R1+0x19fc], R4 ;  /* 0x0019fc0401007387 */ /* 0x000fe80000100800 */
[----:B------:R3:W-:Y:S01]  /*10820*/  STL [R1+0x19f8], R5 ;  /* 0x0019f80501007387 */ /* 0x0007e20000100800 */
[----:B-1----:R-:W-:-:S03]  /*10830*/  IMAD.WIDE R2, R0, 0x2, R22 ;  /* 0x0000000200027825 */ /* 0x002fc600078e0216 */
[----:B------:R-:W-:Y:S04]  /*10840*/  STL [R1+0x1a04], R6 ;  /* 0x001a040601007387 */ /* 0x000fe80000100800 */
[----:B------:R1:W-:Y:S04]  /*10850*/  STL [R1+0x1a00], R7 ;  /* 0x001a000701007387 */ /* 0x0003e80000100800 */
[----:B------:R-:W-:Y:S01]  /*10860*/  STL [R1+0x1a0c], R2 ;  /* 0x001a0c0201007387 */ /* 0x000fe20000100800 */
[----:B---3--:R-:W-:-:S03]  /*10870*/  IMAD.WIDE R4, R0, 0x2, R18 ;  /* 0x0000000200047825 */ /* 0x008fc600078e0212 */
[----:B------:R3:W-:Y:S01]  /*10880*/  STL [R1+0x1a08], R3 ;  /* 0x001a080301007387 */ /* 0x0007e20000100800 */
[----:B0-----:R-:W-:Y:S02]  /*10890*/  IMAD.SHL.U32 R8, R8, 0x2, RZ ;  /* 0x0000000208087824 */ /* 0x001fe400078e00ff */
[----:B-1----:R-:W-:-:S04]  /*108a0*/  IMAD.WIDE R6, R0, 0x2, R16 ;  /* 0x0000000200067825 */ /* 0x002fc800078e0210 */
[----:B---3--:R-:W-:-:S05]  /*108b0*/  IMAD.WIDE R2, R0, 0x2, R20 ;  /* 0x0000000200027825 */ /* 0x008fca00078e0214 */
[----:B------:R-:W-:Y:S04]  /*108c0*/  STL [R1+0x1a14], R2 ;  /* 0x001a140201007387 */ /* 0x000fe80000100800 */
        /* <DEDUP_REMOVED lines=8> */
[----:B------:R2:W-:Y:S01]  /*10950*/  STL [R1+0x1a28], R3 ;  /* 0x001a280301007387 */ /* 0x0005e20000100800 */
[----:B0-----:R-:W-:-:S03]  /*10960*/  IMAD.WIDE R6, R8, 0x2, R18 ;  /* 0x0000000208067825 */ /* 0x001fc600078e0212 */
[----:B------:R-:W-:Y:S01]  /*10970*/  STL [R1+0x1a34], R4 ;  /* 0x001a340401007387 */ /* 0x000fe20000100800 */
[----:B------:R-:W-:-:S03]  /*10980*/  IMAD.WIDE R8, R8, 0x2, R16 ;  /* 0x0000000208087825 */ /* 0x000fc600078e0210 */
[----:B------:R0:W-:Y:S01]  /*10990*/  STL [R1+0x1a30], R5 ;  /* 0x001a300501007387 */ /* 0x0001e20000100800 */
[----:B--2---:R-:W-:-:S03]  /*109a0*/  IMAD.WIDE R2, R11, 0x2, R22 ;  /* 0x000000020b027825 */ /* 0x004fc600078e0216 */
[----:B------:R-:W-:Y:S04]  /*109b0*/  STL [R1+0x1a3c], R6 ;  /* 0x001a3c0601007387 */ /* 0x000fe80000100800 */
[----:B------:R4:W-:Y:S01]  /*109c0*/  STL [R1+0x1a38], R7 ;  /* 0x001a380701007387 */ /* 0x0009e20000100800 */
[----:B0-----:R-:W-:-:S03]  /*109d0*/  IMAD.WIDE R4, R12, 0x2, R20 ;  /* 0x000000020c047825 */ /* 0x001fc600078e0214 */
[----:B------:R-:W-:Y:S04]  /*109e0*/  STL [R1+0x1a44], R8 ;  /* 0x001a440801007387 */ /* 0x000fe80000100800 */
[----:B------:R-:W-:Y:S01]  /*109f0*/  STL [R1+0x1a40], R9 ;  /* 0x001a400901007387 */ /* 0x000fe20000100800 */
[----:B----4-:R-:W-:-:S03]  /*10a00*/  IMAD.WIDE R6, R13, 0x2, R18 ;  /* 0x000000020d067825 */ /* 0x010fc600078e0212 */
[----:B------:R-:W-:Y:S04]  /*10a10*/  STL [R1+0x1a4c], R2 ;  /* 0x001a4c0201007387 */ /* 0x000fe80000100800 */
[----:B------:R0:W-:Y:S04]  /*10a20*/  STL [R1+0x1a48], R3 ;  /* 0x001a480301007387 */ /* 0x0001e80000100800 */
[----:B------:R-:W-:Y:S04]  /*10a30*/  STL [R1+0x1a54], R4 ;  /* 0x001a540401007387 */ /* 0x000fe80000100800 */
[----:B------:R-:W-:Y:S01]  /*10a40*/  STL [R1+0x1a50], R5 ;  /* 0x001a500501007387 */ /* 0x000fe20000100800 */
[----:B0-----:R-:W-:-:S03]  /*10a50*/  IMAD.WIDE R2, R14, 0x2, R16 ;  /* 0x000000020e027825 */ /* 0x001fc600078e0210 */
[----:B------:R-:W-:Y:S04]  /*10a60*/  STL [R1+0x1a5c], R6 ;  /* 0x001a5c0601007387 */ /* 0x000fe80000100800 */
[----:B------:R-:W-:Y:S04]  /*10a70*/  STL [R1+0x1a58], R7 ;  /* 0x001a580701007387 */ /* 0x000fe80000100800 */
[----:B------:R-:W-:Y:S04]  /*10a80*/  STL [R1+0x1a64], R2 ;  /* 0x001a640201007387 */ /* 0x000fe80000100800 */
[----:B------:R0:W-:Y:S04]  /*10a90*/  STL [R1+0x1a60], R3 ;  /* 0x001a600301007387 */ /* 0x0001e80000100800 */
[----:B------:R1:W-:Y:S04]  /*10aa0*/  STL [R1+0xbd8], RZ ;  /* 0x000bd8ff01007387 */ /* 0x0003e80000100800 */
        /* <DEDUP_REMOVED lines=158> */
[----:B------:R1:W-:Y:S01]  /*11490*/  STL [R1+0x3e8], RZ ;  /* 0x0003e8ff01007387 */ /* 0x0003e20000100800 */
[----:B------:R-:W2:Y:S03]  /*114a0*/  S2R R29, SR_TID.X ;  /* 0x00000000001d7919 */ /* 0x000ea60000002100 */
        /* <DEDUP_REMOVED lines=29> */
[----:B--2---:R-:W-:-:S03]  /*11680*/  LOP3.LUT R29, R29, 0x3f, RZ, 0xc0, !PT ;  /* 0x0000003f1d1d7812 */ /* 0x004fc600078ec0ff */
[----:B------:R1:W-:Y:S04]  /*11690*/  STL [R1+0x3d0], RZ ;  /* 0x0003d0ff01007387 */ /* 0x0003e80000100800 */
[----:B------:R1:W-:Y:S04]  /*116a0*/  STL [R1+0x3d4], RZ ;  /* 0x0003d4ff01007387 */ /* 0x0003e80000100800 */
[----:B------:R1:W-:Y:S04]  /*116b0*/  STL [R1+0x3d8], RZ ;  /* 0x0003d8ff01007387 */ /* 0x0003e80000100800 */
[----:B------:R1:W-:Y:S04]  /*116c0*/  STL [R1+0x3dc], RZ ;  /* 0x0003dcff01007387 */ /* 0x0003e80000100800 */
[----:B------:R1:W-:Y:S01]  /*116d0*/  STL [R1+0x640], RZ ;  /* 0x000640ff01007387 */ /* 0x0003e20000100800 */
[----:B0-----:R-:W-:-:S02]  /*116e0*/  IMAD.SHL.U32 R3, R29, 0x2, RZ ;  /* 0x000000021d037824 */ /* 0x001fc400078e00ff */
[----:B------:R-:W0:Y:S01]  /*116f0*/  LDC R29, c[0x0][0x23c] ;  /* 0x00008f00ff1d7b82 */ /* 0x000e220000000800 */
        /* <DEDUP_REMOVED lines=21> */
[----:B------:R-:W-:-:S03]  /*11850*/  VIADD R28, R28, 0x7f ;  /* 0x0000007f1c1c7836 */ /* 0x000fc60000000000 */
[----:B------:R1:W-:Y:S04]  /*11860*/  STL [R1+0x398], RZ ;  /* 0x000398ff01007387 */ /* 0x0003e80000100800 */
[----:B------:R1:W-:Y:S04]  /*11870*/  STL [R1+0x39c], RZ ;  /* 0x00039cff01007387 */ /* 0x0003e80000100800 */
[----:B------:R1:W-:Y:S04]  /*11880*/  STL [R1+0x370], RZ ;  /* 0x000370ff01007387 */ /* 0x0003e80000100800 */
[----:B------:R1:W-:Y:S01]  /*11890*/  STL [R1+0x374], RZ ;  /* 0x000374ff01007387 */ /* 0x0003e20000100800 */
[----:B0-----:R-:W-:-:S03]  /*118a0*/  IMAD.SHL.U32 R0, R29, 0x80, RZ ;  /* 0x000000801d007824 */ /* 0x001fc600078e00ff */
[----:B------:R1:W-:Y:S01]  /*118b0*/  STL [R1+0x378], RZ ;  /* 0x000378ff01007387 */ /* 0x0003e20000100800 */
[----:B------:R-:W-:-:S03]  /*118c0*/  SHF.R.S32.HI R29, RZ, 0x1f, R28 ;  /* 0x0000001fff1d7819 */ /* 0x000fc6000001141c */
[----:B------:R1:W-:Y:S04]  /*118d0*/  STL [R1+0x37c], RZ ;  /* 0x00037cff01007387 */ /* 0x0003e80000100800 */
[----:B------:R1:W-:Y:S04]  /*118e0*/  STL [R1+0x360], RZ ;  /* 0x000360ff01007387 */ /* 0x0003e80000100800 */
[----:B------:R1:W-:Y:S04]  /*118f0*/  STL [R1+0x364], RZ ;  /* 0x000364ff01007387 */ /* 0x0003e80000100800 */
[----:B------:R1:W-:Y:S01]  /*11900*/  STL [R1+0x368], RZ ;  /* 0x000368ff01007387 */ /* 0x0003e20000100800 */
[----:B------:R-:W-:-:S03]  /*11910*/  LEA.HI R29, R29, R28, RZ, 0x7 ;  /* 0x0000001c1d1d7211 */ /* 0x000fc600078f38ff */
[----:B------:R1:W-:Y:S04]  /*11920*/  STL [R1+0x36c], RZ ;  /* 0x00036cff01007387 */ /* 0x0003e80000100800 */
[----:B------:R1:W-:Y:S04]  /*11930*/  STL [R1+0x610], RZ ;  /* 0x000610ff01007387 */ /* 0x0003e80000100800 */
[----:B------:R1:W-:Y:S04]  /*11940*/  STL [R1+0x614], RZ ;  /* 0x000614ff01007387 */ /* 0x0003e80000100800 */
[----:B------:R1:W-:Y:S04]  /*11950*/  STL [R1+0x618], RZ ;  /* 0x000618ff01007387 */ /* 0x0003e80000100800 */
[----:B------:R1:W-:Y:S01]  /*11960*/  STL [R1+0x61c], RZ ;  /* 0x00061cff01007387 */ /* 0x0003e20000100800 */
[----:B------:R-:W-:-:S03]  /*11970*/  SHF.R.S32.HI R5, RZ, 0x7, R29 ;  /* 0x00000007ff057819 */ /* 0x000fc6000001141d */
[----:B------:R1:W-:Y:S04]  /*11980*/  STL [R1+0x540], RZ ;  /* 0x000540ff01007387 */ /* 0x0003e80000100800 */
[----:B------:R1:W-:Y:S04]  /*11990*/  STL [R1+0x544], RZ ;  /* 0x000544ff01007387 */ /* 0x0003e80000100800 */
[----:B------:R1:W-:Y:S04]  /*119a0*/  STL [R1+0x548], RZ ;  /* 0x000548ff01007387 */ /* 0x0003e80000100800 */
[----:B------:R1:W-:Y:S04]  /*119b0*/  STL [R1+0x54c], RZ ;  /* 0x00054cff01007387 */ /* 0x0003e80000100800 */
[----:B------:R-:W2:Y:S04]  /*119c0*/  LDL R29, [R1+0x654] ;  /* 0x00065400011d7983 */ /* 0x000ea80000100800 */
[----:B------:R-:W3:Y:S04]  /*119d0*/  LDL R28, [R1+0x678] ;  /* 0x00067800011c7983 */ /* 0x000ee80000100800 */
[----:B------:R1:W-:Y:S04]  /*119e0*/  STL [R1+0x4c0], RZ ;  /* 0x0004c0ff01007387 */ /* 0x0003e80000100800 */
[----:B------:R1:W-:Y:S04]  /*119f0*/  STL [R1+0x4c4], RZ ;  /* 0x0004c4ff01007387 */ /* 0x0003e80000100800 */
[----:B------:R1:W-:Y:S04]  /*11a00*/  STL [R1+0x4c8], RZ ;  /* 0x0004c8ff01007387 */ /* 0x0003e80000100800 */
[----:B------:R1:W-:Y:S01]  /*11a10*/  STL [R1+0x4cc], RZ ;  /* 0x0004ccff01007387 */ /* 0x0003e20000100800 */
[----:B------:R-:W-:-:S03]  /*11a20*/  IMAD.SHL.U32 R10, R10, 0x80, RZ ;  /* 0x000000800a0a7824 */ /* 0x000fc600078e00ff */
[----:B------:R1:W-:Y:S04]  /*11a30*/  STL [R1+0x420], RZ ;  /* 0x000420ff01007387 */ /* 0x0003e80000100800 */
[----:B------:R1:W-:Y:S04]  /*11a40*/  STL [R1+0x424], RZ ;  /* 0x000424ff01007387 */ /* 0x0003e80000100800 */
[----:B------:R1:W-:Y:S04]  /*11a50*/  STL [R1+0x428], RZ ;  /* 0x000428ff01007387 */ /* 0x0003e80000100800 */
[----:B------:R1:W-:Y:S01]  /*11a60*/  STL [R1+0x42c], RZ ;  /* 0x00042cff01007387 */ /* 0x0003e20000100800 */
[----:B------:R-:W-:-:S03]  /*11a70*/  SHF.R.S32.HI R2, RZ, 0x1f, R0 ;  /* 0x0000001fff027819 */ /* 0x000fc60000011400 */
[----:B------:R1:W-:Y:S01]  /*11a80*/  STL [R1+0x430], RZ ;  /* 0x000430ff01007387 */ /* 0x0003e20000100800 */
[----:B------:R-:W-:-:S03]  /*11a90*/  SHF.R.S32.HI R4, RZ, 0x1f, R10 ;  /* 0x0000001fff047819 */ /* 0x000fc6000001140a */
[----:B------:R1:W-:Y:S04]  /*11aa0*/  STL [R1+0x434], RZ ;  /* 0x000434ff01007387 */ /* 0x0003e80000100800 */
[----:B------:R1:W-:Y:S04]  /*11ab0*/  STL [R1+0x438], RZ ;  /* 0x000438ff01007387 */ /* 0x0003e80000100800 */
[----:B------:R1:W-:Y:S01]  /*11ac0*/  STL [R1+0x43c], RZ ;  /* 0x00043cff01007387 */ /* 0x0003e20000100800 */
[----:B------:R-:W-:-:S03]  /*11ad0*/  SHF.L.U64.HI R2, R0, 0x1, R2 ;  /* 0x0000000100027819 */ /* 0x000fc60000010202 */
[----:B------:R1:W-:Y:S01]  /*11ae0*/  STL [R1+0x440], RZ ;  /* 0x000440ff01007387 */ /* 0x0003e20000100800 */
[----:B------:R-:W-:-:S03]  /*11af0*/  SHF.L.U64.HI R0, R10, 0x1, R4 ;  /* 0x000000010a007819 */ /* 0x000fc60000010204 */
[----:B------:R1:W-:Y:S01]  /*11b00*/  STL [R1+0x444], RZ ;  /* 0x000444ff01007387 */ /* 0x0003e20000100800 */
[----:B------:R-:W-:-:S03]  /*11b10*/  LOP3.LUT R4, R3, 0x30, RZ, 0x3c, !PT ;  /* 0x0000003003047812 */ /* 0x000fc600078e3cff */
[----:B------:R1:W-:Y:S01]  /*11b20*/  STL [R1+0x448], RZ ;  /* 0x000448ff01007387 */ /* 0x0003e20000100800 */
[----:B------:R-:W-:-:S03]  /*11b30*/  LOP3.LUT R5, R3, 0x20, RZ, 0x3c, !PT ;  /* 0x0000002003057812 */ /* 0x000fc600078e3cff */
[----:B------:R1:W-:Y:S01]  /*11b40*/  STL [R1+0x44c], RZ ;  /* 0x00044cff01007387 */ /* 0x0003e20000100800 */
[----:B------:R-:W-:-:S03]  /*11b50*/  LOP3.LUT R4, R3, 0x60, RZ, 0x3c, !PT ;  /* 0x0000006003047812 */ /* 0x000fc600078e3cff */
[----:B------:R1:W-:Y:S01]  /*11b60*/  STL [R1+0x460], RZ ;  /* 0x000460ff01007387 */ /* 0x0003e20000100800 */
[----:B------:R-:W-:-:S03]  /*11b70*/  LOP3.LUT R5, R3, 0x50, RZ, 0x3c, !PT ;  /* 0x0000005003057812 */ /* 0x000fc600078e3cff */
[----:B------:R1:W-:Y:S04]  /*11b80*/  STL [R1+0x464], RZ ;  /* 0x000464ff01007387 */ /* 0x0003e80000100800 */
[----:B------:R1:W-:Y:S04]  /*11b90*/  STL [R1+0x468], RZ ;  /* 0x000468ff01007387 */ /* 0x0003e80000100800 */
[----:B------:R1:W-:Y:S04]  /*11ba0*/  STL [R1+0x46c], RZ ;  /* 0x00046cff01007387 */ /* 0x0003e80000100800 */
[----:B------:R1:W-:Y:S04]  /*11bb0*/  STL [R1+0x450], RZ ;  /* 0x000450ff01007387 */ /* 0x0003e80000100800 */
[----:B------:R1:W-:Y:S04]  /*11bc0*/  STL [R1+0x454], RZ ;  /* 0x000454ff01007387 */ /* 0x0003e80000100800 */
[----:B------:R1:W-:Y:S04]  /*11bd0*/  STL [R1+0x458], RZ ;  /* 0x000458ff01007387 */ /* 0x0003e80000100800 */
[----:B------:R1:W-:Y:S01]  /*11be0*/  STL [R1+0x45c], RZ ;  /* 0x00045cff01007387 */ /* 0x0003e20000100800 */
[----:B------:R-:W-:-:S02]  /*11bf0*/  LOP3.LUT R6, R3, 0x10, RZ, 0x3c, !PT ;  /* 0x0000001003067812 */ /* 0x000fc400078e3cff */
[C---:B------:R-:W-:Y:S02]  /*11c00*/  LOP3.LUT R6, R3.reuse, 0x40, RZ, 0x3c, !PT ;  /* 0x0000004003067812 */ /* 0x040fe400078e3cff */
[----:B------:R-:W-:Y:S02]  /*11c10*/  LOP3.LUT R6, R3, 0x70, RZ, 0x3c, !PT ;  /* 0x0000007003067812 */ /* 0x000fe400078e3cff */
[----:B--2---:R-:W-:Y:S02]  /*11c20*/  LOP3.LUT R4, R29, 0x40, RZ, 0x3c, !PT ;  /* 0x000000401d047812 */ /* 0x004fe400078e3cff */
[----:B---3--:R-:W-:-:S03]  /*11c30*/  LOP3.LUT R5, R28, 0x40, RZ, 0x3c, !PT ;  /* 0x000000401c057812 */ /* 0x008fc600078e3cff */
[----:B------:R1:W-:Y:S04]  /*11c40*/  STL [R1+0x1fe8], R4 ;  /* 0x001fe80401007387 */ /* 0x0003e80000100800 */
[----:B------:R1:W-:Y:S02]  /*11c50*/  STL [R1+0x1ff0], R5 ;  /* 0x001ff00501007387 */ /* 0x0003e40000100800 */
.L_x_1:
[----:B01----:R-:W2:Y:S01]  /*11c60*/  LDL.64 R4, [R1+0x668] ;  /* 0x0006680001047983 */ /* 0x003ea20000100a00 */
[----:B------:R-:W0:Y:S03]  /*11c70*/  LDC R13, c[0x0][0x230] ;  /* 0x00008c00ff0d7b82 */ /* 0x000e260000000800 */
[----:B--2---:R1:W-:Y:S04]  /*11c80*/  STL [R1+0x4cd0], R5 ;  /* 0x004cd00501007387 */ /* 0x0043e80000100800 */
[----:B-1----:R-:W0:Y:S04]  /*11c90*/  LDL R5, [R1+0xbd8] ;  /* 0x000bd80001057983 */ /* 0x002e280000100800 */
[----:B-----5:R-:W-:Y:S04]  /*11ca0*/  STL [R1+0x45c8], R15 ;  /* 0x0045c80f01007387 */ /* 0x020fe80000100800 */
        /* <DEDUP_REMOVED lines=73> */
[----:B------:R-:W-:Y:S01]  /*12140*/  STL [R1+0x4724], R15 ;  /* 0x0047240f01007387 */ /* 0x000fe20000100800 */
[----:B0-----:R-:W-:-:S03]  /*12150*/  IMAD R13, R5, -0x80, R13 ;  /* 0xffffff80050d7824 */ /* 0x001fc600078e020d */
        /* <DEDUP_REMOVED lines=375> */
[----:B------:R0:W-:Y:S04]  /*138d0*/  STL [R1+0x4ccc], R14 ;  /* 0x004ccc0e01007387 */ /* 0x0001e80000100800 */
        /* <DEDUP_REMOVED lines=34> */
[----:B------:R-:W2:Y:S01]  /*13b00*/  LDL.LU R5, [R1+0x4cd0] ;  /* 0x004cd00001057983 */ /* 0x000ea20000300800 */
[----:B------:R-:W-:-:S02]  /*13b10*/  ISETP.GT.AND P0, PT, R13, RZ, PT ;  /* 0x000000ff0d00720c */ /* 0x000fc40003f04270 */
[----:B0-----:R-:W-:Y:S02]  /*13b20*/  PRMT R14, RZ, 0x7610, R14 ;  /* 0x00007610ff0e7816 */ /* 0x001fe4000000000e */
[----:B------:R-:W-:Y:S02]  /*13b30*/  PRMT R15, RZ, 0x7610, R15 ;  /* 0x00007610ff0f7816 */ /* 0x000fe4000000000f */
[----:B------:R-:W-:-:S07]  /*13b40*/  ISETP.GT.AND P1, PT, R13, 0x1, PT ;  /* 0x000000010d00780c */ /* 0x000fce0003f24270 */
[----:B--2---:R-:W2:Y:S04]  /*13b50*/  @P0 LDG.E.U16 R14, desc[UR6][R4.64] ;  /* 0x00000006040e0981 */ /* 0x004ea8000c1e1500 */
[----:B--2---:R0:W-:Y:S04]  /*13b60*/  STL [R1+0xb94], R14 ;  /* 0x000b940e01007387 */ /* 0x0041e80000100800 */
[----:B0-----:R-:W2:Y:S04]  /*13b70*/  LDL.LU R14, [R1+0x4ccc] ;  /* 0x004ccc00010e7983 */ /* 0x001ea80000300800 */
[----:B------:R-:W3:Y:S01]  /*13b80*/  LDL.64 R4, [R1+0x670] ;  /* 0x0006700001047983 */ /* 0x000ee20000100a00 */
[----:B--2---:R-:W-:-:S03]  /*13b90*/  PRMT R14, RZ, 0x7610, R14 ;  /* 0x00007610ff0e7816 */ /* 0x004fc6000000000e */
[----:B---3--:R-:W2:Y:S04]  /*13ba0*/  @P0 LDG.E.U16 R15, desc[UR6][R4.64] ;  /* 0x00000006040f0981 */ /* 0x008ea8000c1e1500 */
        /* <DEDUP_REMOVED lines=12> */
[----:B------:R-:W3:Y:S04]  /*13c70*/  LDL R4, [R1+0x1a60] ;  /* 0x001a600001047983 */ /* 0x000ee80000100800 */
[----:B------:R-:W3:Y:S01]  /*13c80*/  LDL R5, [R1+0x1a64] ;  /* 0x001a640001057983 */ /* 0x000ee20000100800 */
[----:B------:R-:W-:-:S02]  /*13c90*/  ISETP.GT.AND P0, PT, R13, 0x2, PT ;  /* 0x000000020d00780c */ /* 0x000fc40003f04270 */
[----:B--2---:R-:W-:Y:S02]  /*13ca0*/  PRMT R15, RZ, 0x7610, R15 ;  /* 0x00007610ff0f7816 */ /* 0x004fe4000000000f */
[----:B---3--:R-:W-:-:S04]  /*13cb0*/  @P1 LOP3.LUT R5, R5, R4, RZ, 0x3c, !PT ;  /* 0x0000000405051212 */ /* 0x008fc800078e3cff */
[----:B------:R-:W-:-:S04]  /*13cc0*/  @P1 LOP3.LUT R4, R5, R4, RZ, 0x3c, !PT ;  /* 0x0000000405041212 */ /* 0x000fc800078e3cff */
[----:B------:R-:W-:-:S05]  /*13cd0*/  @P1 LOP3.LUT R5, R5, R4, RZ, 0x3c, !PT ;  /* 0x0000000405051212 */ /* 0x000fca00078e3cff */
[----:B------:R-:W2:Y:S04]  /*13ce0*/  @P1 LDG.E.U16 R14, desc[UR6][R4.64] ;  /* 0x00000006040e1981 */ /* 0x000ea8000c1e1500 */
[----:B--2---:R0:W-:Y:S04]  /*13cf0*/  STL [R1+0xb84], R14 ;  /* 0x000b840e01007387 */ /* 0x0041e80000100800 */
[----:B0-----:R-:W2:Y:S04]  /*13d00*/  LDL.LU R14, [R1+0x4cbc] ;  /* 0x004cbc00010e7983 */ /* 0x001ea80000300800 */
[----:B------:R-:W3:Y:S04]  /*13d10*/  LDL R4, [R1+0x1a58] ;  /* 0x001a580001047983 */ /* 0x000ee80000100800 */
[----:B------:R-:W3:Y:S01]  /*13d20*/  LDL R5, [R1+0x1a5c] ;  /* 0x001a5c0001057983 */ /* 0x000ee20000100800 */
[----:B--2---:R-:W-:-:S02]  /*13d30*/  PRMT R14, RZ, 0x7610, R14 ;  /* 0x00007610ff0e7816 */ /* 0x004fc4000000000e */
        /* <DEDUP_REMOVED lines=1349> */
[----:B------:R-:W-:-:S02]  /*19190*/  PRMT R2, RZ, 0x7610, R2 ;  /* 0x00007610ff027816 */ /* 0x000fc40000000002 */
[----:B---3--:R-:W-:-:S04]  /*191a0*/  @P1 LOP3.LUT R5, R5, R4, RZ, 0x3c, !PT ;  /* 0x0000000405051212 */ /* 0x008fc800078e3cff */
[----:B------:R-:W-:-:S04]  /*191b0*/  @P1 LOP3.LUT R4, R5, R4, RZ, 0x3c, !PT ;  /* 0x0000000405041212 */ /* 0x000fc800078e3cff */
[----:B------:R-:W-:-:S05]  /*191c0*/  @P1 LOP3.LUT R5, R5, R4, RZ, 0x3c, !PT ;  /* 0x0000000405051212 */ /* 0x000fca00078e3cff */
[----:B------:R-:W3:Y:S04]  /*191d0*/  @P1 LDG.E.U16 R15, desc[UR6][R4.64] ;  /* 0x00000006040f1981 */ /* 0x000ee8000c1e1500 */
[----:B---3--:R0:W-:Y:S04]  /*191e0*/  STL [R1+0x8e0], R15 ;  /* 0x0008e00f01007387 */ /* 0x0081e80000100800 */
[----:B0-----:R-:W3:Y:S04]  /*191f0*/  LDL.LU R15, [R1+0x4a70] ;  /* 0x004a7000010f7983 */ /* 0x001ee80000300800 */
[----:B------:R-:W4:Y:S04]  /*19200*/  LDL R4, [R1+0x15c0] ;  /* 0x0015c00001047983 */ /* 0x000f280000100800 */
[----:B------:R-:W4:Y:S01]  /*19210*/  LDL R5, [R1+0x15c4] ;  /* 0x0015c40001057983 */ /* 0x000f220000100800 */
[----:B--2---:R-:W-:-:S02]  /*19220*/  PRMT R14, RZ, 0x7610, R14 ;  /* 0x00007610ff0e7816 */ /* 0x004fc4000000000e */
[----:B------:R-:W-:Y:S02]  /*19230*/  ISETP.GT.AND P1, PT, R13, 0x27, PT ;  /* 0x000000270d00780c */ /* 0x000fe40003f24270 */
[----:B---3--:R-:W-:Y:S02]  /*19240*/  PRMT R15, RZ, 0x7610, R15 ;  /* 0x00007610ff0f7816 */ /* 0x008fe4000000000f */
[----:B----4-:R-:W-:-:S04]  /*19250*/  @P0 LOP3.LUT R5, R5, R4, RZ, 0x3c, !PT ;  /* 0x0000000405050212 */ /* 0x010fc800078e3cff */
[----:B------:R-:W-:-:S04]  /*19260*/  @P0 LOP3.LUT R4, R5, R4, RZ, 0x3c, !PT ;  /* 0x0000000405040212 */ /* 0x000fc800078e3cff */
[----:B------:R-:W-:-:S05]  /*19270*/  @P0 LOP3.LUT R5, R5, R4, RZ, 0x3c, !PT ;  /* 0x0000000405050212 */ /* 0x000fca00078e3cff */
[----:B------:R-:W2:Y:S04]  /*19280*/  @P0 LDG.E.U16 R2, desc[UR6][R4.64] ;  /* 0x0000000604020981 */ /* 0x000ea8000c1e1500 */
[----:B------:R-:W3:Y:S04]  /*19290*/  LDL R4, [R1+0x15b8] ;  /* 0x0015b80001047983 */ /* 0x000ee80000100800 */
[----:B------:R-:W3:Y:S04]  /*192a0*/  LDL R5, [R1+0x15bc] ;  /* 0x0015bc0001057983 */ /* 0x000ee80000100800 */
[----:B--2---:R-:W-:Y:S01]  /*192b0*/  STL [R1+0x4460], R2 ;  /* 0x0044600201007387 */ /* 0x004fe20000100800 */
        /* <DEDUP_REMOVED lines=2180> */
[----:B------:R-:W3:Y:S02]  /*21b00*/  LDL R5, [R1+0xe5c] ;  /* 0x000e5c0001057983 */ /* 0x000ee40000100800 */
        /* <DEDUP_REMOVED lines=8> */
[----:B---3--:R-:W-:-:S02]  /*21b90*/  PRMT R15, RZ, 0x7610, R15 ;  /* 0x00007610ff0f7816 */ /* 0x008fc4000000000f */
[----:B----4-:R-:W-:-:S04]  /*21ba0*/  @P1 LOP3.LUT R5, R5, R4, RZ, 0x3c, !PT ;  /* 0x0000000405051212 */ /* 0x010fc800078e3cff */
[----:B------:R-:W-:-:S04]  /*21bb0*/  @P1 LOP3.LUT R4, R5, R4, RZ, 0x3c, !PT ;  /* 0x0000000405041212 */ /* 0x000fc800078e3cff */
[----:B------:R-:W-:-:S05]  /*21bc0*/  @P1 LOP3.LUT R5, R5, R4, RZ, 0x3c, !PT ;  /* 0x0000000405051212 */ /* 0x000fca00078e3cff */
[----:B------:R-:W3:Y:S04]  /*21bd0*/  @P1 LDG.E.U16 R15, desc[UR6][R4.64] ;  /* 0x00000006040f1981 */ /* 0x000ee8000c1e1500 */
[----:B---3--:R0:W-:Y:S04]  /*21be0*/  STL [R1+0x108], R15 ;  /* 0x0001080f01007387 */ /* 0x0081e80000100800 */
[----:B0-----:R-:W3:Y:S04]  /*21bf0*/  LDL.LU R15, [R1+0x46b8] ;  /* 0x0046b800010f7983 */ /* 0x001ee80000300800 */
[----:B------:R-:W4:Y:S04]  /*21c00*/  LDL R4, [R1+0xe48] ;  /* 0x000e480001047983 */ /* 0x000f280000100800 */
[----:B------:R-:W4:Y:S01]  /*21c10*/  LDL R5, [R1+0xe4c] ;  /* 0x000e4c0001057983 */ /* 0x000f220000100800 */
[----:B------:R-:W-:-:S02]  /*21c20*/  ISETP.GT.AND P0, PT, R13, 0x62, PT ;  /* 0x000000620d00780c */ /* 0x000fc40003f04270 */
[----:B---3--:R-:W-:Y:S02]  /*21c30*/  PRMT R15, RZ, 0x7610, R15 ;  /* 0x00007610ff0f7816 */ /* 0x008fe4000000000f */
        /* <DEDUP_REMOVED lines=424> */
[----:B------:R-:W-:-:S02]  /*236c0*/  PRMT R2, RZ, 0x7610, R2 ;  /* 0x00007610ff027816 */ /* 0x000fc40000000002 */
[----:B----4-:R-:W-:-:S04]  /*236d0*/  @P1 LOP3.LUT R5, R5, R4, RZ, 0x3c, !PT ;  /* 0x0000000405051212 */ /* 0x010fc800078e3cff */
[----:B------:R-:W-:-:S04]  /*236e0*/  @P1 LOP3.LUT R4, R5, R4, RZ, 0x3c, !PT ;  /* 0x0000000405041212 */ /* 0x000fc800078e3cff */
[----:B------:R-:W-:-:S05]  /*236f0*/  @P1 LOP3.LUT R5, R5, R4, RZ, 0x3c, !PT ;  /* 0x0000000405051212 */ /* 0x000fca00078e3cff */
[----:B------:R-:W4:Y:S04]  /*23700*/  @P1 LDG.E.U16 R2, desc[UR6][R4.64] ;  /* 0x0000000604021981 */ /* 0x000f28000c1e1500 */
[----:B------:R-:W2:Y:S04]  /*23710*/  LDL R4, [R1+0xcd0] ;  /* 0x000cd00001047983 */ /* 0x000ea80000100800 */
[----:B------:R-:W2:Y:S01]  /*23720*/  LDL R5, [R1+0xcd4] ;  /* 0x000cd40001057983 */ /* 0x000ea20000100800 */
[----:B---3--:R-:W-:-:S03]  /*23730*/  PRMT R15, RZ, 0x7610, R15 ;  /* 0x00007610ff0f7816 */ /* 0x008fc6000000000f */
[----:B----4-:R-:W-:Y:S01]  /*23740*/  STL [R1+0x44b4], R2 ;  /* 0x0044b40201007387 */ /* 0x010fe20000100800 */
[----:B--2---:R-:W-:-:S04]  /*23750*/  @P1 LOP3.LUT R5, R5, R4, RZ, 0x3c, !PT ;  /* 0x0000000405051212 */ /* 0x004fc800078e3cff */
        /* <DEDUP_REMOVED lines=142> */
[----:B----4-:R0:W-:Y:S04]  /*24040*/  STL [R1+0x4c], R29 ;  /* 0x00004c1d01007387 */ /* 0x0101e80000100800 */
[----:B0-----:R-:W4:Y:S04]  /*24050*/  LDL.LU R29, [R1+0x45c0] ;  /* 0x0045c000011d7983 */ /* 0x001f280000300800 */
[----:B------:R-:W2:Y:S04]  /*24060*/  LDL R4, [R1+0xc4c] ;  /* 0x000c4c0001047983 */ /* 0x000ea80000100800 */
[----:B------:R-:W2:Y:S01]  /*24070*/  LDL R5, [R1+0xc50] ;  /* 0x000c500001057983 */ /* 0x000ea20000100800 */
[----:B------:R-:W-:-:S02]  /*24080*/  PRMT R28, RZ, 0x7610, R28 ;  /* 0x00007610ff1c7816 */ /* 0x000fc4000000001c */
        /* <DEDUP_REMOVED lines=9> */
[----:B------:R-:W-:Y:S02]  /*24120*/  ISETP.GT.AND P0, PT, R13, 0x72, PT ;  /* 0x000000720d00780c */ /* 0x000fe40003f04270 */
        /* <DEDUP_REMOVED lines=36> */
[----:B------:R-:W-:Y:S02]  /*24370*/  ISETP.GT.AND P1, PT, R13, 0x73, PT ;  /* 0x000000730d00780c */ /* 0x000fe40003f24270 */
        /* <DEDUP_REMOVED lines=36> */
[----:B------:R-:W-:Y:S02]  /*245c0*/  ISETP.GT.AND P0, PT, R13, 0x74, PT ;  /* 0x000000740d00780c */ /* 0x000fe40003f04270 */
        /* <DEDUP_REMOVED lines=41> */
[----:B------:R-:W4:Y:S04]  /*24860*/  LDL R4, [R1+0x1a6c] ;  /* 0x001a6c0001047983 */ /* 0x000f280000100800 */
[----:B------:R-:W4:Y:S01]  /*24870*/  LDL R5, [R1+0x1a74] ;  /* 0x001a740001057983 */ /* 0x000f220000100800 */
[----:B------:R-:W-:-:S03]  /*24880*/  PRMT R16, RZ, 0x7610, R16 ;  /* 0x00007610ff107816 */ /* 0x000fc60000000010 */
[----:B---3--:R-:W-:Y:S01]  /*24890*/  STL [R1+0x44c8], R2 ;  /* 0x0044c80201007387 */ /* 0x008fe20000100800 */
        /* <DEDUP_REMOVED lines=15> */
[----:B------:R-:W-:-:S03]  /*24990*/  PRMT R14, RZ, 0x7610, R14 ;  /* 0x00007610ff0e7816 */ /* 0x000fc6000000000e */
[----:B----4-:R0:W-:Y:S01]  /*249a0*/  STL [R1+0xc], R15 ;  /* 0x00000c0f01007387 */ /* 0x0101e20000100800 */
[----:B------:R-:W-:-:S03]  /*249b0*/  PRMT R12, RZ, 0x7610, R12 ;  /* 0x00007610ff0c7816 */ /* 0x000fc6000000000c */
[----:B0-----:R-:W4:Y:S01]  /*249c0*/  LDL R15, [R1+0x1adc] ;  /* 0x001adc00010f7983 */ /* 0x001f220000100800 */
[----:B--2---:R-:W-:-:S04]  /*249d0*/  @P1 LOP3.LUT R5, R5, R4, RZ, 0x3c, !PT ;  /* 0x0000000405051212 */ /* 0x004fc800078e3cff */
[----:B------:R-:W-:-:S04]  /*249e0*/  @P1 LOP3.LUT R4, R5, R4, RZ, 0x3c, !PT ;  /* 0x0000000405041212 */ /* 0x000fc800078e3cff */
[----:B------:R-:W-:-:S05]  /*249f0*/  @P1 LOP3.LUT R5, R5, R4, RZ, 0x3c, !PT ;  /* 0x0000000405051212 */ /* 0x000fca00078e3cff */
[----:B------:R-:W2:Y:S04]  /*24a00*/  @P1 LDG.E.U16 R14, desc[UR6][R4.64] ;  /* 0x00000006040e1981 */ /* 0x000ea8000c1e1500 */
[----:B------:R-:W3:Y:S04]  /*24a10*/  LDL R4, [R1+0x1a84] ;  /* 0x001a840001047983 */ /* 0x000ee80000100800 */
[----:B------:R-:W3:Y:S04]  /*24a20*/  LDL R5, [R1+0x1a90] ;  /* 0x001a900001057983 */ /* 0x000ee80000100800 */
[----:B--2---:R0:W-:Y:S04]  /*24a30*/  STL [R1+0x8], R14 ;  /* 0x0000080e01007387 */ /* 0x0041e80000100800 */
[----:B0-----:R-:W2:Y:S01]  /*24a40*/  LDL R14, [R1+0x1ae8] ;  /* 0x001ae800010e7983 */ /* 0x001ea20000100800 */
[----:B---3--:R-:W-:-:S02]  /*24a50*/  @P1 LOP3.LUT R5, R5, R4, RZ, 0x3c, !PT ;  /* 0x0000000405051212 */ /* 0x008fc400078e3cff */
[----:B------:R-:W-:Y:S02]  /*24a60*/  ISETP.GT.AND P0, PT, R13, 0x76, PT ;  /* 0x000000760d00780c */ /* 0x000fe40003f04270 */
        /* <DEDUP_REMOVED lines=21> */
[----:B------:R-:W2:Y:S01]  /*24bc0*/  @P1 LDG.E.U16 R10, desc[UR6][R4.64] ;  /* 0x00000006040a1981 */ /* 0x000ea2000c1e1500 */
[----:B------:R-:W-:-:S03]  /*24bd0*/  PRMT R29, RZ, 0x7610, R29 ;  /* 0x00007610ff1d7816 */ /* 0x000fc6000000001d */
[----:B--2---:R0:W-:Y:S04]  /*24be0*/  STL [R1], R10 ;  /* 0x0000000a01007387 */ /* 0x0041e80000100800 */
[----:B0-----:R-:W2:Y:S04]  /*24bf0*/  LDL.LU R10, [R1+0x457c] ;  /* 0x00457c00010a7983 */ /* 0x001ea80000300800 */
[----:B------:R-:W3:Y:S01]  /*24c00*/  LDL R5, [R1+0x1ac0] ;  /* 0x001ac00001057983 */ /* 0x000ee20000100800 */
[----:B------:R-:W-:Y:S01]  /*24c10*/  @P1 IMAD.MOV.U32 R4, RZ, RZ, R15 ;  /* 0x000000ffff041224 */ /* 0x000fe200078e000f */
[----:B------:R-:W-:-:S02]  /*24c20*/  PRMT R28, RZ, 0x7610, R28 ;  /* 0x00007610ff1c7816 */ /* 0x000fc4000000001c */
[----:B------:R-:W4:Y:S04]  /*24c30*/  LDL R15, [R1+0x1aa8] ;  /* 0x001aa800010f7983 */ /* 0x000f280000100800 */
[----:B---3--:R0:W3:Y:S04]  /*24c40*/  @P1 LDG.E.U16 R29, desc[UR6][R4.64] ;  /* 0x00000006041d1981 */ /* 0x0080e8000c1e1500 */
[----:B------:R-:W2:Y:S01]  /*24c50*/  LDL R5, [R1+0x1ad8] ;  /* 0x001ad80001057983 */ /* 0x000ea20000100800 */
[----:B0-----:R-:W-:-:S03]  /*24c60*/  @P1 IMAD.MOV.U32 R4, RZ, RZ, R14 ;  /* 0x000000ffff041224 */ /* 0x001fc600078e000e */
[----:B---3--:R0:W-:Y:S01]  /*24c70*/  STL [R1+0x454c], R29 ;  /* 0x00454c1d01007387 */ /* 0x0081e20000100800 */
[----:B------:R-:W-:-:S03]  /*24c80*/  PRMT R27, RZ, 0x7610, R27 ;  /* 0x00007610ff1b7816 */ /* 0x000fc6000000001b */
[----:B------:R-:W3:Y:S04]  /*24c90*/  LDL R14, [R1+0x1ab0] ;  /* 0x001ab000010e7983 */ /* 0x000ee80000100800 */
[----:B--2---:R1:W2:Y:S04]  /*24ca0*/  @P1 LDG.E.U16 R28, desc[UR6][R4.64] ;  /* 0x00000006041c1981 */ /* 0x0042a8000c1e1500 */
[----:B0-----:R-:W3:Y:S04]  /*24cb0*/  LDL R29, [R1+0x1ab4] ;  /* 0x001ab400011d7983 */ /* 0x001ee80000100800 */
[----:B------:R-:W1:Y:S04]  /*24cc0*/  LDL R4, [R1+0x1ae4] ;  /* 0x001ae40001047983 */ /* 0x000e680000100800 */
[----:B------:R-:W1:Y:S02]  /*24cd0*/  LDL R5, [R1+0x1af0] ;  /* 0x001af00001057983 */ /* 0x000e640000100800 */
[----:B-1----:R-:W-:-:S04]  /*24ce0*/  @P1 LOP3.LUT R5, R5, R4, RZ, 0x3c, !PT ;  /* 0x0000000405051212 */ /* 0x002fc800078e3cff */
[----:B------:R-:W-:-:S04]  /*24cf0*/  @P1 LOP3.LUT R4, R5, R4, RZ, 0x3c, !PT ;  /* 0x0000000405041212 */ /* 0x000fc800078e3cff */
[----:B------:R-:W-:Y:S01]  /*24d00*/  @P1 LOP3.LUT R5, R5, R4, RZ, 0x3c, !PT ;  /* 0x0000000405051212 */ /* 0x000fe200078e3cff */
[----:B--2---:R0:W-:Y:S04]  /*24d10*/  STL [R1+0x4550], R28 ;  /* 0x0045501c01007387 */ /* 0x0041e80000100800 */
[----:B------:R1:W2:Y:S01]  /*24d20*/  @P1 LDG.E.U16 R27, desc[UR6][R4.64] ;  /* 0x00000006041b1981 */ /* 0x0002a2000c1e1500 */
[----:B------:R-:W-:-:S03]  /*24d30*/  PRMT R9, RZ, 0x7610, R9 ;  /* 0x00007610ff097816 */ /* 0x000fc60000000009 */
[----:B0-----:R-:W3:Y:S04]  /*24d40*/  LDL R28, [R1+0x1aac] ;  /* 0x001aac00011c7983 */ /* 0x001ee80000100800 */
[----:B------:R-:W1:Y:S04]  /*24d50*/  LDL R4, [R1+0x1a80] ;  /* 0x001a800001047983 */ /* 0x000e680000100800 */
[----:B------:R-:W1:Y:S02]  /*24d60*/  LDL R5, [R1+0x1a9c] ;  /* 0x001a9c0001057983 */ /* 0x000e640000100800 */
[----:B-1----:R-:W-:-:S04]  /*24d70*/  @P0 LOP3.LUT R5, R5, R4, RZ, 0x3c, !PT ;  /* 0x0000000405050212 */ /* 0x002fc800078e3cff */
[----:B------:R-:W-:-:S04]  /*24d80*/  @P0 LOP3.LUT R4, R5, R4, RZ, 0x3c, !PT ;  /* 0x0000000405040212 */ /* 0x000fc800078e3cff */
[----:B------:R-:W-:-:S05]  /*24d90*/  @P0 LOP3.LUT R5, R5, R4, RZ, 0x3c, !PT ;  /* 0x0000000405050212 */ /* 0x000fca00078e3cff */
[----:B------:R-:W4:Y:S04]  /*24da0*/  @P0 LDG.E.U16 R9, desc[UR6][R4.64] ;  /* 0x0000000604090981 */ /* 0x000f28000c1e1500 */
[----:B--2---:R-:W-:Y:S01]  /*24db0*/  STL [R1+0x4554], R27 ;  /* 0x0045541b01007387 */ /* 0x004fe20000100800 */
[----:B------:R-:W-:-:S03]  /*24dc0*/  PRMT R8, RZ, 0x7610, R8 ;  /* 0x00007610ff087816 */ /* 0x000fc60000000008 */
[----:B----4-:R0:W-:Y:S04]  /*24dd0*/  STL [R1+0x1bc], R9 ;  /* 0x0001bc0901007387 */ /* 0x0101e80000100800 */
[----:B0-----:R-:W2:Y:S04]  /*24de0*/  LDL.LU R9, [R1+0x4578] ;  /* 0x0045780001097983 */ /* 0x001ea80000300800 */
[----:B------:R-:W4:Y:S01]  /*24df0*/  LDL R5, [R1+0x1a98] ;  /* 0x001a980001057983 */ /* 0x000f220000100800 */
[----:B------:R-:W-:-:S03]  /*24e00*/  @P0 IMAD.MOV.U32 R4, RZ, RZ, R15 ;  /* 0x000000ffff040224 */ /* 0x000fc600078e000f */
[----:B------:R-:W2:Y:S04]  /*24e10*/  LDL R15, [R1+0x1af4] ;  /* 0x001af400010f7983 */ /* 0x000ea80000100800 */
[----:B----4-:R-:W4:Y:S01]  /*24e20*/  @P0 LDG.E.U16 R8, desc[UR6][R4.64] ;  /* 0x0000000604080981 */ /* 0x010f22000c1e1500 */
[----:B------:R-:W-:Y:S02]  /*24e30*/  ISETP.GT.AND P1, PT, R13, 0x77, PT ;  /* 0x000000770d00780c */ /* 0x000fe40003f24270 */
[----:B------:R-:W-:Y:S01]  /*24e40*/  PRMT R7, RZ, 0x7610, R7 ;  /* 0x00007610ff077816 */ /* 0x000fe20000000007 */
[----:B----4-:R0:W-:Y:S04]  /*24e50*/  STL [R1+0x1b8], R8 ;  /* 0x0001b80801007387 */ /* 0x0101e80000100800 */
[----:B0-----:R-:W4:Y:S04]  /*24e60*/  LDL.LU R8, [R1+0x4574] ;  /* 0x0045740001087983 */ /* 0x001f280000300800 */
[----:B------:R-:W2:Y:S01]  /*24e70*/  LDL R5, [R1+0x1aa4] ;  /* 0x001aa40001057983 */ /* 0x000ea20000100800 */
[----:B---3--:R-:W-:Y:S01]  /*24e80*/  @P0 IMAD.MOV.U32 R4, RZ, RZ, R14 ;  /* 0x000000ffff040224 */ /* 0x008fe200078e000e */
[----:B------:R-:W-:-:S02]  /*24e90*/  PRMT R6, RZ, 0x7610, R6 ;  /* 0x00007610ff067816 */ /* 0x000fc40000000006 */
[----:B------:R-:W3:Y:S04]  /*24ea0*/  LDL R14, [R1+0x1afc] ;  /* 0x001afc00010e7983 */ /* 0x000ee80000100800 */
[----:B--2---:R0:W2:Y:S02]  /*24eb0*/  @P0 LDG.E.U16 R7, desc[UR6][R4.64] ;  /* 0x0000000604070981 */ /* 0x0040a4000c1e1500 */
[----:B0-----:R-:W-:Y:S02]  /*24ec0*/  @P1 IMAD.MOV.U32 R4, RZ, RZ, R29 ;  /* 0x000000ffff041224 */ /* 0x001fe400078e001d */
[----:B------:R-:W-:-:S05]  /*24ed0*/  @P1 IMAD.MOV.U32 R5, RZ, RZ, R28 ;  /* 0x000000ffff051224 */ /* 0x000fca00078e001c */
[----:B------:R-:W4:Y:S04]  /*24ee0*/  @P1 LDG.E.U16 R6, desc[UR6][R4.64] ;  /* 0x0000000604061981 */ /* 0x000f28000c1e1500 */
[----:B--2---:R0:W-:Y:S04]  /*24ef0*/  STL [R1+0x1b4], R7 ;  /* 0x0001b40701007387 */ /* 0x0041e80000100800 */
[----:B0-----:R-:W2:Y:S04]  /*24f00*/  LDL.LU R7, [R1+0x4570] ;  /* 0x0045700001077983 */ /* 0x001ea80000300800 */
[----:B------:R-:W2:Y:S04]  /*24f10*/  LDL R29, [R1+0x1af8] ;  /* 0x001af800011d7983 */ /* 0x000ea80000100800 */
[----:B------:R-:W2:Y:S04]  /*24f20*/  LDL R28, [R1+0x1b08] ;  /* 0x001b0800011c7983 */ /* 0x000ea80000100800 */
[----:B----4-:R0:W-:Y:S04]  /*24f30*/  STL [R1+0x1b0], R6 ;  /* 0x0001b00601007387 */ /* 0x0101e80000100800 */
[----:B0-----:R-:W4:Y:S04]  /*24f40*/  LDL.LU R6, [R1+0x456c] ;  /* 0x00456c0001067983 */ /* 0x001f280000300800 */
[----:B------:R-:W3:Y:S04]  /*24f50*/  LDL R4, [R1+0x1aa0] ;  /* 0x001aa00001047983 */ /* 0x000ee80000100800 */
[----:B------:R-:W3:Y:S01]  /*24f60*/  LDL R5, [R1+0x1abc] ;  /* 0x001abc0001057983 */ /* 0x000ee20000100800 */
[----:B------:R-:W-:-:S02]  /*24f70*/  PRMT R3, RZ, 0x7610, R3 ;  /* 0x00007610ff037816 */ /* 0x000fc40000000003 */
[----:B---3--:R-:W-:-:S04]  /*24f80*/  @P1 LOP3.LUT R5, R5, R4, RZ, 0x3c, !PT ;  /* 0x0000000405051212 */ /* 0x008fc800078e3cff */
[----:B------:R-:W-:-:S04]  /*24f90*/  @P1 LOP3.LUT R4, R5, R4, RZ, 0x3c, !PT ;  /* 0x0000000405041212 */ /* 0x000fc800078e3cff */
[----:B------:R-:W-:-:S05]  /*24fa0*/  @P1 LOP3.LUT R5, R5, R4, RZ, 0x3c, !PT ;  /* 0x0000000405051212 */ /* 0x000fca00078e3cff */
[----:B------:R-:W3:Y:S01]  /*24fb0*/  @P1 LDG.E.U16 R3, desc[UR6][R4.64] ;  /* 0x0000000604031981 */ /* 0x000ee2000c1e1500 */
[----:B------:R-:W-:Y:S02]  /*24fc0*/  ISETP.GT.AND P0, PT, R13, 0x79, PT ;  /* 0x000000790d00780c */ /* 0x000fe40003f04270 */
[----:B------:R-:W-:Y:S01]  /*24fd0*/  PRMT R26, RZ, 0x7610, R26 ;  /* 0x00007610ff1a7816 */ /* 0x000fe2000000001a */
[----:B---3--:R-:W-:Y:S04]  /*24fe0*/  STL [R1+0x1ac], R3 ;  /* 0x0001ac0301007387 */ /* 0x008fe80000100800 */
[----:B------:R-:W3:Y:S06]  /*24ff0*/  LDL R5, [R1+0x1aec] ;  /* 0x001aec0001057983 */ /* 0x000eec0000100800 */
[----:B------:R-:W-:Y:S01]  /*25000*/  @P0 IMAD.MOV.U32 R4, RZ, RZ, R15 ;  /* 0x000000ffff040224 */ /* 0x000fe200078e000f */
[----:B------:R-:W-:-:S02]  /*25010*/  PRMT R25, RZ, 0x7610, R25 ;  /* 0x00007610ff197816 */ /* 0x000fc40000000019 */
[----:B------:R-:W-:Y:S01]  /*25020*/  PRMT R24, RZ, 0x7610, R24 ;  /* 0x00007610ff187816 */ /* 0x000fe20000000018 */
[----:B------:R-:W4:Y:S04]  /*25030*/  LDL R15, [R1+0x1b10] ;  /* 0x001b1000010f7983 */ /* 0x000f280000100800 */
[----:B---3--:R0:W3:Y:S04]  /*25040*/  @P0 LDG.E.U16 R26, desc[UR6][R4.64] ;  /* 0x00000006041a0981 */ /* 0x0080e8000c1e1500 */
[----:B------:R-:W2:Y:S01]  /*25050*/  LDL R5, [R1+0x1ae0] ;  /* 0x001ae00001057983 */ /* 0x000ea20000100800 */
[----:B0-----:R-:W-:-:S05]  /*25060*/  @P0 IMAD.MOV.U32 R4, RZ, RZ, R14 ;  /* 0x000000ffff040224 */ /* 0x001fca00078e000e */
[----:B--2---:R0:W2:Y:S04]  /*25070*/  @P0 LDG.E.U16 R25, desc[UR6][R4.64] ;  /* 0x0000000604190981 */ /* 0x0040a8000c1e1500 */
[----:B---3--:R1:W-:Y:S04]  /*25080*/  STL [R1+0x4530], R26 ;  /* 0x0045301a01007387 */ /* 0x0083e80000100800 */
[----:B------:R-:W3:Y:S01]  /*25090*/  LDL R14, [R1+0x1ac8] ;  /* 0x001ac800010e7983 */ /* 0x000ee20000100800 */
[----:B0-----:R-:W-:Y:S02]  /*250a0*/  @P0 IMAD.MOV.U32 R4, RZ, RZ, R28 ;  /* 0x000000ffff040224 */ /* 0x001fe400078e001c */
[----:B------:R-:W-:-:S05]  /*250b0*/  @P0 IMAD.MOV.U32 R5, RZ, RZ, R29 ;  /* 0x000000ffff050224 */ /* 0x000fca00078e001d */
[----:B------:R4:W3:Y:S04]  /*250c0*/  @P0 LDG.E.U16 R24, desc[UR6][R4.64] ;  /* 0x0000000604180981 */ /* 0x0008e8000c1e1500 */
[----:B--2---:R0:W-:Y:S04]  /*250d0*/  STL [R1+0x4534], R25 ;  /* 0x0045341901007387 */ /* 0x0041e80000100800 */
[----:B------:R-:W2:Y:S01]  /*250e0*/  LDL R5, [R1+0x1b04] ;  /* 0x001b040001057983 */ /* 0x000ea20000100800 */
[----:B------:R-:W-:Y:S01]  /*250f0*/  PRMT R23, RZ, 0x7610, R23 ;  /* 0x00007610ff177816 */ /* 0x000fe20000000017 */
[----:B----4-:R-:W-:-:S02]  /*25100*/  @P0 IMAD.MOV.U32 R4, RZ, RZ, R15 ;  /* 0x000000ffff040224 */ /* 0x010fc400078e000f */
[----:B------:R-:W4:Y:S04]  /*25110*/  LDL R29, [R1+0x1ac4] ;  /* 0x001ac400011d7983 */ /* 0x000f280000100800 */
[----:B------:R-:W4:Y:S04]  /*25120*/  LDL R28, [R1+0x1ad0] ;  /* 0x001ad000011c7983 */ /* 0x000f280000100800 */
[----:B-1----:R-:W4:Y:S04]  /*25130*/  LDL R26, [R1+0x1b0c] ;  /* 0x001b0c00011a7983 */ /* 0x002f280000100800 */
[----:B0-----:R-:W4:Y:S04]  /*25140*/  LDL R25, [R1+0x1b14] ;  /* 0x001b140001197983 */ /* 0x001f280000100800 */
[----:B---3--:R0:W-:Y:S01]  /*25150*/  STL [R1+0x4538], R24 ;  /* 0x0045381801007387 */ /* 0x0081e20000100800 */
[----:B------:R-:W-:-:S03]  /*25160*/  PRMT R2, RZ, 0x7610, R2 ;  /* 0x00007610ff027816 */ /* 0x000fc60000000002 */
[----:B------:R-:W3:Y:S04]  /*25170*/  LDL R15, [R1+0x1b1c] ;  /* 0x001b1c00010f7983 */ /* 0x000ee80000100800 */
[----:B0-----:R-:W3:Y:S04]  /*25180*/  LDL R24, [R1+0x1b00] ;  /* 0x001b000001187983 */ /* 0x001ee80000100800 */
[----:B--2---:R0:W2:Y:S04]  /*25190*/  @P0 LDG.E.U16 R23, desc[UR6][R4.64] ;  /* 0x0000000604170981 */ /* 0x0040a8000c1e1500 */
[----:B------:R-:W4:Y:S01]  /*251a0*/  LDL R5, [R1+0x1ab8] ;  /* 0x001ab80001057983 */ /* 0x000f220000100800 */
[----:B0-----:R-:W-:Y:S01]  /*251b0*/  @P1 IMAD.MOV.U32 R4, RZ, RZ, R14 ;  /* 0x000000ffff041224 */ /* 0x001fe200078e000e */
[----:B------:R-:W-:-:S04]  /*251c0*/  ISETP.GT.AND P0, PT, R13, 0x7a, PT ;  /* 0x0000007a0d00780c */ /* 0x000fc80003f04270 */
[----:B----4-:R0:W4:Y:S04]  /*251d0*/  @P1 LDG.E.U16 R2, desc[UR6][R4.64] ;  /* 0x0000000604021981 */ /* 0x010128000c1e1500 */
[----:B--2---:R-:W-:Y:S01]  /*251e0*/  STL [R1+0x453c], R23 ;  /* 0x00453c1701007387 */ /* 0x004fe20000100800 */
[----:B------:R-:W-:-:S03]  /*251f0*/  PRMT R27, RZ, 0x7610, R27 ;  /* 0x00007610ff1b7816 */ /* 0x000fc6000000001b */
[----:B------:R-:W2:Y:S01]  /*25200*/  LDL R14, [R1+0x1b18] ;  /* 0x001b1800010e7983 */ /* 0x000ea20000100800 */
[----:B------:R-:W-:Y:S01]  /*25210*/  PRMT R22, RZ, 0x7610, R22 ;  /* 0x00007610ff167816 */ /* 0x000fe20000000016 */
[----:B0-----:R-:W-:Y:S02]  /*25220*/  @P1 IMAD.MOV.U32 R4, RZ, RZ, R28 ;  /* 0x000000ffff041224 */ /* 0x001fe400078e001c */
[----:B------:R-:W-:-:S05]  /*25230*/  @P1 IMAD.MOV.U32 R5, RZ, RZ, R29 ;  /* 0x000000ffff051224 */ /* 0x000fca00078e001d */
[----:B------:R0:W2:Y:S02]  /*25240*/  @P1 LDG.E.U16 R27, desc[UR6][R4.64] ;  /* 0x00000006041b1981 */ /* 0x0000a4000c1e1500 */
[----:B0-----:R-:W-:Y:S02]  /*25250*/  @P0 IMAD.MOV.U32 R4, RZ, RZ, R25 ;  /* 0x000000ffff040224 */ /* 0x001fe400078e0019 */
[----:B------:R-:W-:-:S05]  /*25260*/  @P0 IMAD.MOV.U32 R5, RZ, RZ, R26 ;  /* 0x000000ffff050224 */ /* 0x000fca00078e001a */
[----:B------:R3:W2:Y:S01]  /*25270*/  @P0 LDG.E.U16 R22, desc[UR6][R4.64] ;  /* 0x0000000604160981 */ /* 0x0006a2000c1e1500 */
[----:B------:R-:W-:Y:S01]  /*25280*/  PRMT R21, RZ, 0x7610, R21 ;  /* 0x00007610ff157816 */ /* 0x000fe20000000015 */
[----:B---3--:R-:W-:Y:S02]  /*25290*/  @P0 IMAD.MOV.U32 R4, RZ, RZ, R15 ;  /* 0x000000ffff040224 */ /* 0x008fe400078e000f */
[----:B------:R-:W-:-:S05]  /*252a0*/  @P0 IMAD.MOV.U32 R5, RZ, RZ, R24 ;  /* 0x000000ffff050224 */ /* 0x000fca00078e0018 */
[----:B------:R2:W3:Y:S04]  /*252b0*/  @P0 LDG.E.U16 R21, desc[UR6][R4.64] ;  /* 0x0000000604150981 */ /* 0x0004e8000c1e1500 */
[----:B----4-:R0:W-:Y:S04]  /*252c0*/  STL [R1+0x1a4], R2 ;  /* 0x0001a40201007387 */ /* 0x0101e80000100800 */
[----:B------:R-:W4:Y:S04]  /*252d0*/  LDL R26, [R1+0x1b24] ;  /* 0x001b2400011a7983 */ /* 0x000f280000100800 */
[----:B------:R-:W4:Y:S04]  /*252e0*/  LDL R25, [R1+0x1b30] ;  /* 0x001b300001197983 */ /* 0x000f280000100800 */
[----:B0-----:R-:W4:Y:S01]  /*252f0*/  LDL R2, [R1+0x1b28] ;  /* 0x001b280001027983 */ /* 0x001f220000100800 */
[----:B------:R-:W-:Y:S01]  /*25300*/  PRMT R20, RZ, 0x7610, R20 ;  /* 0x00007610ff147816 */ /* 0x000fe20000000014 */
[----:B--2---:R-:W-:Y:S01]  /*25310*/  @P0 IMAD.MOV.U32 R5, RZ, RZ, R14 ;  /* 0x000000ffff050224 */ /* 0x004fe200078e000e */
[----:B------:R-:W-:Y:S01]  /*25320*/  PRMT R19, RZ, 0x7610, R19 ;  /* 0x00007610ff137816 */ /* 0x000fe20000000013 */
[----:B------:R0:W-:Y:S04]  /*25330*/  STL [R1+0x4510], R22 ;  /* 0x0045101601007387 */ /* 0x0001e80000100800 */
[----:B------:R-:W2:Y:S04]  /*25340*/  LDL R24, [R1+0x1b2c] ;  /* 0x001b2c0001187983 */ /* 0x000ea80000100800 */
[----:B0-----:R-:W2:Y:S04]  /*25350*/  LDL R22, [R1+0x1b34] ;  /* 0x001b340001167983 */ /* 0x001ea80000100800 */
[----:B---3--:R0:W-:Y:S04]  /*25360*/  STL [R1+0x4514], R21 ;  /* 0x0045141501007387 */ /* 0x0081e80000100800 */
[----:B------:R-:W3:Y:S01]  /*25370*/  LDL R15, [R1+0x1b3c] ;  /* 0x001b3c00010f7983 */ /* 0x000ee20000100800 */
[----:B------:R-:W-:-:S03]  /*25380*/  ISETP.GT.AND P1, PT, R13, 0x7b, PT ;  /* 0x0000007b0d00780c */ /* 0x000fc60003f24270 */
[----:B------:R-:W3:Y:S04]  /*25390*/  LDL R14, [R1+0x1b38] ;  /* 0x001b3800010e7983 */ /* 0x000ee80000100800 */
[----:B0-----:R-:W3:Y:S01]  /*253a0*/  LDL R21, [R1+0x1b20] ;  /* 0x001b200001157983 */ /* 0x001ee20000100800 */
[----:B----4-:R-:W-:-:S03]  /*253b0*/  @P0 IMAD.MOV.U32 R4, RZ, RZ, R2 ;  /* 0x000000ffff040224 */ /* 0x010fc600078e0002 */
[----:B------:R-:W4:Y:S04]  /*253c0*/  LDL R2, [R1+0x1b48] ;  /* 0x001b480001027983 */ /* 0x000f280000100800 */
[----:B------:R0:W4:Y:S02]  /*253d0*/  @P0 LDG.E.U16 R20, desc[UR6][R4.64] ;  /* 0x0000000604140981 */ /* 0x000124000c1e1500 */
[----:B0-----:R-:W-:Y:S02]  /*253e0*/  @P0 IMAD.MOV.U32 R4, RZ, RZ, R25 ;  /* 0x000000ffff040224 */ /* 0x001fe400078e0019 */
[----:B------:R-:W-:-:S05]  /*253f0*/  @P0 IMAD.MOV.U32 R5, RZ, RZ, R26 ;  /* 0x000000ffff050224 */ /* 0x000fca00078e001a */
[----:B------:R2:W4:Y:S01]  /*25400*/  @P0 LDG.E.U16 R19, desc[UR6][R4.64] ;  /* 0x0000000604130981 */ /* 0x000522000c1e1500 */
[----:B------:R-:W-:Y:S01]  /*25410*/  PRMT R18, RZ, 0x7610, R18 ;  /* 0x00007610ff127816 */ /* 0x000fe20000000012 */
[----:B--2---:R-:W-:Y:S02]  /*25420*/  @P1 IMAD.MOV.U32 R5, RZ, RZ, R24 ;  /* 0x000000ffff051224 */ /* 0x004fe400078e0018 */
[----:B------:R-:W-:-:S05]  /*25430*/  @P1 IMAD.MOV.U32 R4, RZ, RZ, R22 ;  /* 0x000000ffff041224 */ /* 0x000fca00078e0016 */
[----:B------:R3:W2:Y:S01]  /*25440*/  @P1 LDG.E.U16 R18, desc[UR6][R4.64] ;  /* 0x0000000604121981 */ /* 0x0006a2000c1e1500 */
[----:B------:R-:W-:Y:S01]  /*25450*/  PRMT R17, RZ, 0x7610, R17 ;  /* 0x00007610ff117816 */ /* 0x000fe20000000011 */
[----:B---3--:R-:W-:Y:S02]  /*25460*/  @P1 IMAD.MOV.U32 R4, RZ, RZ, R15 ;  /* 0x000000ffff041224 */ /* 0x008fe400078e000f */
[----:B------:R-:W-:-:S05]  /*25470*/  @P1 IMAD.MOV.U32 R5, RZ, RZ, R21 ;  /* 0x000000ffff051224 */ /* 0x000fca00078e0015 */
[----:B------:R0:W3:Y:S04]  /*25480*/  @P1 LDG.E.U16 R17, desc[UR6][R4.64] ;  /* 0x0000000604111981 */ /* 0x0000e8000c1e1500 */
[----:B----4-:R-:W-:Y:S04]  /*25490*/  STL [R1+0x4518], R20 ;  /* 0x0045181401007387 */ /* 0x010fe80000100800 */
[----:B------:R1:W-:Y:S04]  /*254a0*/  STL [R1+0x451c], R19 ;  /* 0x00451c1301007387 */ /* 0x0003e80000100800 */
[----:B------:R-:W4:Y:S04]  /*254b0*/  LDL R24, [R1+0x1b44] ;  /* 0x001b440001187983 */ /* 0x000f280000100800 */
[----:B------:R-:W4:Y:S01]  /*254c0*/  LDL R22, [R1+0x1b50] ;  /* 0x001b500001167983 */ /* 0x000f220000100800 */
[----:B------:R-:W-:Y:S01]  /*254d0*/  PRMT R16, RZ, 0x7610, R16 ;  /* 0x00007610ff107816 */ /* 0x000fe20000000010 */
[----:B0-----:R-:W-:-:S02]  /*254e0*/  @P1 IMAD.MOV.U32 R4, RZ, RZ, R2 ;  /* 0x000000ffff041224 */ /* 0x001fc400078e0002 */
[----:B------:R-:W-:Y:S01]  /*254f0*/  @P1 IMAD.MOV.U32 R5, RZ, RZ, R14 ;  /* 0x000000ffff051224 */ /* 0x000fe200078e000e */
[----:B------:R-:W-:-:S04]  /*25500*/  PRMT R12, RZ, 0x7610, R12 ;  /* 0x00007610ff0c7816 */ /* 0x000fc8000000000c */
[----:B------:R4:W4:Y:S04]  /*25510*/  @P1 LDG.E.U16 R16, desc[UR6][R4.64] ;  /* 0x0000000604101981 */ /* 0x000928000c1e1500 */
[----:B--2---:R0:W-:Y:S04]  /*25520*/  STL [R1+0x44e8], R18 ;  /* 0x0044e81201007387 */ /* 0x0041e80000100800 */
[----:B------:R-:W-:Y:S04]  /*25530*/  STL [R1+0x1a0], R27 ;  /* 0x0001a01b01007387 */ /* 0x000fe80000100800 */
[----:B------:R-:W2:Y:S04]  /*25540*/  LDL R21, [R1+0x1b4c] ;  /* 0x001b4c0001157983 */ /* 0x000ea80000100800 */
[----:B-1----:R-:W2:Y:S04]  /*25550*/  LDL R19, [R1+0x1b54] ;  /* 0x001b540001137983 */ /* 0x002ea80000100800 */
[----:B---3--:R-:W-:Y:S04]  /*25560*/  STL [R1+0x44ec], R17 ;  /* 0x0044ec1101007387 */ /* 0x008fe80000100800 */
[----:B0-----:R-:W3:Y:S04]  /*25570*/  LDL R18, [R1+0x1b40] ;  /* 0x001b400001127983 */ /* 0x001ee80000100800 */
[----:B------:R-:W3:Y:S04]  /*25580*/  LDL R2, [R1+0x1b5c] ;  /* 0x001b5c0001027983 */ /* 0x000ee80000100800 */
[----:B------:R-:W3:Y:S04]  /*25590*/  LDL R15, [R1+0x1b58] ;  /* 0x001b5800010f7983 */ /* 0x000ee80000100800 */
[----:B------:R-:W3:Y:S01]  /*255a0*/  LDL R14, [R1+0x1b68] ;  /* 0x001b6800010e7983 */ /* 0x000ee20000100800 */
[----:B----4-:R-:W-:-:S02]  /*255b0*/  @P1 IMAD.MOV.U32 R5, RZ, RZ, R24 ;  /* 0x000000ffff051224 */ /* 0x010fc400078e0018 */
[----:B------:R-:W-:-:S05]  /*255c0*/  @P1 IMAD.MOV.U32 R4, RZ, RZ, R22 ;  /* 0x000000ffff041224 */ /* 0x000fca00078e0016 */
[----:B------:R2:W4:Y:S01]  /*255d0*/  @P1 LDG.E.U16 R12, desc[UR6][R4.64] ;  /* 0x00000006040c1981 */ /* 0x000522000c1e1500 */
[----:B------:R-:W-:-:S03]  /*255e0*/  ISETP.GT.AND P0, PT, R13, 0x7c, PT ;  /* 0x0000007c0d00780c */ /* 0x000fc60003f04270 */
[----:B------:R-:W-:Y:S01]  /*255f0*/  STL [R1+0x44f0], R16 ;  /* 0x0044f01001007387 */ /* 0x000fe20000100800 */
[----:B------:R-:W-:-:S09]  /*25600*/  PRMT R11, RZ, 0x7610, R11 ;  /* 0x00007610ff0b7816 */ /* 0x000fd2000000000b */
[----:B--2---:R-:W-:Y:S02]  /*25610*/  @P0 IMAD.MOV.U32 R4, RZ, RZ, R19 ;  /* 0x000000ffff040224 */ /* 0x004fe400078e0013 */
[----:B------:R-:W-:-:S05]  /*25620*/  @P0 IMAD.MOV.U32 R5, RZ, RZ, R21 ;  /* 0x000000ffff050224 */ /* 0x000fca00078e0015 */
[----:B------:R3:W2:Y:S01]  /*25630*/  @P0 LDG.E.U16 R11, desc[UR6][R4.64] ;  /* 0x00000006040b0981 */ /* 0x0006a2000c1e1500 */
[----:B------:R-:W-:Y:S01]  /*25640*/  PRMT R10, RZ, 0x7610, R10 ;  /* 0x00007610ff0a7816 */ /* 0x000fe2000000000a */
[----:B---3--:R-:W-:Y:S02]  /*25650*/  @P0 IMAD.MOV.U32 R4, RZ, RZ, R2 ;  /* 0x000000ffff040224 */ /* 0x008fe400078e0002 */
[----:B------:R-:W-:-:S05]  /*25660*/  @P0 IMAD.MOV.U32 R5, RZ, RZ, R18 ;  /* 0x000000ffff050224 */ /* 0x000fca00078e0012 */
[----:B------:R0:W3:Y:S01]  /*25670*/  @P0 LDG.E.U16 R10, desc[UR6][R4.64] ;  /* 0x00000006040a0981 */ /* 0x0000e2000c1e1500 */
[----:B------:R-:W-:Y:S01]  /*25680*/  PRMT R9, RZ, 0x7610, R9 ;  /* 0x00007610ff097816 */ /* 0x000fe20000000009 */
[----:B0-----:R-:W-:Y:S02]  /*25690*/  @P0 IMAD.MOV.U32 R4, RZ, RZ, R14 ;  /* 0x000000ffff040224 */ /* 0x001fe400078e000e */
[----:B------:R-:W-:-:S05]  /*256a0*/  @P0 IMAD.MOV.U32 R5, RZ, RZ, R15 ;  /* 0x000000ffff050224 */ /* 0x000fca00078e000f */
[----:B------:R-:W3:Y:S04]  /*256b0*/  @P0 LDG.E.U16 R9, desc[UR6][R4.64] ;  /* 0x0000000604090981 */ /* 0x000ee8000c1e1500 */
[----:B----4-:R0:W-:Y:S04]  /*256c0*/  STL [R1+0x44f4], R12 ;  /* 0x0044f40c01007387 */ /* 0x0101e80000100800 */
[----:B------:R-:W4:Y:S04]  /*256d0*/  LDL R21, [R1+0x1b64] ;  /* 0x001b640001157983 */ /* 0x000f280000100800 */
[----:B0-----:R-:W4:Y:S01]  /*256e0*/  LDL R12, [R1+0x1b70] ;  /* 0x001b7000010c7983 */ /* 0x001f220000100800 */
[----:B------:R-:W-:-:S03]  /*256f0*/  PRMT R8, RZ, 0x7610, R8 ;  /* 0x00007610ff087816 */ /* 0x000fc60000000008 */
[----:B--2---:R-:W-:Y:S04]  /*25700*/  STL [R1+0x44cc], R11 ;  /* 0x0044cc0b01007387 */ /* 0x004fe80000100800 */
[----:B------:R-:W2:Y:S04]  /*25710*/  LDL R2, [R1+0x1b74] ;  /* 0x001b740001027983 */ /* 0x000ea80000100800 */
[----:B------:R-:W2:Y:S04]  /*25720*/  LDL R19, [R1+0x1b6c] ;  /* 0x001b6c0001137983 */ /* 0x000ea80000100800 */
[----:B---3--:R0:W-:Y:S04]  /*25730*/  STL [R1+0x44d0], R10 ;  /* 0x0044d00a01007387 */ /* 0x0081e80000100800 */
[----:B------:R-:W3:Y:S04]  /*25740*/  LDL R18, [R1+0x1b60] ;  /* 0x001b600001127983 */ /* 0x000ee80000100800 */
[----:B------:R-:W3:Y:S04]  /*25750*/  LDL R16, [R1+0x1b7c] ;  /* 0x001b7c0001107983 */ /* 0x000ee80000100800 */
[----:B------:R-:W3:Y:S04]  /*25760*/  LDL R15, [R1+0x1b78] ;  /* 0x001b7800010f7983 */ /* 0x000ee80000100800 */
[----:B------:R-:W3:Y:S04]  /*25770*/  LDL R14, [R1+0x1b88] ;  /* 0x001b8800010e7983 */ /* 0x000ee80000100800 */
[----:B------:R1:W-:Y:S04]  /*25780*/  STL [R1+0x44d4], R9 ;  /* 0x0044d40901007387 */ /* 0x0003e80000100800 */
[----:B0-----:R-:W3:Y:S01]  /*25790*/  LDL R10, [R1+0x1b90] ;  /* 0x001b9000010a7983 */ /* 0x001ee20000100800 */
[----:B----4-:R-:W-:-:S02]  /*257a0*/  @P0 IMAD.MOV.U32 R5, RZ, RZ, R21 ;  /* 0x000000ffff050224 */ /* 0x010fc400078e0015 */
[----:B------:R-:W-:Y:S02]  /*257b0*/  @P0 IMAD.MOV.U32 R4, RZ, RZ, R12 ;  /* 0x000000ffff040224 */ /* 0x000fe400078e000c */
[----:B------:R-:W4:Y:S04]  /*257c0*/  LDL R12, [R1+0x1b84] ;  /* 0x001b8400010c7983 */ /* 0x000f280000100800 */
[----:B------:R2:W4:Y:S01]  /*257d0*/  @P0 LDG.E.U16 R8, desc[UR6][R4.64] ;  /* 0x0000000604080981 */ /* 0x000522000c1e1500 */
[----:B------:R-:W-:-:S13]  /*257e0*/  ISETP.GT.AND P1, PT, R13, 0x7d, PT ;  /* 0x0000007d0d00780c */ /* 0x000fda0003f24270 */
[----:B--2---:R-:W-:Y:S01]  /*257f0*/  @P1 IMAD.MOV.U32 R4, RZ, RZ, R2 ;  /* 0x000000ffff041224 */ /* 0x004fe200078e0002 */
[----:B------:R-:W-:Y:S01]  /*25800*/  PRMT R7, RZ, 0x7610, R7 ;  /* 0x00007610ff077816 */ /* 0x000fe20000000007 */
[----:B------:R-:W-:Y:S01]  /*25810*/  @P1 IMAD.MOV.U32 R5, RZ, RZ, R19 ;  /* 0x000000ffff051224 */ /* 0x000fe200078e0013 */
[----:B------:R-:W-:-:S04]  /*25820*/  PRMT R6, RZ, 0x7610, R6 ;  /* 0x00007610ff067816 */ /* 0x000fc80000000006 */
[----:B------:R3:W2:Y:S02]  /*25830*/  @P1 LDG.E.U16 R7, desc[UR6][R4.64] ;  /* 0x0000000604071981 */ /* 0x0006a4000c1e1500 */
[----:B---3--:R-:W-:Y:S02]  /*25840*/  @P1 IMAD.MOV.U32 R4, RZ, RZ, R16 ;  /* 0x000000ffff041224 */ /* 0x008fe400078e0010 */
[----:B------:R-:W-:-:S05]  /*25850*/  @P1 IMAD.MOV.U32 R5, RZ, RZ, R18 ;  /* 0x000000ffff051224 */ /* 0x000fca00078e0012 */
[----:B------:R0:W3:Y:S02]  /*25860*/  @P1 LDG.E.U16 R6, desc[UR6][R4.64] ;  /* 0x0000000604061981 */ /* 0x0000e4000c1e1500 */
[----:B0-----:R-:W-:Y:S02]  /*25870*/  PRMT R5, RZ, 0x7610, R5 ;  /* 0x00007610ff057816 */ /* 0x001fe40000000005 */
[----:B------:R-:W-:-:S04]  /*25880*/  PRMT R4, RZ, 0x7610, R4 ;  /* 0x00007610ff047816 */ /* 0x000fc80000000004 */
[----:B------:R0:W3:Y:S02]  /*25890*/  @P1 LDG.E.U16 R5, desc[UR6][R14.64] ;  /* 0x000000060e051981 */ /* 0x0000e4000c1e1500 */
[----:B0-----:R-:W-:Y:S02]  /*258a0*/  @P1 IMAD.MOV.U32 R14, RZ, RZ, R10 ;  /* 0x000000ffff0e1224 */ /* 0x001fe400078e000a */
[----:B----4-:R-:W-:Y:S04]  /*258b0*/  STL [R1+0x44d8], R8 ;  /* 0x0044d80801007387 */ /* 0x010fe80000100800 */
[----:B-1----:R-:W4:Y:S04]  /*258c0*/  LDL R9, [R1+0x1b8c] ;  /* 0x001b8c0001097983 */ /* 0x002f280000100800 */
[----:B------:R-:W4:Y:S01]  /*258d0*/  LDL R2, [R1+0x1b94] ;  /* 0x001b940001027983 */ /* 0x000f220000100800 */
[----:B------:R-:W-:-:S05]  /*258e0*/  @P1 IMAD.MOV.U32 R15, RZ, RZ, R12 ;  /* 0x000000ffff0f1224 */ /* 0x000fca00078e000c */
[----:B------:R4:W4:Y:S01]  /*258f0*/  @P1 LDG.E.U16 R4, desc[UR6][R14.64] ;  /* 0x000000060e041981 */ /* 0x000922000c1e1500 */
[----:B------:R-:W-:Y:S02]  /*25900*/  ISETP.GT.AND P0, PT, R13, 0x7e, PT ;  /* 0x0000007e0d00780c */ /* 0x000fe40003f04270 */
[----:B------:R-:W-:Y:S01]  /*25910*/  PRMT R0, RZ, 0x7610, R0 ;  /* 0x00007610ff007816 */ /* 0x000fe20000000000 */
[----:B--2---:R-:W-:Y:S04]  /*25920*/  STL [R1+0x449c], R7 ;  /* 0x00449c0701007387 */ /* 0x004fe80000100800 */
[----:B---3--:R-:W-:Y:S04]  /*25930*/  STL [R1+0x44a0], R6 ;  /* 0x0044a00601007387 */ /* 0x008fe80000100800 */
[----:B------:R-:W-:Y:S02]  /*25940*/  STL [R1+0x44a4], R5 ;  /* 0x0044a40501007387 */ /* 0x000fe40000100800 */
[----:B----4-:R-:W-:-:S02]  /*25950*/  @P0 IMAD.MOV.U32 R15, RZ, RZ, R9 ;  /* 0x000000ffff0f0224 */ /* 0x010fc400078e0009 */
[----:B------:R-:W-:-:S05]  /*25960*/  @P0 IMAD.MOV.U32 R14, RZ, RZ, R2 ;  /* 0x000000ffff0e0224 */ /* 0x000fca00078e0002 */
[----:B------:R-:W2:Y:S04]  /*25970*/  @P0 LDG.E.U16 R0, desc[UR6][R14.64] ;  /* 0x000000060e000981 */ /* 0x000ea8000c1e1500 */
[----:B------:R0:W-:Y:S04]  /*25980*/  STL [R1+0x44a8], R4 ;  /* 0x0044a80401007387 */ /* 0x0001e80000100800 */
[----:B------:R-:W3:Y:S04]  /*25990*/  LDL R2, [R1+0x1b9c] ;  /* 0x001b9c0001027983 */ /* 0x000ee80000100800 */
[----:B------:R-:W4:Y:S04]  /*259a0*/  LDL R22, [R1+0x1b98] ;  /* 0x001b980001167983 */ /* 0x000f280000100800 */
[----:B------:R-:W4:Y:S04]  /*259b0*/  LDL R21, [R1+0x1ba8] ;  /* 0x001ba80001157983 */ /* 0x000f280000100800 */
[----:B------:R-:W4:Y:S04]  /*259c0*/  LDL R19, [R1+0x1ba4] ;  /* 0x001ba40001137983 */ /* 0x000f280000100800 */
[----:B------:R-:W4:Y:S04]  /*259d0*/  LDL R18, [R1+0x1bb0] ;  /* 0x001bb00001127983 */ /* 0x000f280000100800 */
[----:B------:R-:W4:Y:S04]  /*259e0*/  LDL R16, [R1+0x1bac] ;  /* 0x001bac0001107983 */ /* 0x000f280000100800 */
[----:B------:R-:W4:Y:S04]  /*259f0*/  LDL R12, [R1+0x1bb4] ;  /* 0x001bb400010c7983 */ /* 0x000f280000100800 */
[----:B0-----:R-:W4:Y:S04]  /*25a00*/  LDL R4, [R1+0x1b80] ;  /* 0x001b800001047983 */ /* 0x001f280000100800 */
[----:B--2---:R-:W-:Y:S04]  /*25a10*/  STL [R1+0x4378], R0 ;  /* 0x0043780001007387 */ /* 0x004fe80000100800 */
        /* <DEDUP_REMOVED lines=30> */
[----:B------:R-:W2:Y:S04]  /*25c00*/  LDL R10, [R1+0x1ba0] ;  /* 0x001ba000010a7983 */ /* 0x000ea80000100800 */
[----:B------:R-:W2:Y:S04]  /*25c10*/  LDL R9, [R1+0x1bbc] ;  /* 0x001bbc0001097983 */ /* 0x000ea80000100800 */
[----:B------:R-:W2:Y:S04]  /*25c20*/  LDL R7, [R1+0x1bb8] ;  /* 0x001bb80001077983 */ /* 0x000ea80000100800 */
[----:B------:R-:W2:Y:S01]  /*25c30*/  LDL R6, [R1+0x1bcc] ;  /* 0x001bcc0001067983 */ /* 0x000ea20000100800 */
[----:B---3--:R-:W-:-:S02]  /*25c40*/  @P0 IMAD.MOV.U32 R14, RZ, RZ, R2 ;  /* 0x000000ffff0e0224 */ /* 0x008fc400078e0002 */
[----:B----4-:R-:W-:Y:S01]  /*25c50*/  @P0 IMAD.MOV.U32 R15, RZ, RZ, R4 ;  /* 0x000000ffff0f0224 */ /* 0x010fe200078e0004 */
[----:B------:R-:W3:Y:S04]  /*25c60*/  LDL R2, [R1+0x1d3c] ;  /* 0x001d3c0001027983 */ /* 0x000ee80000100800 */
[----:B------:R-:W4:Y:S01]  /*25c70*/  LDL R4, [R1+0x1bc8] ;  /* 0x001bc80001047983 */ /* 0x000f220000100800 */
[----:B------:R-:W-:Y:S02]  /*25c80*/  PRMT R23, RZ, 0x7610, R23 ;  /* 0x00007610ff177816 */ /* 0x000fe40000000017 */
[----:B------:R-:W-:Y:S02]  /*25c90*/  PRMT R20, RZ, 0x7610, R20 ;  /* 0x00007610ff147816 */ /* 0x000fe40000000014 */
[----:B------:R-:W-:-:S02]  /*25ca0*/  ISETP.GT.AND P1, PT, R13, 0x7f, PT ;  /* 0x0000007f0d00780c */ /* 0x000fc40003f24270 */
[----:B------:R1:W4:Y:S01]  /*25cb0*/  @P0 LDG.E.U16 R23, desc[UR6][R14.64] ;  /* 0x000000060e170981 */ /* 0x000322000c1e1500 */
[----:B------:R-:W-:Y:S01]  /*25cc0*/  PRMT R17, RZ, 0x7610, R17 ;  /* 0x00007610ff117816 */ /* 0x000fe20000000011 */
[----:B-1----:R-:W-:Y:S02]  /*25cd0*/  @P0 IMAD.MOV.U32 R14, RZ, RZ, R21 ;  /* 0x000000ffff0e0224 */ /* 0x002fe400078e0015 */
[----:B------:R-:W-:-:S05]  /*25ce0*/  @P0 IMAD.MOV.U32 R15, RZ, RZ, R22 ;  /* 0x000000ffff0f0224 */ /* 0x000fca00078e0016 */
        /* <DEDUP_REMOVED lines=9> */
[----:B------:R-:W-:Y:S02]  /*25d80*/  PRMT R5, RZ, 0x7610, R5 ;  /* 0x00007610ff057816 */ /* 0x000fe40000000005 */
[----:B0-----:R-:W-:Y:S01]  /*25d90*/  PRMT R0, RZ, 0x7610, R0 ;  /* 0x00007610ff007816 */ /* 0x001fe20000000000 */
[----:B--2---:R-:W-:Y:S02]  /*25da0*/  @P1 IMAD.MOV.U32 R15, RZ, RZ, R10 ;  /* 0x000000ffff0f1224 */ /* 0x004fe400078e000a */
[----:B------:R-:W-:-:S05]  /*25db0*/  @P1 IMAD.MOV.U32 R14, RZ, RZ, R9 ;  /* 0x000000ffff0e1224 */ /* 0x000fca00078e0009 */
[----:B------:R0:W2:Y:S02]  /*25dc0*/  @P1 LDG.E.U16 R8, desc[UR6][R14.64] ;  /* 0x000000060e081981 */ /* 0x0000a4000c1e1500 */
[----:B0-----:R-:W-:Y:S02]  /*25dd0*/  @P1 IMAD.MOV.U32 R14, RZ, RZ, R6 ;  /* 0x000000ffff0e1224 */ /* 0x001fe400078e0006 */
[----:B------:R-:W-:-:S05]  /*25de0*/  @P1 IMAD.MOV.U32 R15, RZ, RZ, R7 ;  /* 0x000000ffff0f1224 */ /* 0x000fca00078e0007 */
[----:B------:R3:W2:Y:S02]  /*25df0*/  @P1 LDG.E.U16 R5, desc[UR6][R14.64] ;  /* 0x000000060e051981 */ /* 0x0006a4000c1e1500 */
[----:B---3--:R-:W-:Y:S02]  /*25e00*/  @P1 IMAD.MOV.U32 R14, RZ, RZ, R2 ;  /* 0x000000ffff0e1224 */ /* 0x008fe400078e0002 */
[----:B----4-:R-:W-:-:S05]  /*25e10*/  @P1 IMAD.MOV.U32 R15, RZ, RZ, R4 ;  /* 0x000000ffff0f1224 */ /* 0x010fca00078e0004 */
[----:B------:R-:W3:Y:S01]  /*25e20*/  @P1 LDG.E.U16 R0, desc[UR6][R14.64] ;  /* 0x000000060e001981 */ /* 0x000ee2000c1e1500 */
[----:B------:R-:W0:Y:S03]  /*25e30*/  S2R R2, SR_TID.X ;  /* 0x0000000000027919 */ /* 0x000e260000002100 */
        /* <DEDUP_REMOVED lines=19> */
[----:B------:R-:W1:Y:S01]  /*25f70*/  S2R R29, SR_TID.X ;  /* 0x00000000001d7919 */ /* 0x000e620000002100 */
[----:B------:R-:W4:Y:S01]  /*25f80*/  S2R R3, SR_TID.X ;  /* 0x0000000000037919 */ /* 0x000f220000002100 */
[----:B------:R-:W-:Y:S06]  /*25f90*/  BAR.SYNC.DEFER_BLOCKING 0x0 ;  /* 0x0000000000007b1d */ /* 0x000fec0000010000 */
[----:B---3--:R-:W-:Y:S04]  /*25fa0*/  STL [R1+0x130], R0 ;  /* 0x0001300001007387 */ /* 0x008fe80000100800 */
[----:B------:R-:W-:Y:S04]  /*25fb0*/  STL [R1+0x140], R11 ;  /* 0x0001400b01007387 */ /* 0x000fe80000100800 */
[----:B0-----:R-:W-:Y:S04]  /*25fc0*/  STL [R1+0x44f8], R2 ;  /* 0x0044f80201007387 */ /* 0x001fe80000100800 */
[----:B------:R-:W-:Y:S04]  /*25fd0*/  STL [R1+0x4390], R15 ;  /* 0x0043900f01007387 */ /* 0x000fe80000100800 */
[----:B------:R0:W-:Y:S04]  /*25fe0*/  STL [R1+0x4468], R15 ;  /* 0x0044680f01007387 */ /* 0x0001e80000100800 */
[----:B--2---:R-:W-:Y:S04]  /*25ff0*/  STL [R1+0x138], R8 ;  /* 0x0001380801007387 */ /* 0x004fe80000100800 */
[----:B0-----:R-:W2:Y:S04]  /*26000*/  LDL.LU R15, [R1+0xb04] ;  /* 0x000b0400010f7983 */ /* 0x001ea80000300800 */
[----:B--2---:R0:W-:Y:S04]  /*26010*/  STL [R1+0x4564], R15 ;  /* 0x0045640f01007387 */ /* 0x0041e80000100800 */
[----:B------:R-:W-:Y:S04]  /*26020*/  STL [R1+0x134], R5 ;  /* 0x0001340501007387 */ /* 0x000fe80000100800 */
[----:B0-----:R-:W2:Y:S01]  /*26030*/  LDL.LU R15, [R1+0xb90] ;  /* 0x000b9000010f7983 */ /* 0x001ea20000300800 */
[----:B-1----:R-:W-:-:S04]  /*26040*/  LOP3.LUT R29, R29, 0x3f, RZ, 0xc0, !PT ;  /* 0x0000003f1d1d7812 */ /* 0x002fc800078ec0ff */
[----:B------:R-:W-:Y:S02]  /*26050*/  LOP3.LUT R0, R29, 0x40, RZ, 0xfc, !PT ;  /* 0x000000401d007812 */ /* 0x000fe400078efcff */
[----:B------:R-:W-:Y:S02]  /*26060*/  LOP3.LUT R14, R2, 0x3f, RZ, 0xc0, !PT ;  /* 0x0000003f020e7812 */ /* 0x000fe400078ec0ff */
[----:B------:R-:W-:Y:S01]  /*26070*/  ISETP.GE.AND P1, PT, R0, R13, PT ;  /* 0x0000000d0000720c */ /* 0x000fe20003f26270 */
[----:B--2---:R0:W-:Y:S04]  /*26080*/  STL [R1+0x4568], R15 ;  /* 0x0045680f01007387 */ /* 0x0041e80000100800 */
[----:B0-----:R-:W2:Y:S04]  /*26090*/  LDL.LU R15, [R1+0xb94] ;  /* 0x000b9400010f7983 */ /* 0x001ea80000300800 */
        /* <DEDUP_REMOVED lines=17> */
[----:B------:R-:W3:Y:S01]  /*261b0*/  LDL.LU R22, [R1+0x8c8] ;  /* 0x0008c80001167983 */ /* 0x000ee20000300800 */
[----:B----4-:R-:W-:-:S03]  /*261c0*/  LOP3.LUT R3, R3, 0x3f, RZ, 0xc0, !PT ;  /* 0x0000003f03037812 */ /* 0x010fc600078ec0ff */
[----:B------:R-:W4:Y:S04]  /*261d0*/  LDL.LU R23, [R1+0x8c4] ;  /* 0x0008c40001177983 */ /* 0x000f280000300800 */
[----:B------:R-:W4:Y:S04]  /*261e0*/  LDL.LU R24, [R1+0x850] ;  /* 0x0008500001187983 */ /* 0x000f280000300800 */
[----:B------:R-:W4:Y:S04]  /*261f0*/  LDL.LU R25, [R1+0x84c] ;  /* 0x00084c0001197983 */ /* 0x000f280000300800 */
[----:B------:R-:W4:Y:S04]  /*26200*/  LDL.LU R26, [R1+0x848] ;  /* 0x00084800011a7983 */ /* 0x000f280000300800 */
[----:B------:R-:W3:Y:S01]  /*26210*/  LDL.LU R27, [R1+0x844] ;  /* 0x00084400011b7983 */ /* 0x000ee20000300800 */
[----:B------:R-:W-:-:S03]  /*26220*/  IMAD.SHL.U32 R3, R3, 0x2, RZ ;  /* 0x0000000203037824 */ /* 0x000fc600078e00ff */
[----:B------:R-:W4:Y:S04]  /*26230*/  LDL.LU R28, [R1+0x7d0] ;  /* 0x0007d000011c7983 */ /* 0x000f280000300800 */
[----:B------:R-:W4:Y:S01]  /*26240*/  LDL.LU R29, [R1+0x7cc] ;  /* 0x0007cc00011d7983 */ /* 0x000f220000300800 */
[----:B------:R-:W-:-:S03]  /*26250*/  ISETP.GE.AND P0, PT, R14, R13, PT ;  /* 0x0000000d0e00720c */ /* 0x000fc60003f06270 */
[----:B------:R0:W-:Y:S04]  /*26260*/  STL [R1+0x44dc], R14 ;  /* 0x0044dc0e01007387 */ /* 0x0001e80000100800 */
[----:B0-----:R-:W4:Y:S04]  /*26270*/  LDL.LU R14, [R1+0xb88] ;  /* 0x000b8800010e7983 */ /* 0x001f280000300800 */
[----:B------:R0:W-:Y:S04]  /*26280*/  STL [R1+0x446c], R13 ;  /* 0x00446c0d01007387 */ /* 0x0001e80000100800 */
[----:B0-----:R-:W4:Y:S04]  /*26290*/  LDL.LU R13, [R1+0xb8c] ;  /* 0x000b8c00010d7983 */ /* 0x001f280000300800 */
[----:B--2---:R0:W-:Y:S04]  /*262a0*/  STS.U16 [R3+UR4], R15 ;  /* 0x0000000f03007988 */ /* 0x0041e80008000404 */
[----:B0-----:R-:W2:Y:S04]  /*262b0*/  LDL.LU R15, [R1+0x4568] ;  /* 0x00456800010f7983 */ /* 0x001ea80000300800 */
[----:B---3--:R-:W-:Y:S04]  /*262c0*/  STS.U16 [R3+UR4+0x6180], R27 ;  /* 0x0061801b03007988 */ /* 0x008fe80008000404 */
[----:B--2---:R0:W-:Y:S04]  /*262d0*/  STS.U16 [R3+UR4+0x80], R15 ;  /* 0x0000800f03007988 */ /* 0x0041e80008000404 */
[----:B0-----:R-:W2:Y:S04]  /*262e0*/  LDL.LU R15, [R1+0x4564] ;  /* 0x00456400010f7983 */ /* 0x001ea80000300800 */
[----:B------:R-:W3:Y:S04]  /*262f0*/  LDL.LU R27, [R1+0x74c] ;  /* 0x00074c00011b7983 */ /* 0x000ee80000300800 */
[----:B---3--:R0:W-:Y:S04]  /*26300*/  STL [R1+0x4558], R27 ;  /* 0x0045581b01007387 */ /* 0x0081e80000100800 */
[----:B0-----:R-:W3:Y:S04]  /*26310*/  LDL.LU R27, [R1+0x750] ;  /* 0x00075000011b7983 */ /* 0x001ee80000300800 */
[----:B---3--:R0:W-:Y:S04]  /*26320*/  STL [R1+0x455c], R27 ;  /* 0x00455c1b01007387 */ /* 0x0081e80000100800 */
[----:B0-----:R-:W3:Y:S04]  /*26330*/  LDL.LU R27, [R1+0x7c4] ;  /* 0x0007c400011b7983 */ /* 0x001ee80000300800 */
[----:B----4-:R-:W-:Y:S04]  /*26340*/  STS.U16 [R3+UR4+0x7000], R28 ;  /* 0x0070001c03007988 */ /* 0x010fe80008000404 */
[----:B------:R-:W-:Y:S04]  /*26350*/  STS.U16 [R3+UR4+0x7080], R29 ;  /* 0x0070801d03007988 */ /* 0x000fe80008000404 */
[----:B------:R-:W-:Y:S04]  /*26360*/  STS.U16 [R3+UR4+0x100], R13 ;  /* 0x0001000d03007988 */ /* 0x000fe80008000404 */
[----:B------:R-:W-:Y:S04]  /*26370*/  STS.U16 [R3+UR4+0x180], R14 ;  /* 0x0001800e03007988 */ /* 0x000fe80008000404 */
[----:B--2---:R-:W-:Y:S04]  /*26380*/  STS.U16 [R3+UR4+0x1000], R15 ;  /* 0x0010000f03007988 */ /* 0x004fe80008000404 */
[----:B------:R-:W-:Y:S04]  /*26390*/  STS.U16 [R3+UR4+0x1080], R2 ;  /* 0x0010800203007988 */ /* 0x000fe80008000404 */
[----:B------:R-:W-:Y:S04]  /*263a0*/  STS.U16 [R3+UR4+0x1100], R0 ;  /* 0x0011000003007988 */ /* 0x000fe80008000404 */
[----:B------:R-:W-:Y:S04]  /*263b0*/  STS.U16 [R3+UR4+0x1180], R4 ;  /* 0x0011800403007988 */ /* 0x000fe80008000404 */
[----:B------:R-:W-:Y:S04]  /*263c0*/  STS.U16 [R3+UR4+0x2000], R5 ;  /* 0x0020000503007988 */ /* 0x000fe80008000404 */
[----:B------:R-:W-:Y:S04]  /*263d0*/  STS.U16 [R3+UR4+0x2080], R6 ;  /* 0x0020800603007988 */ /* 0x000fe80008000404 */
[----:B------:R-:W-:Y:S04]  /*263e0*/  STS.U16 [R3+UR4+0x2100], R7 ;  /* 0x0021000703007988 */ /* 0x000fe80008000404 */
[----:B------:R-:W-:Y:S04]  /*263f0*/  STS.U16 [R3+UR4+0x2180], R8 ;  /* 0x0021800803007988 */ /* 0x000fe80008000404 */
[----:B------:R-:W-:Y:S04]  /*26400*/  STS.U16 [R3+UR4+0x3000], R9 ;  /* 0x0030000903007988 */ /* 0x000fe80008000404 */
[----:B---3--:R0:W-:Y:S04]  /*26410*/  STL [R1+0x4560], R27 ;  /* 0x0045601b01007387 */ /* 0x0081e80000100800 */
        /* <DEDUP_REMOVED lines=13> */
[----:B------:R0:W-:Y:S04]  /*264f0*/  STS.U16 [R3+UR4+0x3080], R10 ;  /* 0x0030800a03007988 */ /* 0x0001e80008000404 */
[----:B------:R-:W4:Y:S04]  /*26500*/  LDL.LU R9, [R1+0x198] ;  /* 0x0001980001097983 */ /* 0x000f280000300800 */
[----:B------:R1:W-:Y:S04]  /*26510*/  STS.U16 [R3+UR4+0x3100], R11 ;  /* 0x0031000b03007988 */ /* 0x0003e80008000404 */
[----:B------:R1:W-:Y:S04]  /*26520*/  STS.U16 [R3+UR4+0x3180], R12 ;  /* 0x0031800c03007988 */ /* 0x0003e80008000404 */
[----:B------:R1:W-:Y:S04]  /*26530*/  STS.U16 [R3+UR4+0x4000], R16 ;  /* 0x0040001003007988 */ /* 0x0003e80008000404 */
[----:B------:R1:W-:Y:S04]  /*26540*/  STS.U16 [R3+UR4+0x4080], R17 ;  /* 0x0040801103007988 */ /* 0x0003e80008000404 */
[----:B------:R1:W-:Y:S04]  /*26550*/  STS.U16 [R3+UR4+0x4100], R18 ;  /* 0x0041001203007988 */ /* 0x0003e80008000404 */
[----:B0-----:R-:W4:Y:S04]  /*26560*/  LDL.LU R10, [R1+0x194] ;  /* 0x00019400010a7983 */ /* 0x001f280000300800 */
[----:B-1----:R-:W4:Y:S04]  /*26570*/  LDL.LU R11, [R1+0x120] ;  /* 0x00012000010b7983 */ /* 0x002f280000300800 */
        /* <DEDUP_REMOVED lines=18> */
[----:B0-----:R-:W4:Y:S04]  /*266a0*/  LDL.LU R25, [R1+0x54] ;  /* 0x0000540001197983 */ /* 0x001f280000300800 */
[----:B-1----:R-:W4:Y:S04]  /*266b0*/  LDL.LU R26, [R1] ;  /* 0x00000000011a7983 */ /* 0x002f280000300800 */
[----:B--2---:R0:W-:Y:S04]  /*266c0*/  STS.U16 [R3+UR4+0x7100], R27 ;  /* 0x0071001b03007988 */ /* 0x0041e80008000404 */
[----:B0-----:R-:W2:Y:S04]  /*266d0*/  LDL.LU R27, [R1+0x4560] ;  /* 0x00456000011b7983 */ /* 0x001ea80000300800 */
[----:B--2---:R0:W-:Y:S04]  /*266e0*/  STS.U16 [R3+UR4+0x7180], R27 ;  /* 0x0071801b03007988 */ /* 0x0041e80008000404 */
[----:B0-----:R-:W2:Y:S04]  /*266f0*/  LDL.LU R27, [R1+0x455c] ;  /* 0x00455c00011b7983 */ /* 0x001ea80000300800 */
[----:B--2---:R0:W-:Y:S04]  /*26700*/  STS.U16 [R3+UR4+0x8000], R27 ;  /* 0x0080001b03007988 */ /* 0x0041e80008000404 */
[----:B0-----:R-:W2:Y:S04]  /*26710*/  LDL.LU R27, [R1+0x4558] ;  /* 0x00455800011b7983 */ /* 0x001ea80000300800 */
[----:B---3--:R-:W-:Y:S04]  /*26720*/  STS.U16 [R3+UR4+0x8100], R28 ;  /* 0x0081001c03007988 */ /* 0x008fe80008000404 */
[----:B----4-:R-:W-:Y:S04]  /*26730*/  STS.U16 [R3+UR4+0x8180], R29 ;  /* 0x0081801d03007988 */ /* 0x010fe80008000404 */
[----:B------:R-:W-:Y:S04]  /*26740*/  STS.U16 [R3+UR4+0x9000], R13 ;  /* 0x0090000d03007988 */ /* 0x000fe80008000404 */
[----:B--2---:R0:W-:Y:S04]  /*26750*/  STS.U16 [R3+UR4+0x8080], R27 ;  /* 0x0080801b03007988 */ /* 0x0041e80008000404 */
[----:B0-----:R-:W2:Y:S04]  /*26760*/  LDL.LU R27, [R1+0x4554] ;  /* 0x00455400011b7983 */ /* 0x001ea80000300800 */
[----:B------:R-:W3:Y:S04]  /*26770*/  LDL.LU R28, [R1+0x4550] ;  /* 0x00455000011c7983 */ /* 0x000ee80000300800 */
[----:B------:R-:W4:Y:S04]  /*26780*/  LDL.LU R29, [R1+0x454c] ;  /* 0x00454c00011d7983 */ /* 0x000f280000300800 */
[----:B------:R-:W2:Y:S04]  /*26790*/  LDL.LU R13, [R1+0xaf0] ;  /* 0x000af000010d7983 */ /* 0x000ea80000300800 */
        /* <DEDUP_REMOVED lines=17> */
[----:B--2---:R0:W-:Y:S04]  /*268b0*/  STL [R1+0x4548], R13 ;  /* 0x0045480d01007387 */ /* 0x0041e80000100800 */
[----:B0-----:R-:W2:Y:S04]  /*268c0*/  LDL.LU R13, [R1+0xb84] ;  /* 0x000b8400010d7983 */ /* 0x001ea80000300800 */
[----:B------:R-:W2:Y:S04]  /*268d0*/  LDL.LU R14, [R1+0xaec] ;  /* 0x000aec00010e7983 */ /* 0x000ea80000300800 */
        /* <DEDUP_REMOVED lines=15> */
[----:B------:R0:W-:Y:S04]  /*269d0*/  STS.U16 [R3+UR4+0xd180], R21 ;  /* 0x00d1801503007988 */ /* 0x0001e80008000404 */
[----:B------:R-:W2:Y:S04]  /*269e0*/  LDL.LU R20, [R1+0x8b8] ;  /* 0x0008b80001147983 */ /* 0x000ea80000300800 */
[----:B------:R1:W-:Y:S04]  /*269f0*/  STS.U16 [R3+UR4+0xe000], R22 ;  /* 0x00e0001603007988 */ /* 0x0003e80008000404 */
[----:B------:R3:W-:Y:S04]  /*26a00*/  STS.U16 [R3+UR4+0xe080], R23 ;  /* 0x00e0801703007988 */ /* 0x0007e80008000404 */
[----:B------:R4:W-:Y:S04]  /*26a10*/  STS.U16 [R3+UR4+0xe100], R24 ;  /* 0x00e1001803007988 */ /* 0x0009e80008000404 */
[----:B------:R4:W-:Y:S04]  /*26a20*/  STS.U16 [R3+UR4+0xe180], R25 ;  /* 0x00e1801903007988 */ /* 0x0009e80008000404 */
[----:B------:R4:W-:Y:S04]  /*26a30*/  STS.U16 [R3+UR4+0xf000], R26 ;  /* 0x00f0001a03007988 */ /* 0x0009e80008000404 */
[----:B0-----:R-:W2:Y:S04]  /*26a40*/  LDL.LU R21, [R1+0x8b4] ;  /* 0x0008b40001157983 */ /* 0x001ea80000300800 */
[----:B-1----:R-:W2:Y:S04]  /*26a50*/  LDL.LU R22, [R1+0x840] ;  /* 0x0008400001167983 */ /* 0x002ea80000300800 */
[----:B---3--:R-:W3:Y:S04]  /*26a60*/  LDL.LU R23, [R1+0x83c] ;  /* 0x00083c0001177983 */ /* 0x008ee80000300800 */
[----:B----4-:R-:W4:Y:S04]  /*26a70*/  LDL.LU R24, [R1+0x838] ;  /* 0x0008380001187983 */ /* 0x010f280000300800 */
[----:B------:R-:W4:Y:S04]  /*26a80*/  LDL.LU R25, [R1+0x834] ;  /* 0x0008340001197983 */ /* 0x000f280000300800 */
[----:B------:R-:W4:Y:S04]  /*26a90*/  LDL.LU R26, [R1+0x7c0] ;  /* 0x0007c000011a7983 */ /* 0x000f280000300800 */
[----:B------:R-:W-:Y:S04]  /*26aa0*/  STL [R1+0x437c], R29 ;  /* 0x00437c1d01007387 */ /* 0x000fe80000100800 */
[----:B------:R-:W-:Y:S04]  /*26ab0*/  STS.U16 [R3+UR4+0xf080], R29 ;  /* 0x00f0801d03007988 */ /* 0x000fe80008000404 */
[----:B------:R0:W-:Y:S04]  /*26ac0*/  STL [R1+0x4470], R29 ;  /* 0x0044701d01007387 */ /* 0x0001e80000100800 */
[----:B------:R-:W-:Y:S04]  /*26ad0*/  STS.U16 [R3+UR4+0xf100], R28 ;  /* 0x00f1001c03007988 */ /* 0x000fe80008000404 */
[----:B------:R1:W-:Y:S04]  /*26ae0*/  STS.U16 [R3+UR4+0xa000], R0 ;  /* 0x00a0000003007988 */ /* 0x0003e80008000404 */
[----:B------:R-:W-:Y:S04]  /*26af0*/  STS.U16 [R3+UR4+0xf180], R27 ;  /* 0x00f1801b03007988 */ /* 0x000fe80008000404 */
[----:B0-----:R-:W3:Y:S04]  /*26b00*/  LDL.LU R29, [R1+0xaf4] ;  /* 0x000af400011d7983 */ /* 0x001ee80000300800 */
[----:B------:R0:W-:Y:S01]  /*26b10*/  STL [R1+0x4474], R28 ;  /* 0x0044741c01007387 */ /* 0x0001e20000100800 */
[----:B-1----:R-:W-:-:S03]  /*26b20*/  LOP3.LUT R0, R3, 0x10, RZ, 0x3c, !PT ;  /* 0x0000001003007812 */ /* 0x002fc600078e3cff */
[----:B0-----:R-:W4:Y:S04]  /*26b30*/  LDL.LU R28, [R1+0xb78] ;  /* 0x000b7800011c7983 */ /* 0x001f280000300800 */
[----:B------:R0:W-:Y:S04]  /*26b40*/  STL [R1+0x447c], R27 ;  /* 0x00447c1b01007387 */ /* 0x0001e80000100800 */
[----:B0-----:R-:W3:Y:S04]  /*26b50*/  LDL.LU R27, [R1+0xb7c] ;  /* 0x000b7c00011b7983 */ /* 0x001ee80000300800 */
[----:B------:R0:W-:Y:S04]  /*26b60*/  STL [R1+0x4478], R3 ;  /* 0x0044780301007387 */ /* 0x0001e80000100800 */
[----:B0-----:R-:W4:Y:S04]  /*26b70*/  LDL.LU R3, [R1+0xb80] ;  /* 0x000b800001037983 */ /* 0x001f280000300800 */
[----:B--2---:R0:W-:Y:S04]  /*26b80*/  STS.U16 [R0+UR4+0x200], R13 ;  /* 0x0002000d00007988 */ /* 0x0041e80008000404 */
[----:B0-----:R-:W2:Y:S04]  /*26b90*/  LDL.LU R13, [R1+0x4548] ;  /* 0x00454800010d7983 */ /* 0x001ea80000300800 */
[----:B----4-:R-:W-:Y:S04]  /*26ba0*/  STS.U16 [R0+UR4+0x280], R3 ;  /* 0x0002800300007988 */ /* 0x010fe80008000404 */
[----:B---3--:R-:W-:Y:S04]  /*26bb0*/  STS.U16 [R0+UR4+0x300], R27 ;  /* 0x0003001b00007988 */ /* 0x008fe80008000404 */
        /* <DEDUP_REMOVED lines=20> */
[----:B------:R0:W-:Y:S04]  /*26d00*/  STS.U16 [R0+UR4+0x5380], R21 ;  /* 0x0053801500007988 */ /* 0x0001e80008000404 */
[----:B------:R-:W-:Y:S04]  /*26d10*/  STS.U16 [R0+UR4+0x6200], R22 ;  /* 0x0062001600007988 */ /* 0x000fe80008000404 */
[----:B------:R1:W-:Y:S04]  /*26d20*/  STS.U16 [R0+UR4+0x6280], R23 ;  /* 0x0062801700007988 */ /* 0x0003e80008000404 */
[----:B0-----:R-:W2:Y:S04]  /*26d30*/  LDL.LU R21, [R1+0x7bc] ;  /* 0x0007bc0001157983 */ /* 0x001ea80000300800 */
[----:B-1----:R-:W3:Y:S04]  /*26d40*/  LDL.LU R23, [R1+0x740] ;  /* 0x0007400001177983 */ /* 0x002ee80000300800 */
[----:B---3--:R0:W-:Y:S04]  /*26d50*/  STL [R1+0x4540], R23 ;  /* 0x0045401701007387 */ /* 0x0081e80000100800 */
[----:B0-----:R-:W3:Y:S04]  /*26d60*/  LDL.LU R23, [R1+0x7b4] ;  /* 0x0007b40001177983 */ /* 0x001ee80000300800 */
[----:B------:R-:W-:Y:S04]  /*26d70*/  STS.U16 [R0+UR4+0x6300], R24 ;  /* 0x0063001800007988 */ /* 0x000fe80008000404 */
[----:B------:R-:W-:Y:S04]  /*26d80*/  STS.U16 [R0+UR4+0x6380], R25 ;  /* 0x0063801900007988 */ /* 0x000fe80008000404 */
[----:B------:R-:W-:Y:S04]  /*26d90*/  STS.U16 [R0+UR4+0x7200], R26 ;  /* 0x0072001a00007988 */ /* 0x000fe80008000404 */
[----:B---3--:R0:W-:Y:S04]  /*26da0*/  STL [R1+0x4544], R23 ;  /* 0x0045441701007387 */ /* 0x0081e80000100800 */
[----:B0-----:R-:W3:Y:S04]  /*26db0*/  LDL.LU R23, [R1+0x7b8] ;  /* 0x0007b80001177983 */ /* 0x001ee80000300800 */
        /* <DEDUP_REMOVED lines=26> */
[----:B--2---:R0:W-:Y:S04]  /*26f60*/  STS.U16 [R0+UR4+0x7280], R21 ;  /* 0x0072801500007988 */ /* 0x0041e80008000404 */
[----:B0-----:R-:W2:Y:S04]  /*26f70*/  LDL.LU R21, [R1+0x44] ;  /* 0x0000440001157983 */ /* 0x001ea80000300800 */
[----:B---3--:R0:W-:Y:S04]  /*26f80*/  STS.U16 [R0+UR4+0x7300], R23 ;  /* 0x0073001700007988 */ /* 0x0081e80008000404 */
[----:B0-----:R-:W3:Y:S04]  /*26f90*/  LDL.LU R23, [R1+0x4544] ;  /* 0x0045440001177983 */ /* 0x001ee80000300800 */
[----:B---3--:R0:W-:Y:S04]  /*26fa0*/  STS.U16 [R0+UR4+0x7380], R23 ;  /* 0x0073801700007988 */ /* 0x0081e80008000404 */
[----:B0-----:R-:W3:Y:S04]  /*26fb0*/  LDL.LU R23, [R1+0x4540] ;  /* 0x0045400001177983 */ /* 0x001ee80000300800 */
[----:B---3--:R0:W-:Y:S04]  /*26fc0*/  STS.U16 [R0+UR4+0x8200], R23 ;  /* 0x0082001700007988 */ /* 0x0081e80008000404 */
[----:B----4-:R1:W-:Y:S04]  /*26fd0*/  STS.U16 [R0+UR4+0x8280], R24 ;  /* 0x0082801800007988 */ /* 0x0103e80008000404 */
[----:B------:R3:W-:Y:S04]  /*26fe0*/  STS.U16 [R0+UR4+0x8300], R25 ;  /* 0x0083001900007988 */ /* 0x0007e80008000404 */
[----:B------:R4:W-:Y:S04]  /*26ff0*/  STS.U16 [R0+UR4+0x8380], R26 ;  /* 0x0083801a00007988 */ /* 0x0009e80008000404 */
[----:B0-----:R-:W2:Y:S04]  /*27000*/  LDL.LU R23, [R1+0x453c] ;  /* 0x00453c0001177983 */ /* 0x001ea80000300800 */
[----:B-1----:R-:W2:Y:S04]  /*27010*/  LDL.LU R24, [R1+0x4538] ;  /* 0x0045380001187983 */ /* 0x002ea80000300800 */
[----:B---3--:R-:W3:Y:S04]  /*27020*/  LDL.LU R25, [R1+0x4534] ;  /* 0x0045340001197983 */ /* 0x008ee80000300800 */
[----:B----4-:R-:W4:Y:S04]  /*27030*/  LDL.LU R26, [R1+0x4530] ;  /* 0x00453000011a7983 */ /* 0x010f280000300800 */
        /* <DEDUP_REMOVED lines=23> */
[----:B--2---:R-:W-:Y:S04]  /*271b0*/  STS.U16 [R0+UR4+0xe380], R21 ;  /* 0x00e3801500007988 */ /* 0x004fe80008000404 */
[----:B----4-:R-:W-:Y:S04]  /*271c0*/  STS.U16 [R0+UR4+0xf200], R26 ;  /* 0x00f2001a00007988 */ /* 0x010fe80008000404 */
[----:B------:R-:W-:Y:S04]  /*271d0*/  STL [R1+0x4480], R26 ;  /* 0x0044801a01007387 */ /* 0x000fe80000100800 */
[----:B---3--:R-:W-:Y:S04]  /*271e0*/  STS.U16 [R0+UR4+0xf280], R25 ;  /* 0x00f2801900007988 */ /* 0x008fe80008000404 */
[----:B------:R0:W-:Y:S04]  /*271f0*/  STL [R1+0x4484], R25 ;  /* 0x0044841901007387 */ /* 0x0001e80000100800 */
[----:B0-----:R-:W2:Y:S01]  /*27200*/  LDL.LU R25, [R1+0xb68] ;  /* 0x000b680001197983 */ /* 0x001ea20000300800 */
[----:B------:R-:W0:Y:S03]  /*27210*/  S2R R22, SR_TID.X ;  /* 0x0000000000167919 */ /* 0x000e260000002100 */
[----:B------:R-:W-:Y:S04]  /*27220*/  STS.U16 [R0+UR4+0xf300], R24 ;  /* 0x00f3001800007988 */ /* 0x000fe80008000404 */
[----:B--2---:R1:W-:Y:S04]  /*27230*/  STL [R1+0x4528], R25 ;  /* 0x0045281901007387 */ /* 0x0043e80000100800 */
[----:B-1----:R-:W2:Y:S01]  /*27240*/  LDL.LU R25, [R1+0xb74] ;  /* 0x000b740001197983 */ /* 0x002ea20000300800 */
[----:B0-----:R-:W-:-:S05]  /*27250*/  LOP3.LUT R22, R22, 0x3f, RZ, 0xc0, !PT ;  /* 0x0000003f16167812 */ /* 0x001fca00078ec0ff */
[----:B------:R-:W-:Y:S02]  /*27260*/  IMAD.SHL.U32 R0, R22, 0x2, RZ ;  /* 0x0000000216007824 */ /* 0x000fe400078e00ff */
[----:B------:R-:W0:Y:S01]  /*27270*/  S2R R22, SR_TID.X ;  /* 0x0000000000167919 */ /* 0x000e220000002100 */
[----:B--2---:R0:W-:Y:S04]  /*27280*/  STL [R1+0x452c], R25 ;  /* 0x00452c1901007387 */ /* 0x0041e80000100800 */
[----:B------:R-:W2:Y:S04]  /*27290*/  LDL.LU R26, [R1+0xae4] ;  /* 0x000ae400011a7983 */ /* 0x000ea80000300800 */
        /* <DEDUP_REMOVED lines=11> */
[----:B0-----:R-:W-:-:S03]  /*27350*/  LOP3.LUT R25, R22, 0x3f, RZ, 0xc0, !PT ;  /* 0x0000003f16197812 */ /* 0x001fc600078ec0ff */
[----:B------:R-:W4:Y:S04]  /*27360*/  LDL.LU R7, [R1+0x934] ;  /* 0x0009340001077983 */ /* 0x000f280000300800 */
[----:B------:R-:W4:Y:S04]  /*27370*/  LDL.LU R8, [R1+0x930] ;  /* 0x0009300001087983 */ /* 0x000f280000300800 */
[----:B------:R-:W4:Y:S04]  /*27380*/  LDL.LU R9, [R1+0x92c] ;  /* 0x00092c0001097983 */ /* 0x000f280000300800 */
[----:B------:R-:W4:Y:S04]  /*27390*/  LDL.LU R10, [R1+0x928] ;  /* 0x00092800010a7983 */ /* 0x000f280000300800 */
[----:B------:R-:W4:Y:S01]  /*273a0*/  LDL.LU R11, [R1+0x8b0] ;  /* 0x0008b000010b7983 */ /* 0x000f220000300800 */
[----:B------:R-:W-:-:S03]  /*273b0*/  IMAD.SHL.U32 R25, R25, 0x2, RZ ;  /* 0x0000000219197824 */ /* 0x000fc600078e00ff */
[----:B------:R-:W4:Y:S04]  /*273c0*/  LDL.LU R12, [R1+0x8ac] ;  /* 0x0008ac00010c7983 */ /* 0x000f280000300800 */
[----:B------:R-:W4:Y:S04]  /*273d0*/  LDL.LU R16, [R1+0x8a8] ;  /* 0x0008a80001107983 */ /* 0x000f280000300800 */
[----:B------:R-:W4:Y:S04]  /*273e0*/  LDL.LU R17, [R1+0x8a4] ;  /* 0x0008a40001117983 */ /* 0x000f280000300800 */
[----:B------:R-:W4:Y:S04]  /*273f0*/  LDL.LU R18, [R1+0x830] ;  /* 0x0008300001127983 */ /* 0x000f280000300800 */
[----:B------:R-:W4:Y:S01]  /*27400*/  LDL.LU R19, [R1+0x82c] ;  /* 0x00082c0001137983 */ /* 0x000f220000300800 */
[----:B------:R-:W-:-:S03]  /*27410*/  LOP3.LUT R25, R25, 0x10, RZ, 0x3c, !PT ;  /* 0x0000001019197812 */ /* 0x000fc600078e3cff */
[----:B------:R-:W4:Y:S04]  /*27420*/  LDL.LU R20, [R1+0x828] ;  /* 0x0008280001147983 */ /* 0x000f280000300800 */
[----:B------:R-:W4:Y:S04]  /*27430*/  LDL.LU R21, [R1+0x824] ;  /* 0x0008240001157983 */ /* 0x000f280000300800 */
[----:B------:R-:W4:Y:S04]  /*27440*/  LDL.LU R22, [R1+0x7b0] ;  /* 0x0007b00001167983 */ /* 0x000f280000300800 */
[----:B------:R0:W-:Y:S04]  /*27450*/  STL [R1+0x4488], R24 ;  /* 0x0044881801007387 */ /* 0x0001e80000100800 */
[----:B------:R1:W-:Y:S04]  /*27460*/  STS.U16 [R25+UR4+0xf380], R23 ;  /* 0x00f3801719007988 */ /* 0x0003e80008000404 */
[----:B0-----:R-:W2:Y:S04]  /*27470*/  LDL.LU R24, [R1+0xb6c] ;  /* 0x000b6c0001187983 */ /* 0x001ea80000300800 */
[----:B-1----:R-:W3:Y:S01]  /*27480*/  LDL.LU R25, [R1+0x452c] ;  /* 0x00452c0001197983 */ /* 0x002ee20000300800 */
[----:B------:R-:W-:-:S03]  /*27490*/  LOP3.LUT R0, R0, 0x20, RZ, 0x3c, !PT ;  /* 0x0000002000007812 */ /* 0x000fc600078e3cff */
[----:B------:R0:W-:Y:S04]  /*274a0*/  STL [R1+0x448c], R23 ;  /* 0x00448c1701007387 */ /* 0x0001e80000100800 */
[----:B0-----:R-:W4:Y:S04]  /*274b0*/  LDL.LU R23, [R1+0xb70] ;  /* 0x000b700001177983 */ /* 0x001f280000300800 */
[----:B---3--:R0:W-:Y:S04]  /*274c0*/  STS.U16 [R0+UR4+0x400], R25 ;  /* 0x0004001900007988 */ /* 0x0081e80008000404 */
[----:B0-----:R-:W3:Y:S04]  /*274d0*/  LDL.LU R25, [R1+0x4528] ;  /* 0x0045280001197983 */ /* 0x001ee80000300800 */
[----:B----4-:R-:W-:Y:S04]  /*274e0*/  STS.U16 [R0+UR4+0x480], R23 ;  /* 0x0004801700007988 */ /* 0x010fe80008000404 */
[----:B--2---:R-:W-:Y:S04]  /*274f0*/  STS.U16 [R0+UR4+0x500], R24 ;  /* 0x0005001800007988 */ /* 0x004fe80008000404 */
[----:B---3--:R-:W-:Y:S04]  /*27500*/  STS.U16 [R0+UR4+0x580], R25 ;  /* 0x0005801900007988 */ /* 0x008fe80008000404 */
        /* <DEDUP_REMOVED lines=161> */
[----:B0-----:R-:W2:Y:S04]  /*27f20*/  LDL.LU R2, [R1+0x720] ;  /* 0x0007200001027983 */ /* 0x001ea80000300800 */
[----:B--2---:R0:W-:Y:S04]  /*27f30*/  STL [R1+0x44fc], R2 ;  /* 0x0044fc0201007387 */ /* 0x0041e80000100800 */
[----:B0-----:R-:W2:Y:S04]  /*27f40*/  LDL.LU R2, [R1+0x794] ;  /* 0x0007940001027983 */ /* 0x001ea80000300800 */
[----:B--2---:R0:W-:Y:S04]  /*27f50*/  STL [R1+0x4500], R2 ;  /* 0x0045000201007387 */ /* 0x0041e80000100800 */
[----:B0-----:R-:W2:Y:S04]  /*27f60*/  LDL.LU R2, [R1+0x798] ;  /* 0x0007980001027983 */ /* 0x001ea80000300800 */
        /* <DEDUP_REMOVED lines=43> */
[----:B--2---:R0:W-:Y:S04]  /*28220*/  STS.U16 [R0+UR4+0x7700], R2 ;  /* 0x0077000200007988 */ /* 0x0041e80008000404 */
[----:B0-----:R-:W2:Y:S04]  /*28230*/  LDL.LU R2, [R1+0x4500] ;  /* 0x0045000001027983 */ /* 0x001ea80000300800 */
[----:B--2---:R0:W-:Y:S04]  /*28240*/  STS.U16 [R0+UR4+0x7780], R2 ;  /* 0x0077800200007988 */ /* 0x0041e80008000404 */
[----:B0-----:R-:W2:Y:S04]  /*28250*/  LDL.LU R2, [R1+0x44fc] ;  /* 0x0044fc0001027983 */ /* 0x001ea80000300800 */
[----:B--2---:R0:W-:Y:S04]  /*28260*/  STS.U16 [R0+UR4+0x8600], R2 ;  /* 0x0086000200007988 */ /* 0x0041e80008000404 */
[----:B---3--:R1:W-:Y:S04]  /*28270*/  STS.U16 [R0+UR4+0x8680], R12 ;  /* 0x0086800c00007988 */ /* 0x0083e80008000404 */
[----:B----4-:R2:W-:Y:S04]  /*28280*/  STS.U16 [R0+UR4+0x8700], R16 ;  /* 0x0087001000007988 */ /* 0x0105e80008000404 */
[----:B------:R3:W-:Y:S04]  /*28290*/  STS.U16 [R0+UR4+0x8780], R17 ;  /* 0x0087801100007988 */ /* 0x0007e80008000404 */
[----:B------:R4:W-:Y:S04]  /*282a0*/  STS.U16 [R0+UR4+0x9600], R18 ;  /* 0x0096001200007988 */ /* 0x0009e80008000404 */
[----:B0-----:R-:W4:Y:S04]  /*282b0*/  LDL.LU R2, [R1+0x44f8] ;  /* 0x0044f80001027983 */ /* 0x001f280000300800 */
[----:B-1----:R-:W4:Y:S04]  /*282c0*/  LDL.LU R12, [R1+0x44f4] ;  /* 0x0044f400010c7983 */ /* 0x002f280000300800 */
[----:B--2---:R-:W2:Y:S04]  /*282d0*/  LDL.LU R16, [R1+0x44f0] ;  /* 0x0044f00001107983 */ /* 0x004ea80000300800 */
[----:B---3--:R-:W3:Y:S04]  /*282e0*/  LDL.LU R17, [R1+0x44ec] ;  /* 0x0044ec0001117983 */ /* 0x008ee80000300800 */
[----:B----4-:R-:W4:Y:S04]  /*282f0*/  LDL.LU R18, [R1+0x44e8] ;  /* 0x0044e80001127983 */ /* 0x010f280000300800 */
[----:B------:R0:W-:Y:S04]  /*28300*/  STS.U16 [R0+UR4+0x9680], R19 ;  /* 0x0096801300007988 */ /* 0x0001e80008000404 */
[----:B------:R1:W-:Y:S04]  /*28310*/  STS.U16 [R0+UR4+0x9700], R20 ;  /* 0x0097001400007988 */ /* 0x0003e80008000404 */
[----:B------:R1:W-:Y:S04]  /*28320*/  STS.U16 [R0+UR4+0x9780], R21 ;  /* 0x0097801500007988 */ /* 0x0003e80008000404 */
[----:B------:R1:W-:Y:S04]  /*28330*/  STS.U16 [R0+UR4+0xa600], R22 ;  /* 0x00a6001600007988 */ /* 0x0003e80008000404 */
[----:B------:R1:W-:Y:S04]  /*28340*/  STS.U16 [R0+UR4+0xa680], R23 ;  /* 0x00a6801700007988 */ /* 0x0003e80008000404 */
[----:B------:R1:W-:Y:S04]  /*28350*/  STS.U16 [R0+UR4+0xa700], R24 ;  /* 0x00a7001800007988 */ /* 0x0003e80008000404 */
[----:B------:R1:W-:Y:S04]  /*28360*/  STS.U16 [R0+UR4+0xa780], R25 ;  /* 0x00a7801900007988 */ /* 0x0003e80008000404 */
[----:B------:R1:W-:Y:S04]  /*28370*/  STS.U16 [R0+UR4+0xb600], R26 ;  /* 0x00b6001a00007988 */ /* 0x0003e80008000404 */
[----:B------:R-:W-:Y:S04]  /*28380*/  STS.U16 [R0+UR4+0xb680], R3 ;  /* 0x00b6800300007988 */ /* 0x000fe80008000404 */
[----:B------:R-:W-:Y:S04]  /*28390*/  STS.U16 [R0+UR4+0xb700], R27 ;  /* 0x00b7001b00007988 */ /* 0x000fe80008000404 */
[----:B------:R-:W-:Y:S04]  /*283a0*/  STS.U16 [R0+UR4+0xb780], R28 ;  /* 0x00b7801c00007988 */ /* 0x000fe80008000404 */
[----:B------:R-:W-:Y:S04]  /*283b0*/  STS.U16 [R0+UR4+0xc600], R29 ;  /* 0x00c6001d00007988 */ /* 0x000fe80008000404 */
[----:B------:R-:W-:Y:S04]  /*283c0*/  STS.U16 [R0+UR4+0xc680], R13 ;  /* 0x00c6800d00007988 */ /* 0x000fe80008000404 */
[----:B------:R-:W-:Y:S04]  /*283d0*/  STS.U16 [R0+UR4+0xc700], R14 ;  /* 0x00c7000e00007988 */ /* 0x000fe80008000404 */
[----:B------:R-:W-:Y:S04]  /*283e0*/  STS.U16 [R0+UR4+0xc780], R15 ;  /* 0x00c7800f00007988 */ /* 0x000fe80008000404 */
[----:B0-----:R-:W2:Y:S04]  /*283f0*/  LDL.LU R19, [R1+0xb4c] ;  /* 0x000b4c0001137983 */ /* 0x001ea80000300800 */
[----:B------:R-:W-:Y:S04]  /*28400*/  STS.U16 [R0+UR4+0xd600], R4 ;  /* 0x00d6000400007988 */ /* 0x000fe80008000404 */
[----:B-1----:R-:W2:Y:S04]  /*28410*/  LDL.LU R20, [R1+0xb44] ;  /* 0x000b440001147983 */ /* 0x002ea80000300800 */
[----:B------:R-:W-:Y:S04]  /*28420*/  STS.U16 [R0+UR4+0xd680], R5 ;  /* 0x00d6800500007988 */ /* 0x000fe80008000404 */
[----:B------:R-:W2:Y:S04]  /*28430*/  LDL.LU R21, [R1+0xac4] ;  /* 0x000ac40001157983 */ /* 0x000ea80000300800 */
[----:B------:R0:W-:Y:S04]  /*28440*/  STS.U16 [R0+UR4+0xd700], R6 ;  /* 0x00d7000600007988 */ /* 0x0001e80008000404 */
[----:B------:R-:W2:Y:S04]  /*28450*/  LDL.LU R22, [R1+0xac0] ;  /* 0x000ac00001167983 */ /* 0x000ea80000300800 */
[----:B------:R-:W-:Y:S04]  /*28460*/  STS.U16 [R0+UR4+0xd780], R7 ;  /* 0x00d7800700007988 */ /* 0x000fe80008000404 */
        /* <DEDUP_REMOVED lines=8> */
[----:B0-----:R-:W2:Y:S04]  /*284f0*/  LDL.LU R6, [R1+0xa28] ;  /* 0x000a280001067983 */ /* 0x001ea80000300800 */
[----:B----4-:R-:W-:Y:S04]  /*28500*/  STS.U16 [R0+UR4+0xf600], R18 ;  /* 0x00f6001200007988 */ /* 0x010fe80008000404 */
[----:B------:R0:W-:Y:S04]  /*28510*/  STL [R1+0x44b0], R18 ;  /* 0x0044b01201007387 */ /* 0x0001e80000100800 */
[----:B---3--:R-:W-:Y:S04]  /*28520*/  STS.U16 [R0+UR4+0xf680], R17 ;  /* 0x00f6801100007988 */ /* 0x008fe80008000404 */
[----:B0-----:R-:W3:Y:S04]  /*28530*/  LDL.LU R18, [R1+0xb50] ;  /* 0x000b500001127983 */ /* 0x001ee80000300800 */
[----:B------:R0:W-:Y:S04]  /*28540*/  STL [R1+0x44b8], R17 ;  /* 0x0044b81101007387 */ /* 0x0001e80000100800 */
[----:B0-----:R-:W4:Y:S04]  /*28550*/  LDL.LU R17, [R1+0xb54] ;  /* 0x000b540001117983 */ /* 0x001f280000300800 */
[----:B--2---:R-:W-:Y:S04]  /*28560*/  STL [R1+0x44bc], R16 ;  /* 0x0044bc1001007387 */ /* 0x004fe80000100800 */
[----:B------:R-:W2:Y:S04]  /*28570*/  LDL.LU R3, [R1+0xa20] ;  /* 0x000a200001037983 */ /* 0x000ea80000300800 */
[----:B------:R-:W2:Y:S04]  /*28580*/  LDL.LU R27, [R1+0x9a4] ;  /* 0x0009a400011b7983 */ /* 0x000ea80000300800 */
[----:B------:R-:W2:Y:S04]  /*28590*/  LDL.LU R28, [R1+0x9a0] ;  /* 0x0009a000011c7983 */ /* 0x000ea80000300800 */
[----:B------:R-:W2:Y:S04]  /*285a0*/  LDL.LU R29, [R1+0x998] ;  /* 0x00099800011d7983 */ /* 0x000ea80000300800 */
[----:B------:R-:W2:Y:S04]  /*285b0*/  LDL.LU R13, [R1+0x990] ;  /* 0x00099000010d7983 */ /* 0x000ea80000300800 */
[----:B------:R-:W2:Y:S04]  /*285c0*/  LDL.LU R14, [R1+0x914] ;  /* 0x00091400010e7983 */ /* 0x000ea80000300800 */
[----:B------:R-:W-:Y:S04]  /*285d0*/  STS.U16 [R0+UR4+0xf700], R16 ;  /* 0x00f7001000007988 */ /* 0x000fe80008000404 */
[----:B------:R0:W-:Y:S04]  /*285e0*/  STS.U16 [R0+UR4+0xf780], R12 ;  /* 0x00f7800c00007988 */ /* 0x0001e80008000404 */
[----:B------:R-:W2:Y:S04]  /*285f0*/  LDL.LU R15, [R1+0x910] ;  /* 0x00091000010f7983 */ /* 0x000ea80000300800 */
[----:B0-----:R-:W2:Y:S04]  /*28600*/  LDL.LU R0, [R1+0x908] ;  /* 0x0009080001007983 */ /* 0x001ea80000300800 */
[----:B------:R-:W2:Y:S04]  /*28610*/  LDL.LU R4, [R1+0x900] ;  /* 0x0009000001047983 */ /* 0x000ea80000300800 */
[----:B------:R-:W2:Y:S04]  /*28620*/  LDL.LU R5, [R1+0x890] ;  /* 0x0008900001057983 */ /* 0x000ea80000300800 */
[----:B------:R-:W2:Y:S04]  /*28630*/  LDL.LU R7, [R1+0x88c] ;  /* 0x00088c0001077983 */ /* 0x000ea80000300800 */
[----:B------:R-:W2:Y:S04]  /*28640*/  LDL.LU R8, [R1+0x884] ;  /* 0x0008840001087983 */ /* 0x000ea80000300800 */
[----:B------:R-:W2:Y:S01]  /*28650*/  LDL.LU R9, [R1+0x87c] ;  /* 0x00087c0001097983 */ /* 0x000ea20000300800 */
[----:B------:R-:W-:-:S03]  /*28660*/  LOP3.LUT R16, R2, 0x3f, RZ, 0xc0, !PT ;  /* 0x0000003f02107812 */ /* 0x000fc600078ec0ff */
[----:B------:R-:W2:Y:S04]  /*28670*/  LDL.LU R10, [R1+0x810] ;  /* 0x00081000010a7983 */ /* 0x000ea80000300800 */
[----:B------:R-:W2:Y:S04]  /*28680*/  LDL.LU R11, [R1+0x80c] ;  /* 0x00080c00010b7983 */ /* 0x000ea80000300800 */
[----:B------:R-:W2:Y:S04]  /*28690*/  LDL.LU R2, [R1+0x804] ;  /* 0x0008040001027983 */ /* 0x000ea80000300800 */
[----:B------:R0:W-:Y:S02]  /*286a0*/  STL [R1+0x44c0], R12 ;  /* 0x0044c00c01007387 */ /* 0x0001e40000100800 */
[----:B0-----:R-:W-:-:S05]  /*286b0*/  IMAD.SHL.U32 R12, R16, 0x2, RZ ;  /* 0x00000002100c7824 */ /* 0x001fca00078e00ff */
[----:B------:R-:W-:-:S05]  /*286c0*/  LOP3.LUT R12, R12, 0x40, RZ, 0x3c, !PT ;  /* 0x000000400c0c7812 */ /* 0x000fca00078e3cff */
[----:B----4-:R-:W-:Y:S04]  /*286d0*/  STS.U16 [R12+UR4+0x800], R17 ;  /* 0x000800110c007988 */ /* 0x010fe80008000404 */
        /* <DEDUP_REMOVED lines=10> */
[----:B--2---:R-:W-:Y:S04]  /*28780*/  STS.U16 [R12+UR4+0x2980], R3 ;  /* 0x002980030c007988 */ /* 0x004fe80008000404 */
[----:B------:R-:W-:Y:S04]  /*28790*/  STS.U16 [R12+UR4+0x3800], R27 ;  /* 0x0038001b0c007988 */ /* 0x000fe80008000404 */
[----:B------:R-:W-:Y:S04]  /*287a0*/  STS.U16 [R12+UR4+0x3880], R28 ;  /* 0x0038801c0c007988 */ /* 0x000fe80008000404 */
[----:B------:R-:W-:Y:S04]  /*287b0*/  STS.U16 [R12+UR4+0x3900], R29 ;  /* 0x0039001d0c007988 */ /* 0x000fe80008000404 */
        /* <DEDUP_REMOVED lines=44> */
[----:B------:R-:W2:Y:S04]  /*28a80*/  LDL.LU R5, [R1+0x20] ;  /* 0x0000200001057983 */ /* 0x000ea80000300800 */
        /* <DEDUP_REMOVED lines=9> */
[----:B------:R2:W-:Y:S04]  /*28b20*/  STS.U16 [R12+UR4+0x8900], R11 ;  /* 0x0089000b0c007988 */ /* 0x0005e80008000404 */
[----:B------:R2:W-:Y:S04]  /*28b30*/  STS.U16 [R12+UR4+0x8980], R2 ;  /* 0x008980020c007988 */ /* 0x0005e80008000404 */
[----:B------:R-:W-:Y:S04]  /*28b40*/  STS.U16 [R12+UR4+0x9800], R16 ;  /* 0x009800100c007988 */ /* 0x000fe80008000404 */
[----:B------:R-:W-:Y:S04]  /*28b50*/  STS.U16 [R12+UR4+0x9880], R17 ;  /* 0x009880110c007988 */ /* 0x000fe80008000404 */
[----:B0-----:R-:W2:Y:S04]  /*28b60*/  LDL.LU R14, [R1+0x44dc] ;  /* 0x0044dc00010e7983 */ /* 0x001ea80000300800 */
[----:B-1----:R-:W2:Y:S04]  /*28b70*/  LDL.LU R8, [R1+0x44d8] ;  /* 0x0044d80001087983 */ /* 0x002ea80000300800 */
[----:B---3--:R-:W3:Y:S04]  /*28b80*/  LDL.LU R9, [R1+0x44d4] ;  /* 0x0044d40001097983 */ /* 0x008ee80000300800 */
[----:B----4-:R-:W4:Y:S04]  /*28b90*/  LDL.LU R10, [R1+0x44d0] ;  /* 0x0044d000010a7983 */ /* 0x010f280000300800 */
[----:B--2---:R-:W2:Y:S04]  /*28ba0*/  LDL.LU R11, [R1+0x44cc] ;  /* 0x0044cc00010b7983 */ /* 0x004ea80000300800 */
[----:B------:R-:W-:Y:S04]  /*28bb0*/  STS.U16 [R12+UR4+0x9900], R18 ;  /* 0x009900120c007988 */ /* 0x000fe80008000404 */
[----:B------:R-:W3:Y:S04]  /*28bc0*/  LDL.LU R2, [R1+0x44c8] ;  /* 0x0044c80001027983 */ /* 0x000ee80000300800 */
[----:B------:R0:W-:Y:S04]  /*28bd0*/  STS.U16 [R12+UR4+0x9980], R7 ;  /* 0x009980070c007988 */ /* 0x0001e80008000404 */
[----:B0-----:R-:W4:Y:S04]  /*28be0*/  LDL.LU R7, [R1+0x18] ;  /* 0x0000180001077983 */ /* 0x001f280000300800 */
[----:B------:R0:W-:Y:S04]  /*28bf0*/  STS.U16 [R12+UR4+0xa800], R19 ;  /* 0x00a800130c007988 */ /* 0x0001e80008000404 */
[----:B------:R-:W-:Y:S04]  /*28c00*/  STS.U16 [R12+UR4+0xa880], R20 ;  /* 0x00a880140c007988 */ /* 0x000fe80008000404 */
[----:B------:R1:W-:Y:S04]  /*28c10*/  STS.U16 [R12+UR4+0xa900], R21 ;  /* 0x00a900150c007988 */ /* 0x0003e80008000404 */
[----:B------:R1:W-:Y:S04]  /*28c20*/  STS.U16 [R12+UR4+0xa980], R22 ;  /* 0x00a980160c007988 */ /* 0x0003e80008000404 */
[----:B------:R-:W2:Y:S04]  /*28c30*/  LDL.LU R16, [R1+0xb3c] ;  /* 0x000b3c0001107983 */ /* 0x000ea80000300800 */
[----:B------:R-:W-:Y:S04]  /*28c40*/  STS.U16 [R12+UR4+0xb800], R23 ;  /* 0x00b800170c007988 */ /* 0x000fe80008000404 */
[----:B------:R-:W2:Y:S04]  /*28c50*/  LDL.LU R17, [R1+0xb34] ;  /* 0x000b340001117983 */ /* 0x000ea80000300800 */
[----:B------:R-:W-:Y:S04]  /*28c60*/  STS.U16 [R12+UR4+0xb880], R24 ;  /* 0x00b880180c007988 */ /* 0x000fe80008000404 */
[----:B------:R-:W2:Y:S04]  /*28c70*/  LDL.LU R18, [R1+0xb2c] ;  /* 0x000b2c0001127983 */ /* 0x000ea80000300800 */
[----:B------:R-:W-:Y:S04]  /*28c80*/  STS.U16 [R12+UR4+0xb900], R25 ;  /* 0x00b900190c007988 */ /* 0x000fe80008000404 */
[----:B0-----:R-:W2:Y:S04]  /*28c90*/  LDL.LU R19, [R1+0xb24] ;  /* 0x000b240001137983 */ /* 0x001ea80000300800 */
[----:B------:R-:W-:Y:S04]  /*28ca0*/  STS.U16 [R12+UR4+0xb980], R26 ;  /* 0x00b9801a0c007988 */ /* 0x000fe80008000404 */
[----:B-1----:R-:W2:Y:S04]  /*28cb0*/  LDL.LU R21, [R1+0xaa8] ;  /* 0x000aa80001157983 */ /* 0x002ea80000300800 */
        /* <DEDUP_REMOVED lines=21> */
[----:B0-----:R-:W2:Y:S04]  /*28e10*/  LDL.LU R0, [R1+0x8f8] ;  /* 0x0008f80001007983 */ /* 0x001ea80000300800 */
[----:B-1----:R-:W2:Y:S04]  /*28e20*/  LDL.LU R4, [R1+0x8f0] ;  /* 0x0008f00001047983 */ /* 0x002ea80000300800 */
[----:B------:R-:W2:Y:S04]  /*28e30*/  LDL.LU R5, [R1+0x8e8] ;  /* 0x0008e80001057983 */ /* 0x000ea80000300800 */
[----:B------:R-:W2:Y:S04]  /*28e40*/  LDL.LU R6, [R1+0x8e0] ;  /* 0x0008e00001067983 */ /* 0x000ea80000300800 */
[----:B----4-:R0:W-:Y:S04]  /*28e50*/  STS.U16 [R12+UR4+0xe900], R7 ;  /* 0x00e900070c007988 */ /* 0x0101e80008000404 */
[----:B---3--:R1:W-:Y:S04]  /*28e60*/  STS.U16 [R12+UR4+0xe980], R2 ;  /* 0x00e980020c007988 */ /* 0x0083e80008000404 */
[----:B0-----:R-:W3:Y:S04]  /*28e70*/  LDL.LU R7, [R1+0x874] ;  /* 0x0008740001077983 */ /* 0x001ee80000300800 */
[----:B-1----:R-:W4:Y:S01]  /*28e80*/  LDL.LU R2, [R1+0x86c] ;  /* 0x00086c0001027983 */ /* 0x002f220000300800 */
[----:B------:R-:W-:-:S03]  /*28e90*/  IMAD.SHL.U32 R20, R14, 0x2, RZ ;  /* 0x000000020e147824 */ /* 0x000fc600078e00ff */
[----:B--2---:R-:W-:Y:S04]  /*28ea0*/  STS.U16 [R12+UR4+0xf800], R11 ;  /* 0x00f8000b0c007988 */ /* 0x004fe80008000404 */
[----:B------:R-:W-:Y:S01]  /*28eb0*/  STS.U16 [R12+UR4+0xf880], R10 ;  /* 0x00f8800a0c007988 */ /* 0x000fe20008000404 */
[----:B------:R-:W-:-:S03]  /*28ec0*/  LOP3.LUT R20, R20, 0x50, RZ, 0x3c, !PT ;  /* 0x0000005014147812 */ /* 0x000fc600078e3cff */
        /* <DEDUP_REMOVED lines=9> */
[----:B------:R1:W-:Y:S04]  /*28f60*/  STS.U16 [R20+UR4+0x1b80], R27 ;  /* 0x001b801b14007988 */ /* 0x0003e80008000404 */
[----:B------:R2:W-:Y:S04]  /*28f70*/  STS.U16 [R20+UR4+0x2a00], R28 ;  /* 0x002a001c14007988 */ /* 0x0005e80008000404 */
[----:B------:R2:W-:Y:S04]  /*28f80*/  STS.U16 [R20+UR4+0x2a80], R29 ;  /* 0x002a801d14007988 */ /* 0x0005e80008000404 */
[----:B------:R-:W-:Y:S04]  /*28f90*/  STL [R1+0x44c4], R11 ;  /* 0x0044c40b01007387 */ /* 0x000fe80000100800 */
[----:B------:R2:W-:Y:S04]  /*28fa0*/  STS.U16 [R20+UR4+0x2b00], R13 ;  /* 0x002b000d14007988 */ /* 0x0005e80008000404 */
[----:B------:R2:W-:Y:S04]  /*28fb0*/  STS.U16 [R20+UR4+0x2b80], R15 ;  /* 0x002b800f14007988 */ /* 0x0005e80008000404 */
[----:B------:R-:W-:Y:S04]  /*28fc0*/  STS.U16 [R20+UR4+0x3a00], R23 ;  /* 0x003a001714007988 */ /* 0x000fe80008000404 */
[----:B------:R-:W-:Y:S04]  /*28fd0*/  STS.U16 [R20+UR4+0x3a80], R24 ;  /* 0x003a801814007988 */ /* 0x000fe80008000404 */
[----:B0-----:R-:W4:Y:S04]  /*28fe0*/  LDL.LU R3, [R1+0x864] ;  /* 0x0008640001037983 */ /* 0x001f280000300800 */
[----:B-1----:R-:W4:Y:S04]  /*28ff0*/  LDL.LU R27, [R1+0x85c] ;  /* 0x00085c00011b7983 */ /* 0x002f280000300800 */
[----:B--2---:R-:W2:Y:S04]  /*29000*/  LDL.LU R28, [R1+0x7f4] ;  /* 0x0007f400011c7983 */ /* 0x004ea80000300800 */
[----:B------:R-:W-:Y:S04]  /*29010*/  STS.U16 [R20+UR4+0x3b00], R25 ;  /* 0x003b001914007988 */ /* 0x000fe80008000404 */
[----:B------:R-:W2:Y:S04]  /*29020*/  LDL.LU R29, [R1+0x7ec] ;  /* 0x0007ec00011d7983 */ /* 0x000ea80000300800 */
[----:B------:R-:W2:Y:S04]  /*29030*/  LDL.LU R13, [R1+0x7e4] ;  /* 0x0007e400010d7983 */ /* 0x000ea80000300800 */
[----:B------:R-:W-:Y:S04]  /*29040*/  STS.U16 [R20+UR4+0x3b80], R26 ;  /* 0x003b801a14007988 */ /* 0x000fe80008000404 */
[----:B------:R-:W2:Y:S04]  /*29050*/  LDL.LU R15, [R1+0x7dc] ;  /* 0x0007dc00010f7983 */ /* 0x000ea80000300800 */
[----:B------:R0:W-:Y:S04]  /*29060*/  STS.U16 [R20+UR4+0x4a00], R0 ;  /* 0x004a000014007988 */ /* 0x0001e80008000404 */
[----:B------:R-:W-:Y:S04]  /*29070*/  STS.U16 [R20+UR4+0x4a80], R4 ;  /* 0x004a800414007988 */ /* 0x000fe80008000404 */
[----:B------:R-:W-:Y:S04]  /*29080*/  STS.U16 [R20+UR4+0x4b00], R5 ;  /* 0x004b000514007988 */ /* 0x000fe80008000404 */
[----:B------:R-:W-:Y:S04]  /*29090*/  STS.U16 [R20+UR4+0x4b80], R6 ;  /* 0x004b800614007988 */ /* 0x000fe80008000404 */
[----:B0-----:R-:W2:Y:S04]  /*290a0*/  LDL.LU R0, [R1+0x774] ;  /* 0x0007740001007983 */ /* 0x001ea80000300800 */
[----:B------:R-:W2:Y:S04]  /*290b0*/  LDL.LU R11, [R1+0x76c] ;  /* 0x00076c00010b7983 */ /* 0x000ea80000300800 */
[----:B------:R-:W2:Y:S04]  /*290c0*/  LDL.LU R12, [R1+0x764] ;  /* 0x00076400010c7983 */ /* 0x000ea80000300800 */
[----:B------:R-:W2:Y:S04]  /*290d0*/  LDL.LU R16, [R1+0x75c] ;  /* 0x00075c0001107983 */ /* 0x000ea80000300800 */
[----:B------:R-:W2:Y:S04]  /*290e0*/  LDL.LU R17, [R1+0x6f4] ;  /* 0x0006f40001117983 */ /* 0x000ea80000300800 */
[----:B---3--:R-:W-:Y:S04]  /*290f0*/  STS.U16 [R20+UR4+0x5a00], R7 ;  /* 0x005a000714007988 */ /* 0x008fe80008000404 */
[----:B----4-:R0:W-:Y:S04]  /*29100*/  STS.U16 [R20+UR4+0x5a80], R2 ;  /* 0x005a800214007988 */ /* 0x0101e80008000404 */
        /* <DEDUP_REMOVED lines=14> */
[----:B------:R1:W-:Y:S04]  /*291f0*/  STS.U16 [R20+UR4+0x5b80], R27 ;  /* 0x005b801b14007988 */ /* 0x0003e80008000404 */
[----:B--2---:R2:W-:Y:S04]  /*29200*/  STS.U16 [R20+UR4+0x6a00], R28 ;  /* 0x006a001c14007988 */ /* 0x0045e80008000404 */
[----:B------:R2:W-:Y:S04]  /*29210*/  STS.U16 [R20+UR4+0x6a80], R29 ;  /* 0x006a801d14007988 */ /* 0x0005e80008000404 */
[----:B------:R2:W-:Y:S04]  /*29220*/  STS.U16 [R20+UR4+0x6b00], R13 ;  /* 0x006b000d14007988 */ /* 0x0005e80008000404 */
[----:B------:R2:W-:Y:S04]  /*29230*/  STS.U16 [R20+UR4+0x6b80], R15 ;  /* 0x006b800f14007988 */ /* 0x0005e80008000404 */
[----:B0-----:R-:W4:Y:S04]  /*29240*/  LDL.LU R3, [R1+0x128] ;  /* 0x0001280001037983 */ /* 0x001f280000300800 */
[----:B-1----:R-:W4:Y:S04]  /*29250*/  LDL.LU R27, [R1+0x124] ;  /* 0x00012400011b7983 */ /* 0x002f280000300800 */
[----:B--2---:R-:W2:Y:S04]  /*29260*/  LDL.LU R28, [R1+0xd0] ;  /* 0x0000d000011c7983 */ /* 0x004ea80000300800 */
[----:B------:R-:W2:Y:S04]  /*29270*/  LDL.LU R29, [R1+0xcc] ;  /* 0x0000cc00011d7983 */ /* 0x000ea80000300800 */
[----:B------:R-:W2:Y:S04]  /*29280*/  LDL.LU R13, [R1+0xc8] ;  /* 0x0000c800010d7983 */ /* 0x000ea80000300800 */
        /* <DEDUP_REMOVED lines=11> */
[----:B---3--:R0:W-:Y:S04]  /*29340*/  STS.U16 [R20+UR4+0x8a80], R2 ;  /* 0x008a800214007988 */ /* 0x0081e80008000404 */
[----:B----4-:R1:W-:Y:S04]  /*29350*/  STS.U16 [R20+UR4+0x8b00], R18 ;  /* 0x008b001214007988 */ /* 0x0103e80008000404 */
[----:B------:R3:W-:Y:S04]  /*29360*/  STS.U16 [R20+UR4+0x8b80], R19 ;  /* 0x008b801314007988 */ /* 0x0007e80008000404 */
[----:B------:R-:W-:Y:S04]  /*29370*/  STS.U16 [R20+UR4+0x9a00], R21 ;  /* 0x009a001514007988 */ /* 0x000fe80008000404 */
[----:B------:R-:W-:Y:S04]  /*29380*/  STS.U16 [R20+UR4+0x9a80], R22 ;  /* 0x009a801614007988 */ /* 0x000fe80008000404 */
[----:B------:R-:W-:Y:S04]  /*29390*/  STS.U16 [R20+UR4+0x9b00], R23 ;  /* 0x009b001714007988 */ /* 0x000fe80008000404 */
[----:B------:R4:W-:Y:S04]  /*293a0*/  STS.U16 [R20+UR4+0x9b80], R4 ;  /* 0x009b800414007988 */ /* 0x0009e80008000404 */
[----:B------:R4:W-:Y:S04]  /*293b0*/  STS.U16 [R20+UR4+0xaa00], R5 ;  /* 0x00aa000514007988 */ /* 0x0009e80008000404 */
[----:B0-----:R-:W2:Y:S04]  /*293c0*/  LDL.LU R2, [R1+0x44b4] ;  /* 0x0044b40001027983 */ /* 0x001ea80000300800 */
[----:B-1----:R-:W2:Y:S04]  /*293d0*/  LDL.LU R18, [R1+0x68] ;  /* 0x0000680001127983 */ /* 0x002ea80000300800 */
[----:B---3--:R-:W3:Y:S04]  /*293e0*/  LDL.LU R19, [R1+0x64] ;  /* 0x0000640001137983 */ /* 0x008ee80000300800 */
[----:B------:R0:W-:Y:S04]  /*293f0*/  STS.U16 [R20+UR4+0xaa80], R6 ;  /* 0x00aa800614007988 */ /* 0x0001e80008000404 */
[----:B----4-:R-:W4:Y:S04]  /*29400*/  LDL.LU R4, [R1+0x10] ;  /* 0x0000100001047983 */ /* 0x010f280000300800 */
[----:B------:R-:W4:Y:S04]  /*29410*/  LDL.LU R5, [R1+0xc] ;  /* 0x00000c0001057983 */ /* 0x000f280000300800 */
[----:B------:R1:W-:Y:S04]  /*29420*/  STS.U16 [R20+UR4+0xab00], R7 ;  /* 0x00ab000714007988 */ /* 0x0003e80008000404 */
[----:B0-----:R-:W4:Y:S04]  /*29430*/  LDL.LU R6, [R1+0x8] ;  /* 0x0000080001067983 */ /* 0x001f280000300800 */
[----:B-1----:R-:W4:Y:S04]  /*29440*/  LDL.LU R7, [R1+0x4] ;  /* 0x0000040001077983 */ /* 0x002f280000300800 */
[----:B------:R-:W4:Y:S04]  /*29450*/  LDL.LU R21, [R1+0xb1c] ;  /* 0x000b1c0001157983 */ /* 0x000f280000300800 */
[----:B------:R0:W-:Y:S04]  /*29460*/  STS.U16 [R20+UR4+0xab80], R24 ;  /* 0x00ab801814007988 */ /* 0x0001e80008000404 */
[----:B------:R-:W4:Y:S04]  /*29470*/  LDL.LU R22, [R1+0xb0c] ;  /* 0x000b0c0001167983 */ /* 0x000f280000300800 */
[----:B------:R1:W-:Y:S04]  /*29480*/  STS.U16 [R20+UR4+0xba00], R25 ;  /* 0x00ba001914007988 */ /* 0x0003e80008000404 */
[----:B------:R-:W4:Y:S04]  /*29490*/  LDL.LU R23, [R1+0xa88] ;  /* 0x000a880001177983 */ /* 0x000f280000300800 */
[----:B------:R2:W-:Y:S04]  /*294a0*/  STS.U16 [R20+UR4+0xba80], R26 ;  /* 0x00ba801a14007988 */ /* 0x0005e80008000404 */
[----:B------:R-:W-:Y:S04]  /*294b0*/  STS.U16 [R20+UR4+0xbb00], R3 ;  /* 0x00bb000314007988 */ /* 0x000fe80008000404 */
[----:B------:R2:W-:Y:S04]  /*294c0*/  STS.U16 [R20+UR4+0xbb80], R27 ;  /* 0x00bb801b14007988 */ /* 0x0005e80008000404 */
[----:B0-----:R-:W4:Y:S04]  /*294d0*/  LDL.LU R24, [R1+0xa80] ;  /* 0x000a800001187983 */ /* 0x001f280000300800 */
[----:B-1----:R-:W4:Y:S04]  /*294e0*/  LDL.LU R25, [R1+0xa7c] ;  /* 0x000a7c0001197983 */ /* 0x002f280000300800 */
[----:B--2---:R0:W-:Y:S04]  /*294f0*/  STS.U16 [R20+UR4+0xca00], R28 ;  /* 0x00ca001c14007988 */ /* 0x0041e80008000404 */
[----:B------:R-:W2:Y:S04]  /*29500*/  LDL.LU R26, [R1+0xa78] ;  /* 0x000a7800011a7983 */ /* 0x000ea80000300800 */
[----:B------:R-:W2:Y:S04]  /*29510*/  LDL.LU R27, [R1+0x9f8] ;  /* 0x0009f800011b7983 */ /* 0x000ea80000300800 */
[----:B------:R-:W2:Y:S04]  /*29520*/  LDL.LU R3, [R1+0x9f0] ;  /* 0x0009f00001037983 */ /* 0x000ea80000300800 */
[----:B------:R1:W-:Y:S04]  /*29530*/  STS.U16 [R20+UR4+0xca80], R29 ;  /* 0x00ca801d14007988 */ /* 0x0003e80008000404 */
[----:B------:R1:W-:Y:S04]  /*29540*/  STS.U16 [R20+UR4+0xcb00], R13 ;  /* 0x00cb000d14007988 */ /* 0x0003e80008000404 */
[----:B------:R1:W-:Y:S04]  /*29550*/  STS.U16 [R20+UR4+0xcb80], R15 ;  /* 0x00cb800f14007988 */ /* 0x0003e80008000404 */
[----:B0-----:R-:W2:Y:S04]  /*29560*/  LDL.LU R28, [R1+0x9ec] ;  /* 0x0009ec00011c7983 */ /* 0x001ea80000300800 */
[----:B------:R0:W-:Y:S04]  /*29570*/  STS.U16 [R20+UR4+0xda00], R0 ;  /* 0x00da000014007988 */ /* 0x0001e80008000404 */
[----:B-1----:R-:W2:Y:S04]  /*29580*/  LDL.LU R29, [R1+0x9e8] ;  /* 0x0009e800011d7983 */ /* 0x002ea80000300800 */
[----:B------:R-:W2:Y:S04]  /*29590*/  LDL.LU R13, [R1+0x968] ;  /* 0x00096800010d7983 */ /* 0x000ea80000300800 */
[----:B------:R-:W2:Y:S04]  /*295a0*/  LDL.LU R15, [R1+0x960] ;  /* 0x00096000010f7983 */ /* 0x000ea80000300800 */
[----:B0-----:R-:W2:Y:S04]  /*295b0*/  LDL.LU R0, [R1+0x95c] ;  /* 0x00095c0001007983 */ /* 0x001ea80000300800 */
[----:B------:R0:W-:Y:S04]  /*295c0*/  STS.U16 [R20+UR4+0xda80], R2 ;  /* 0x00da800214007988 */ /* 0x0001e80008000404 */
[----:B------:R1:W-:Y:S04]  /*295d0*/  STS.U16 [R20+UR4+0xdb00], R18 ;  /* 0x00db001214007988 */ /* 0x0003e80008000404 */
[----:B---3--:R3:W-:Y:S04]  /*295e0*/  STS.U16 [R20+UR4+0xdb80], R19 ;  /* 0x00db801314007988 */ /* 0x0087e80008000404 */
[----:B----4-:R4:W-:Y:S04]  /*295f0*/  STS.U16 [R20+UR4+0xea00], R4 ;  /* 0x00ea000414007988 */ /* 0x0109e80008000404 */
[----:B------:R4:W-:Y:S04]  /*29600*/  STS.U16 [R20+UR4+0xea80], R5 ;  /* 0x00ea800514007988 */ /* 0x0009e80008000404 */
[----:B0-----:R-:W2:Y:S04]  /*29610*/  LDL.LU R2, [R1+0x958] ;  /* 0x0009580001027983 */ /* 0x001ea80000300800 */
[----:B-1----:R-:W2:Y:S04]  /*29620*/  LDL.LU R18, [R1+0x44b0] ;  /* 0x0044b00001127983 */ /* 0x002ea80000300800 */
[----:B---3--:R-:W3:Y:S04]  /*29630*/  LDL.LU R19, [R1+0x44ac] ;  /* 0x0044ac0001137983 */ /* 0x008ee80000300800 */
[----:B------:R0:W-:Y:S04]  /*29640*/  STS.U16 [R20+UR4+0xeb00], R6 ;  /* 0x00eb000614007988 */ /* 0x0001e80008000404 */
[----:B----4-:R-:W4:Y:S04]  /*29650*/  LDL.LU R4, [R1+0x44a8] ;  /* 0x0044a80001047983 */ /* 0x010f280000300800 */
[----:B------:R-:W2:Y:S04]  /*29660*/  LDL.LU R5, [R1+0x44a4] ;  /* 0x0044a40001057983 */ /* 0x000ea80000300800 */
[----:B------:R1:W-:Y:S04]  /*29670*/  STS.U16 [R20+UR4+0xeb80], R7 ;  /* 0x00eb800714007988 */ /* 0x0003e80008000404 */
[----:B0-----:R-:W3:Y:S04]  /*29680*/  LDL.LU R6, [R1+0x44a0] ;  /* 0x0044a00001067983 */ /* 0x001ee80000300800 */
[----:B-1----:R-:W4:Y:S01]  /*29690*/  LDL.LU R7, [R1+0x449c] ;  /* 0x00449c0001077983 */ /* 0x002f220000300800 */
[----:B------:R-:W-:-:S03]  /*296a0*/  IMAD.SHL.U32 R14, R14, 0x2, RZ ;  /* 0x000000020e0e7824 */ /* 0x000fc600078e00ff */
[----:B----4-:R-:W-:Y:S04]  /*296b0*/  STS.U16 [R20+UR4+0xfa00], R7 ;  /* 0x00fa000714007988 */ /* 0x010fe80008000404 */
[----:B---3--:R-:W-:Y:S04]  /*296c0*/  STS.U16 [R20+UR4+0xfa80], R6 ;  /* 0x00fa800614007988 */ /* 0x008fe80008000404 */
[----:B--2---:R0:W-:Y:S04]  /*296d0*/  STS.U16 [R20+UR4+0xfb00], R5 ;  /* 0x00fb000514007988 */ /* 0x0041e80008000404 */
[----:B------:R1:W-:Y:S04]  /*296e0*/  STS.U16 [R20+UR4+0xfb80], R4 ;  /* 0x00fb800414007988 */ /* 0x0003e80008000404 */
[----:B0-----:R-:W2:Y:S04]  /*296f0*/  LDL.LU R5, [R1+0xb10] ;  /* 0x000b100001057983 */ /* 0x001ea80000300800 */
[----:B-1----:R-:W3:Y:S04]  /*29700*/  LDL.LU R20, [R1+0x4498] ;  /* 0x0044980001147983 */ /* 0x002ee80000300800 */
[----:B------:R-:W4:Y:S01]  /*29710*/  LDL.LU R4, [R1+0xb14] ;  /* 0x000b140001047983 */ /* 0x000f220000300800 */
[----:B------:R-:W-:-:S05]  /*29720*/  LOP3.LUT R14, R14, 0x60, RZ, 0x3c, !PT ;  /* 0x000000600e0e7812 */ /* 0x000fca00078e3cff */
[----:B------:R0:W-:Y:S04]  /*29730*/  STS.U16 [R14+UR4+0xc00], R21 ;  /* 0x000c00150e007988 */ /* 0x0001e80008000404 */
[----:B0-----:R-:W3:Y:S04]  /*29740*/  LDL.LU R21, [R1+0x4494] ;  /* 0x0044940001157983 */ /* 0x001ee80000300800 */
[----:B----4-:R0:W-:Y:S04]  /*29750*/  STS.U16 [R14+UR4+0xc80], R4 ;  /* 0x000c80040e007988 */ /* 0x0101e80008000404 */
[----:B--2---:R1:W-:Y:S04]  /*29760*/  STS.U16 [R14+UR4+0xd00], R5 ;  /* 0x000d00050e007988 */ /* 0x0043e80008000404 */
[----:B------:R2:W-:Y:S04]  /*29770*/  STS.U16 [R14+UR4+0xd80], R22 ;  /* 0x000d80160e007988 */ /* 0x0005e80008000404 */
[----:B------:R4:W-:Y:S04]  /*29780*/  STS.U16 [R14+UR4+0x1c00], R23 ;  /* 0x001c00170e007988 */ /* 0x0009e80008000404 */
[----:B------:R3:W-:Y:S04]  /*29790*/  STS.U16 [R14+UR4+0x1c80], R24 ;  /* 0x001c80180e007988 */ /* 0x0007e80008000404 */
[----:B------:R3:W-:Y:S04]  /*297a0*/  STS.U16 [R14+UR4+0x1d00], R25 ;  /* 0x001d00190e007988 */ /* 0x0007e80008000404 */
[----:B------:R3:W-:Y:S04]  /*297b0*/  STS.U16 [R14+UR4+0x1d80], R26 ;  /* 0x001d801a0e007988 */ /* 0x0007e80008000404 */
[----:B0-----:R-:W3:Y:S04]  /*297c0*/  LDL R4, [R1+0x1d38] ;  /* 0x001d380001047983 */ /* 0x001ee80000100800 */
[----:B-1----:R-:W3:Y:S04]  /*297d0*/  LDL R5, [R1+0x1d34] ;  /* 0x001d340001057983 */ /* 0x002ee80000100800 */
[----:B--2---:R-:W2:Y:S04]  /*297e0*/  LDL.LU R22, [R1+0x4490] ;  /* 0x0044900001167983 */ /* 0x004ea80000300800 */
[----:B----4-:R-:W4:Y:S04]  /*297f0*/  LDL.LU R23, [R1+0x448c] ;  /* 0x00448c0001177983 */ /* 0x010f280000300800 */
[----:B---3--:R-:W3:Y:S04]  /*29800*/  LDL.LU R24, [R1+0x4488] ;  /* 0x0044880001187983 */ /* 0x008ee80000300800 */
[----:B------:R-:W2:Y:S04]  /*29810*/  LDL.LU R25, [R1+0x4484] ;  /* 0x0044840001197983 */ /* 0x000ea80000300800 */
[----:B------:R-:W4:Y:S04]  /*29820*/  LDL.LU R26, [R1+0x4480] ;  /* 0x00448000011a7983 */ /* 0x000f280000300800 */
[----:B------:R0:W-:Y:S04]  /*29830*/  STS.U16 [R14+UR4+0x2c00], R27 ;  /* 0x002c001b0e007988 */ /* 0x0001e80008000404 */
[----:B------:R1:W-:Y:S04]  /*29840*/  STS.U16 [R14+UR4+0x2c80], R3 ;  /* 0x002c80030e007988 */ /* 0x0003e80008000404 */
[----:B------:R1:W-:Y:S04]  /*29850*/  STS.U16 [R14+UR4+0x2d00], R28 ;  /* 0x002d001c0e007988 */ /* 0x0003e80008000404 */
[----:B------:R1:W-:Y:S04]  /*29860*/  STS.U16 [R14+UR4+0x2d80], R29 ;  /* 0x002d801d0e007988 */ /* 0x0003e80008000404 */
[----:B------:R1:W-:Y:S04]  /*29870*/  STS.U16 [R14+UR4+0x3c00], R13 ;  /* 0x003c000d0e007988 */ /* 0x0003e80008000404 */
[----:B------:R1:W-:Y:S04]  /*29880*/  STS.U16 [R14+UR4+0x3c80], R15 ;  /* 0x003c800f0e007988 */ /* 0x0003e80008000404 */
[----:B0-----:R-:W3:Y:S04]  /*29890*/  LDL.LU R27, [R1+0x447c] ;  /* 0x00447c00011b7983 */ /* 0x001ee80000300800 */
[----:B-1----:R-:W2:Y:S04]  /*298a0*/  LDL.LU R3, [R1+0x4478] ;  /* 0x0044780001037983 */ /* 0x002ea80000300800 */
[----:B------:R-:W4:Y:S04]  /*298b0*/  LDL.LU R28, [R1+0x4474] ;  /* 0x00447400011c7983 */ /* 0x000f280000300800 */
[----:B------:R-:W2:Y:S04]  /*298c0*/  LDL.LU R29, [R1+0x4470] ;  /* 0x00447000011d7983 */ /* 0x000ea80000300800 */
[----:B------:R-:W3:Y:S04]  /*298d0*/  LDL.LU R13, [R1+0x446c] ;  /* 0x00446c00010d7983 */ /* 0x000ee80000300800 */
[----:B------:R-:W4:Y:S04]  /*298e0*/  LDL.LU R15, [R1+0x4468] ;  /* 0x00446800010f7983 */ /* 0x000f280000300800 */
[----:B------:R0:W-:Y:S04]  /*298f0*/  STS.U16 [R14+UR4+0x3d00], R0 ;  /* 0x003d00000e007988 */ /* 0x0001e80008000404 */
[----:B0-----:R-:W2:Y:S04]  /*29900*/  LDL.LU R0, [R1+0x4464] ;  /* 0x0044640001007983 */ /* 0x001ea80000300800 */
[----:B------:R0:W-:Y:S04]  /*29910*/  STS.U16 [R14+UR4+0x3d80], R2 ;  /* 0x003d80020e007988 */ /* 0x0001e80008000404 */
[----:B0-----:R-:W3:Y:S01]  /*29920*/  LDL.LU R2, [R1+0x4460] ;  /* 0x0044600001027983 */ /* 0x001ee20000300800 */
[----:B--2---:R-:W-:-:S06]  /*29930*/  PRMT R0, RZ, 0x7610, R0 ;  /* 0x00007610ff007816 */ /* 0x004fcc0000000000 */
[----:B------:R-:W2:Y:S04]  /*29940*/  @!P0 LDG.E.U16 R0, desc[UR6][R4.64] ;  /* 0x0000000604008981 */ /* 0x000ea8000c1e1500 */
[----:B---3--:R0:W-:Y:S04]  /*29950*/  STS.U16 [R14+UR4+0x4c00], R2 ;  /* 0x004c00020e007988 */ /* 0x0081e80008000404 */
[----:B0-----:R-:W3:Y:S04]  /*29960*/  LDL.LU R14, [R1+0x445c] ;  /* 0x00445c00010e7983 */ /* 0x001ee80000300800 */
[----:B------:R-:W4:Y:S04]  /*29970*/  LDL.LU R2, [R1+0x4458] ;  /* 0x0044580001027983 */ /* 0x000f280000300800 */
[----:B--2---:R0:W-:Y:S04]  /*29980*/  STL [R1+0x104], R0 ;  /* 0x0001040001007387 */ /* 0x0041e80000100800 */
[----:B0-----:R-:W2:Y:S04]  /*29990*/  LDL.LU R0, [R1+0x4454] ;  /* 0x0044540001007983 */ /* 0x001ea80000300800 */
[----:B------:R-:W3:Y:S04]  /*299a0*/  LDL R4, [R1+0x1d2c] ;  /* 0x001d2c0001047983 */ /* 0x000ee80000100800 */
[----:B------:R-:W3:Y:S01]  /*299b0*/  LDL R5, [R1+0x1d30] ;  /* 0x001d300001057983 */ /* 0x000ee20000100800 */
[----:B----4-:R-:W-:-:S02]  /*299c0*/  PRMT R2, RZ, 0x7610, R2 ;  /* 0x00007610ff027816 */ /* 0x010fc40000000002 */
[----:B---3--:R-:W-:-:S04]  /*299d0*/  @!P1 LOP3.LUT R5, R5, R4, RZ, 0x3c, !PT ;  /* 0x0000000405059212 */ /* 0x008fc800078e3cff */
[----:B------:R-:W-:-:S04]  /*299e0*/  @!P1 LOP3.LUT R4, R5, R4, RZ, 0x3c, !PT ;  /* 0x0000000405049212 */ /* 0x000fc800078e3cff */
[----:B------:R-:W-:-:S05]  /*299f0*/  @!P1 LOP3.LUT R5, R5, R4, RZ, 0x3c, !PT ;  /* 0x0000000405059212 */ /* 0x000fca00078e3cff */
[----:B------:R-:W3:Y:S04]  /*29a00*/  @!P1 LDG.E.U16 R2, desc[UR6][R4.64] ;  /* 0x0000000604029981 */ /* 0x000ee8000c1e1500 */
[----:B---3--:R0:W-:Y:S04]  /*29a10*/  STL [R1+0x100], R2 ;  /* 0x0001000201007387 */ /* 0x0081e80000100800 */
[----:B0-----:R-:W3:Y:S04]  /*29a20*/  LDL.LU R2, [R1+0x4450] ;  /* 0x0044500001027983 */ /* 0x001ee80000300800 */
[----:B------:R-:W4:Y:S04]  /*29a30*/  LDL R4, [R1+0x1cb4] ;  /* 0x001cb40001047983 */ /* 0x000f280000100800 */
[----:B------:R-:W4:Y:S01]  /*29a40*/  LDL R5, [R1+0x1cb8] ;  /* 0x001cb80001057983 */ /* 0x000f220000100800 */
[----:B--2---:R-:W-:-:S02]  /*29a50*/  PRMT R0, RZ, 0x7610, R0 ;  /* 0x00007610ff007816 */ /* 0x004fc40000000000 */
[----:B----4-:R-:W-:-:S04]  /*29a60*/  @!P0 LOP3.LUT R5, R5, R4, RZ, 0x3c, !PT ;  /* 0x0000000405058212 */ /* 0x010fc800078e3cff */
[----:B------:R-:W-:-:S04]  /*29a70*/  @!P0 LOP3.LUT R4, R5, R4, RZ, 0x3c, !PT ;  /* 0x0000000405048212 */ /* 0x000fc800078e3cff */
[----:B------:R-:W-:-:S05]  /*29a80*/  @!P0 LOP3.LUT R5, R5, R4, RZ, 0x3c, !PT ;  /* 0x0000000405058212 */ /* 0x000fca00078e3cff */
[----:B------:R-:W2:Y:S04]  /*29a90*/  @!P0 LDG.E.U16 R0, desc[UR6][R4.64] ;  /* 0x0000000604008981 */ /* 0x000ea8000c1e1500 */
[----:B--2---:R0:W-:Y:S04]  /*29aa0*/  STL [R1+0xfc], R0 ;  /* 0x0000fc0001007387 */ /* 0x0041e80000100800 */
[----:B0-----:R-:W2:Y:S04]  /*29ab0*/  LDL.LU R0, [R1+0x444c] ;  /* 0x00444c0001007983 */ /* 0x001ea80000300800 */
[----:B------:R-:W4:Y:S04]  /*29ac0*/  LDL R4, [R1+0x1cac] ;  /* 0x001cac0001047983 */ /* 0x000f280000100800 */
[----:B------:R-:W4:Y:S01]  /*29ad0*/  LDL R5, [R1+0x1cb0] ;  /* 0x001cb00001057983 */ /* 0x000f220000100800 */
[----:B---3--:R-:W-:-:S02]  /*29ae0*/  PRMT R2, RZ, 0x7610, R2 ;  /* 0x00007610ff027816 */ /* 0x008fc40000000002 */
[----:B----4-:R-:W-:-:S04]  /*29af0*/  @!P1 LOP3.LUT R5, R5, R4, RZ, 0x3c, !PT ;  /* 0x0000000405059212 */ /* 0x010fc800078e3cff */
        /* <DEDUP_REMOVED lines=97> */
[----:B------:R-:W-:-:S02]  /*2a110*/  PRMT R13, RZ, 0x7610, R13 ;  /* 0x00007610ff0d7816 */ /* 0x000fc4000000000d */
[----:B----4-:R-:W-:-:S04]  /*2a120*/  @!P0 LOP3.LUT R5, R5, R4, RZ, 0x3c, !PT ;  /* 0x0000000405058212 */ /* 0x010fc800078e3cff */
[----:B------:R-:W-:-:S04]  /*2a130*/  @!P0 LOP3.LUT R4, R5, R4, RZ, 0x3c, !PT ;  /* 0x0000000405048212 */ /* 0x000fc800078e3cff */
[----:B------:R-:W-:-:S05]  /*2a140*/  @!P0 LOP3.LUT R5, R5, R4, RZ, 0x3c, !PT ;  /* 0x0000000405058212 */ /* 0x000fca00078e3cff */
[----:B------:R0:W4:Y:S04]  /*2a150*/  @!P0 LDG.E.U16 R13, desc[UR6][R4.64] ;  /* 0x00000006040d8981 */ /* 0x000128000c1e1500 */
[----:B------:R-:W0:Y:S04]  /*2a160*/  LDL R4, [R1+0x1f50] ;  /* 0x001f500001047983 */ /* 0x000e280000100800 */
[----:B------:R-:W0:Y:S01]  /*2a170*/  LDL R5, [R1+0x1f5c] ;  /* 0x001f5c0001057983 */ /* 0x000e220000100800 */
[----:B------:R-:W-:Y:S02]  /*2a180*/  PRMT R12, RZ, 0x7610, R12 ;  /* 0x00007610ff0c7816 */ /* 0x000fe4000000000c */
[----:B0-----:R-:W-:-:S04]  /*2a190*/  @!P1 LOP3.LUT R5, R5, R4, RZ, 0x3c, !PT ;  /* 0x0000000405059212 */ /* 0x001fc800078e3cff */
[----:B------:R-:W-:-:S04]  /*2a1a0*/  @!P1 LOP3.LUT R4, R5, R4, RZ, 0x3c, !PT ;  /* 0x0000000405049212 */ /* 0x000fc800078e3cff */
[----:B------:R-:W-:-:S05]  /*2a1b0*/  @!P1 LOP3.LUT R5, R5, R4, RZ, 0x3c, !PT ;  /* 0x0000000405059212 */ /* 0x000fca00078e3cff */
[----:B------:R0:W4:Y:S04]  /*2a1c0*/  @!P1 LDG.E.U16 R12, desc[UR6][R4.64] ;  /* 0x00000006040c9981 */ /* 0x000128000c1e1500 */
[----:B------:R-:W0:Y:S04]  /*2a1d0*/  LDL R4, [R1+0x1d24] ;  /* 0x001d240001047983 */ /* 0x000e280000100800 */
[----:B------:R-:W0:Y:S01]  /*2a1e0*/  LDL R5, [R1+0x1d28] ;  /* 0x001d280001057983 */ /* 0x000e220000100800 */
[----:B--2---:R-:W-:Y:S02]  /*2a1f0*/  PRMT R0, RZ, 0x7610, R0 ;  /* 0x00007610ff007816 */ /* 0x004fe40000000000 */
[----:B0-----:R-:W-:-:S04]  /*2a200*/  @!P0 LOP3.LUT R5, R5, R4, RZ, 0x3c, !PT ;  /* 0x0000000405058212 */ /* 0x001fc800078e3cff */
        /* <DEDUP_REMOVED lines=47> */
[----:B------:R0:W3:Y:S04]  /*2a500*/  @!P1 LDG.E.U16 R2, desc[UR6][R4.64] ;  /* 0x0000000604029981 */ /* 0x0000e8000c1e1500 */
[----:B------:R-:W0:Y:S04]  /*2a510*/  LDL R4, [R1+0x1d50] ;  /* 0x001d500001047983 */ /* 0x000e280000100800 */
[----:B------:R-:W0:Y:S01]  /*2a520*/  LDL R5, [R1+0x1d6c] ;  /* 0x001d6c0001057983 */ /* 0x000e220000100800 */
[----:B------:R-:W-:Y:S02]  /*2a530*/  PRMT R14, RZ, 0x7610, R14 ;  /* 0x00007610ff0e7816 */ /* 0x000fe4000000000e */
[----:B0-----:R-:W-:-:S04]  /*2a540*/  @!P0 LOP3.LUT R5, R5, R4, RZ, 0x3c, !PT ;  /* 0x0000000405058212 */ /* 0x001fc800078e3cff */
[----:B------:R-:W-:-:S04]  /*2a550*/  @!P0 LOP3.LUT R4, R5, R4, RZ, 0x3c, !PT ;  /* 0x0000000405048212 */ /* 0x000fc800078e3cff */
[----:B------:R-:W-:-:S05]  /*2a560*/  @!P0 LOP3.LUT R5, R5, R4, RZ, 0x3c, !PT ;  /* 0x0000000405058212 */ /* 0x000fca00078e3cff */
[----:B------:R-:W4:Y:S04]  /*2a570*/  @!P0 LDG.E.U16 R14, desc[UR6][R4.64] ;  /* 0x00000006040e8981 */ /* 0x000f28000c1e1500 */
[----:B---3--:R0:W-:Y:S04]  /*2a580*/  STL [R1+0xd0], R2 ;  /* 0x0000d00201007387 */ /* 0x0081e80000100800 */
[----:B0-----:R-:W3:Y:S04]  /*2a590*/  LDL R2, [R1+0x1e6c] ;  /* 0x001e6c0001027983 */ /* 0x001ee80000100800 */
[----:B----4-:R0:W-:Y:S04]  /*2a5a0*/  STL [R1+0xcc], R14 ;  /* 0x0000cc0e01007387 */ /* 0x0101e80000100800 */
[----:B0-----:R-:W4:Y:S04]  /*2a5b0*/  LDL.LU R14, [R1+0x4408] ;  /* 0x00440800010e7983 */ /* 0x001f280000300800 */
[----:B------:R-:W3:Y:S04]  /*2a5c0*/  LDL R4, [R1+0x1d64] ;  /* 0x001d640001047983 */ /* 0x000ee80000100800 */
[----:B------:R-:W3:Y:S01]  /*2a5d0*/  LDL R5, [R1+0x1d68] ;  /* 0x001d680001057983 */ /* 0x000ee20000100800 */
[----:B--2---:R-:W-:-:S02]  /*2a5e0*/  PRMT R0, RZ, 0x7610, R0 ;  /* 0x00007610ff007816 */ /* 0x004fc40000000000 */
[----:B---3--:R-:W-:-:S04]  /*2a5f0*/  @!P1 LOP3.LUT R5, R5, R4, RZ, 0x3c, !PT ;  /* 0x0000000405059212 */ /* 0x008fc800078e3cff */
[----:B------:R-:W-:-:S04]  /*2a600*/  @!P1 LOP3.LUT R4, R5, R4, RZ, 0x3c, !PT ;  /* 0x0000000405049212 */ /* 0x000fc800078e3cff */
[----:B------:R-:W-:-:S05]  /*2a610*/  @!P1 LOP3.LUT R5, R5, R4, RZ, 0x3c, !PT ;  /* 0x0000000405059212 */ /* 0x000fca00078e3cff */
[----:B------:R-:W2:Y:S04]  /*2a620*/  @!P1 LDG.E.U16 R0, desc[UR6][R4.64] ;  /* 0x0000000604009981 */ /* 0x000ea8000c1e1500 */
        /* <DEDUP_REMOVED lines=26> */
[----:B------:R-:W3:Y:S01]  /*2a7d0*/  @!P0 LDG.E.U16 R14, desc[UR6][R4.64] ;  /* 0x00000006040e8981 */ /* 0x000ee2000c1e1500 */
[----:B--2---:R-:W-:-:S03]  /*2a7e0*/  PRMT R0, RZ, 0x7610, R0 ;  /* 0x00007610ff007816 */ /* 0x004fc60000000000 */
[----:B---3--:R0:W-:Y:S04]  /*2a7f0*/  STL [R1+0xac], R14 ;  /* 0x0000ac0e01007387 */ /* 0x0081e80000100800 */
[----:B0-----:R-:W2:Y:S04]  /*2a800*/  LDL.LU R14, [R1+0x43f8] ;  /* 0x0043f800010e7983 */ /* 0x001ea80000300800 */
[----:B------:R-:W3:Y:S01]  /*2a810*/  LDL R5, [R1+0x1e60] ;  /* 0x001e600001057983 */ /* 0x000ee20000100800 */
[----:B------:R-:W-:-:S03]  /*2a820*/  @!P1 IMAD.MOV.U32 R4, RZ, RZ, R2 ;  /* 0x000000ffff049224 */ /* 0x000fc600078e0002 */
[----:B------:R-:W4:Y:S04]  /*2a830*/  LDL.LU R2, [R1+0x1d10] ;  /* 0x001d100001027983 */ /* 0x000f280000300800 */
[----:B---3--:R-:W3:Y:S04]  /*2a840*/  @!P1 LDG.E.U16 R0, desc[UR6][R4.64] ;  /* 0x0000000604009981 */ /* 0x008ee8000c1e1500 */
        /* <DEDUP_REMOVED lines=40> */
[----:B------:R-:W2:Y:S01]  /*2aad0*/  @!P0 LDG.E.U16 R14, desc[UR6][R4.64] ;  /* 0x00000006040e8981 */ /* 0x000ea2000c1e1500 */
[----:B---3--:R-:W-:-:S03]  /*2aae0*/  PRMT R0, RZ, 0x7610, R0 ;  /* 0x00007610ff007816 */ /* 0x008fc60000000000 */
[----:B--2---:R0:W-:Y:S04]  /*2aaf0*/  STL [R1+0xa4], R14 ;  /* 0x0000a40e01007387 */ /* 0x0041e80000100800 */
[----:B0-----:R-:W2:Y:S04]  /*2ab00*/  LDL.LU R14, [R1+0x43e8] ;  /* 0x0043e800010e7983 */ /* 0x001ea80000300800 */
[----:B------:R-:W3:Y:S01]  /*2ab10*/  LDL R5, [R1+0x1d0c] ;  /* 0x001d0c0001057983 */ /* 0x000ee20000100800 */
[----:B------:R-:W-:-:S03]  /*2ab20*/  @!P1 IMAD.MOV.U32 R4, RZ, RZ, R2 ;  /* 0x000000ffff049224 */ /* 0x000fc600078e0002 */
[----:B------:R-:W-:Y:S04]  /*2ab30*/  STL [R1+0x20b4], R2 ;  /* 0x0020b40201007387 */ /* 0x000fe80000100800 */
[----:B------:R-:W-:Y:S04]  /*2ab40*/  STL [R1+0x4314], R2 ;  /* 0x0043140201007387 */ /* 0x000fe80000100800 */
[----:B---3--:R-:W3:Y:S04]  /*2ab50*/  @!P1 LDG.E.U16 R0, desc[UR6][R4.64] ;  /* 0x0000000604009981 */ /* 0x008ee8000c1e1500 */
[----:B------:R-:W-:Y:S04]  /*2ab60*/  STL [R1+0x431c], R2 ;  /* 0x00431c0201007387 */ /* 0x000fe80000100800 */
[----:B------:R-:W-:Y:S04]  /*2ab70*/  STL [R1+0x4320], R2 ;  /* 0x0043200201007387 */ /* 0x000fe80000100800 */
[----:B------:R-:W-:Y:S04]  /*2ab80*/  STL [R1+0x4324], R2 ;  /* 0x0043240201007387 */ /* 0x000fe80000100800 */
        /* <DEDUP_REMOVED lines=202> */
[----:B------:R-:W4:Y:S04]  /*2b830*/  @!P0 LDG.E.U16 R15, desc[UR6][R4.64] ;  /* 0x00000006040f8981 */ /* 0x000f28000c1e1500 */
[----:B----4-:R0:W-:Y:S04]  /*2b840*/  STL [R1+0x48], R15 ;  /* 0x0000480f01007387 */ /* 0x0101e80000100800 */
[----:B0-----:R-:W4:Y:S04]  /*2b850*/  LDL.LU R15, [R1+0x4390] ;  /* 0x00439000010f7983 */ /* 0x001f280000300800 */
[----:B------:R-:W2:Y:S04]  /*2b860*/  LDL R4, [R1+0x1e00] ;  /* 0x001e000001047983 */ /* 0x000ea80000100800 */
[----:B------:R-:W2:Y:S01]  /*2b870*/  LDL R5, [R1+0x1e0c] ;  /* 0x001e0c0001057983 */ /* 0x000ea20000100800 */
[----:B---3--:R-:W-:-:S02]  /*2b880*/  PRMT R0, RZ, 0x7610, R0 ;  /* 0x00007610ff007816 */ /* 0x008fc40000000000 */
[----:B--2---:R-:W-:-:S04]  /*2b890*/  @!P1 LOP3.LUT R5, R5, R4, RZ, 0x3c, !PT ;  /* 0x0000000405059212 */ /* 0x004fc800078e3cff */
        /* <DEDUP_REMOVED lines=11> */
[----:B------:R0:W3:Y:S04]  /*2b950*/  @!P0 LDG.E.U16 R15, desc[UR6][R4.64] ;  /* 0x00000006040f8981 */ /* 0x0000e8000c1e1500 */
[----:B------:R-:W0:Y:S04]  /*2b960*/  LDL R4, [R1+0x1e80] ;  /* 0x001e800001047983 */ /* 0x000e280000100800 */
[----:B------:R-:W0:Y:S01]  /*2b970*/  LDL R5, [R1+0x1e8c] ;  /* 0x001e8c0001057983 */ /* 0x000e220000100800 */
[----:B--2---:R-:W-:Y:S02]  /*2b980*/  PRMT R0, RZ, 0x7610, R0 ;  /* 0x00007610ff007816 */ /* 0x004fe40000000000 */
[----:B0-----:R-:W-:-:S04]  /*2b990*/  @!P1 LOP3.LUT R5, R5, R4, RZ, 0x3c, !PT ;  /* 0x0000000405059212 */ /* 0x001fc800078e3cff */
[----:B------:R-:W-:-:S04]  /*2b9a0*/  @!P1 LOP3.LUT R4, R5, R4, RZ, 0x3c, !PT ;  /* 0x0000000405049212 */ /* 0x000fc800078e3cff */
[----:B------:R-:W-:-:S05]  /*2b9b0*/  @!P1 LOP3.LUT R5, R5, R4, RZ, 0x3c, !PT ;  /* 0x0000000405059212 */ /* 0x000fca00078e3cff */
[----:B------:R-:W2:Y:S04]  /*2b9c0*/  @!P1 LDG.E.U16 R0, desc[UR6][R4.64] ;  /* 0x0000000604009981 */ /* 0x000ea8000c1e1500 */
[----:B---3--:R0:W-:Y:S04]  /*2b9d0*/  STL [R1+0x40], R15 ;  /* 0x0000400f01007387 */ /* 0x0081e80000100800 */
[----:B0-----:R-:W3:Y:S04]  /*2b9e0*/  LDL R15, [R1+0x1f8c] ;  /* 0x001f8c00010f7983 */ /* 0x001ee80000100800 */
[----:B--2---:R0:W-:Y:S04]  /*2b9f0*/  STL [R1+0x3c], R0 ;  /* 0x00003c0001007387 */ /* 0x0041e80000100800 */
[----:B0-----:R-:W2:Y:S04]  /*2ba00*/  LDL.LU R0, [R1+0x4388] ;  /* 0x0043880001007983 */ /* 0x001ea80000300800 */
        /* <DEDUP_REMOVED lines=12> */
[----:B------:R-:W-:Y:S01]  /*2bad0*/  @!P1 LOP3.LUT R5, R5, R4, RZ, 0x3c, !PT ;  /* 0x0000000405059212 */ /* 0x000fe200078e3cff */
[----:B----4-:R-:W-:Y:S04]  /*2bae0*/  STL [R1+0x434c], R28 ;  /* 0x00434c1c01007387 */ /* 0x010fe80000100800 */
[----:B------:R0:W4:Y:S04]  /*2baf0*/  @!P1 LDG.E.U16 R27, desc[UR6][R4.64] ;  /* 0x00000006041b9981 */ /* 0x000128000c1e1500 */
[----:B------:R-:W0:Y:S04]  /*2bb00*/  LDL R4, [R1+0x1f78] ;  /* 0x001f780001047983 */ /* 0x000e280000100800 */
[----:B------:R-:W0:Y:S01]  /*2bb10*/  LDL R5, [R1+0x1f84] ;  /* 0x001f840001057983 */ /* 0x000e220000100800 */
[----:B------:R-:W-:-:S02]  /*2bb20*/  PRMT R7, RZ, 0x7610, R7 ;  /* 0x00007610ff077816 */ /* 0x000fc40000000007 */
[----:B0-----:R-:W-:-:S04]  /*2bb30*/  @!P0 LOP3.LUT R5, R5, R4, RZ, 0x3c, !PT ;  /* 0x0000000405058212 */ /* 0x001fc800078e3cff */
[----:B------:R-:W-:-:S04]  /*2bb40*/  @!P0 LOP3.LUT R4, R5, R4, RZ, 0x3c, !PT ;  /* 0x0000000405048212 */ /* 0x000fc800078e3cff */
[----:B------:R-:W-:Y:S01]  /*2bb50*/  @!P0 LOP3.LUT R5, R5, R4, RZ, 0x3c, !PT ;  /* 0x0000000405058212 */ /* 0x000fe200078e3cff */
[----:B----4-:R-:W-:Y:S04]  /*2bb60*/  STL [R1+0x4350], R27 ;  /* 0x0043501b01007387 */ /* 0x010fe80000100800 */
[----:B------:R3:W4:Y:S04]  /*2bb70*/  @!P0 LDG.E.U16 R7, desc[UR6][R4.64] ;  /* 0x0000000604078981 */ /* 0x000728000c1e1500 */
[----:B------:R-:W2:Y:S01]  /*2bb80*/  LDL R5, [R1+0x1f80] ;  /* 0x001f800001057983 */ /* 0x000ea20000100800 */
[----:B------:R-:W-:Y:S01]  /*2bb90*/  PRMT R6, RZ, 0x7610, R6 ;  /* 0x00007610ff067816 */ /* 0x000fe20000000006 */
[----:B---3--:R-:W-:-:S02]  /*2bba0*/  @!P1 IMAD.MOV.U32 R4, RZ, RZ, R15 ;  /* 0x000000ffff049224 */ /* 0x008fc400078e000f */
[----:B----4-:R-:W-:Y:S01]  /*2bbb0*/  STL [R1+0x4354], R7 ;  /* 0x0043540701007387 */ /* 0x010fe20000100800 */
[----:B--2---:R-:W-:-:S03]  /*2bbc0*/  PRMT R0, RZ, 0x7610, R0 ;  /* 0x00007610ff007816 */ /* 0x004fc60000000000 */
[----:B------:R-:W2:Y:S04]  /*2bbd0*/  LDL R15, [R1+0x1bf8] ;  /* 0x001bf800010f7983 */ /* 0x000ea80000100800 */
[----:B------:R0:W3:Y:S04]  /*2bbe0*/  @!P1 LDG.E.U16 R6, desc[UR6][R4.64] ;  /* 0x0000000604069981 */ /* 0x0000e8000c1e1500 */
[----:B------:R-:W0:Y:S04]  /*2bbf0*/  LDL R4, [R1+0x1cf4] ;  /* 0x001cf40001047983 */ /* 0x000e280000100800 */
[----:B------:R-:W0:Y:S02]  /*2bc00*/  LDL R5, [R1+0x1cf8] ;  /* 0x001cf80001057983 */ /* 0x000e240000100800 */
[----:B0-----:R-:W-:-:S04]  /*2bc10*/  @!P0 LOP3.LUT R5, R5, R4, RZ, 0x3c, !PT ;  /* 0x0000000405058212 */ /* 0x001fc800078e3cff */
[----:B------:R-:W-:-:S04]  /*2bc20*/  @!P0 LOP3.LUT R4, R5, R4, RZ, 0x3c, !PT ;  /* 0x0000000405048212 */ /* 0x000fc800078e3cff */
[----:B------:R-:W-:-:S05]  /*2bc30*/  @!P0 LOP3.LUT R5, R5, R4, RZ, 0x3c, !PT ;  /* 0x0000000405058212 */ /* 0x000fca00078e3cff */
[----:B------:R-:W4:Y:S04]  /*2bc40*/  @!P0 LDG.E.U16 R0, desc[UR6][R4.64] ;  /* 0x0000000604008981 */ /* 0x000f28000c1e1500 */
[----:B---3--:R-:W-:Y:S04]  /*2bc50*/  STL [R1+0x4358], R6 ;  /* 0x0043580601007387 */ /* 0x008fe80000100800 */
[----:B----4-:R0:W-:Y:S04]  /*2bc60*/  STL [R1+0x28], R0 ;  /* 0x0000280001007387 */ /* 0x0101e80000100800 */
        /* <DEDUP_REMOVED lines=14> */
[----:B----4-:R0:W-:Y:S04]  /*2bd50*/  STL [R1+0x24], R28 ;  /* 0x0000241c01007387 */ /* 0x0101e80000100800 */
[----:B------:R1:W4:Y:S01]  /*2bd60*/  @!P0 LDG.E.U16 R27, desc[UR6][R4.64] ;  /* 0x00000006041b8981 */ /* 0x000322000c1e1500 */
[----:B---3--:R-:W-:-:S03]  /*2bd70*/  PRMT R0, RZ, 0x7610, R0 ;  /* 0x00007610ff007816 */ /* 0x008fc60000000000 */
[----:B0-----:R-:W3:Y:S04]  /*2bd80*/  LDL R28, [R1+0x1d9c] ;  /* 0x001d9c00011c7983 */ /* 0x001ee80000100800 */
[----:B------:R-:W1:Y:S04]  /*2bd90*/  LDL R4, [R1+0x1c6c] ;  /* 0x001c6c0001047983 */ /* 0x000e680000100800 */
[----:B------:R-:W1:Y:S02]  /*2bda0*/  LDL R5, [R1+0x1c70] ;  /* 0x001c700001057983 */ /* 0x000e640000100800 */
[----:B-1----:R-:W-:-:S04]  /*2bdb0*/  @!P1 LOP3.LUT R5, R5, R4, RZ, 0x3c, !PT ;  /* 0x0000000405059212 */ /* 0x002fc800078e3cff */
[----:B------:R-:W-:-:S04]  /*2bdc0*/  @!P1 LOP3.LUT R4, R5, R4, RZ, 0x3c, !PT ;  /* 0x0000000405049212 */ /* 0x000fc800078e3cff */
[----:B------:R-:W-:-:S05]  /*2bdd0*/  @!P1 LOP3.LUT R5, R5, R4, RZ, 0x3c, !PT ;  /* 0x0000000405059212 */ /* 0x000fca00078e3cff */
[----:B------:R-:W2:Y:S04]  /*2bde0*/  @!P1 LDG.E.U16 R0, desc[UR6][R4.64] ;  /* 0x0000000604009981 */ /* 0x000ea8000c1e1500 */
[----:B----4-:R0:W-:Y:S04]  /*2bdf0*/  STL [R1+0x20], R27 ;  /* 0x0000201b01007387 */ /* 0x0101e80000100800 */
[----:B0-----:R-:W4:Y:S04]  /*2be00*/  LDL R27, [R1+0x1d98] ;  /* 0x001d9800011b7983 */ /* 0x001f280000100800 */
[----:B--2---:R0:W-:Y:S04]  /*2be10*/  STL [R1+0x1c], R0 ;  /* 0x00001c0001007387 */ /* 0x0041e80000100800 */
[----:B0-----:R-:W2:Y:S04]  /*2be20*/  LDL.LU R0, [R1+0x4380] ;  /* 0x0043800001007983 */ /* 0x001ea80000300800 */
[----:B------:R-:W3:Y:S01]  /*2be30*/  LDL R5, [R1+0x1bf4] ;  /* 0x001bf40001057983 */ /* 0x000ee20000100800 */
[----:B------:R-:W-:Y:S01]  /*2be40*/  PRMT R14, RZ, 0x7610, R14 ;  /* 0x00007610ff0e7816 */ /* 0x000fe2000000000e */
[----:B------:R-:W-:Y:S01]  /*2be50*/  @!P0 IMAD.MOV.U32 R4, RZ, RZ, R15 ;  /* 0x000000ffff048224 */ /* 0x000fe200078e000f */
[----:B------:R-:W-:Y:S01]  /*2be60*/  PRMT R29, RZ, 0x7610, R29 ;  /* 0x00007610ff1d7816 */ /* 0x000fe2000000001d */
[----:B------:R-:W4:Y:S04]  /*2be70*/  LDL R15, [R1+0x1e10] ;  /* 0x001e1000010f7983 */ /* 0x000f280000100800 */
[----:B---3--:R0:W3:Y:S04]  /*2be80*/  @!P0 LDG.E.U16 R14, desc[UR6][R4.64] ;  /* 0x00000006040e8981 */ /* 0x0080e8000c1e1500 */
[----:B------:R-:W0:Y:S04]  /*2be90*/  LDL R4, [R1+0x1bec] ;  /* 0x001bec0001047983 */ /* 0x000e280000100800 */
[----:B------:R-:W0:Y:S02]  /*2bea0*/  LDL R5, [R1+0x1bf0] ;  /* 0x001bf00001057983 */ /* 0x000e240000100800 */
        /* <DEDUP_REMOVED lines=8> */
[----:B------:R-:W4:Y:S01]  /*2bf30*/  LDL R5, [R1+0x1d80] ;  /* 0x001d800001057983 */ /* 0x000f220000100800 */
[----:B------:R-:W-:Y:S01]  /*2bf40*/  PRMT R0, RZ, 0x7610, R0 ;  /* 0x00007610ff007816 */ /* 0x000fe20000000000 */
[----:B------:R-:W-:-:S02]  /*2bf50*/  @!P0 IMAD.MOV.U32 R4, RZ, RZ, R28 ;  /* 0x000000ffff048224 */ /* 0x000fc400078e001c */
[----:B------:R-:W2:Y:S04]  /*2bf60*/  LDL R28, [R1+0x1e94] ;  /* 0x001e9400011c7983 */ /* 0x000ea80000100800 */
[----:B----4-:R-:W4:Y:S01]  /*2bf70*/  @!P0 LDG.E.U16 R0, desc[UR6][R4.64] ;  /* 0x0000000604008981 */ /* 0x010f22000c1e1500 */
[----:B------:R-:W-:-:S03]  /*2bf80*/  PRMT R7, RZ, 0x7610, R7 ;  /* 0x00007610ff077816 */ /* 0x000fc60000000007 */
[----:B----4-:R0:W-:Y:S04]  /*2bf90*/  STL [R1+0x10], R0 ;  /* 0x0000100001007387 */ /* 0x0101e80000100800 */
[----:B0-----:R-:W4:Y:S04]  /*2bfa0*/  LDL.LU R0, [R1+0x4378] ;  /* 0x0043780001007983 */ /* 0x001f280000300800 */
[----:B------:R-:W3:Y:S01]  /*2bfb0*/  LDL R5, [R1+0x1d94] ;  /* 0x001d940001057983 */ /* 0x000ee20000100800 */
[----:B------:R-:W-:Y:S01]  /*2bfc0*/  @!P1 IMAD.MOV.U32 R4, RZ, RZ, R27 ;  /* 0x000000ffff049224 */ /* 0x000fe200078e001b */
[----:B------:R-:W-:-:S02]  /*2bfd0*/  PRMT R3, RZ, 0x7610, R3 ;  /* 0x00007610ff037816 */ /* 0x000fc40000000003 */
        /* <DEDUP_REMOVED lines=8> */
[----:B------:R0:W2:Y:S04]  /*2c060*/  @!P0 LDG.E.U16 R3, desc[UR6][R4.64] ;  /* 0x0000000604038981 */ /* 0x0000a8000c1e1500 */
[----:B---3--:R1:W-:Y:S01]  /*2c070*/  STL [R1+0xc], R7 ;  /* 0x00000c0701007387 */ /* 0x0083e20000100800 */
[----:B0-----:R-:W-:Y:S02]  /*2c080*/  @!P1 IMAD.MOV.U32 R4, RZ, RZ, R14 ;  /* 0x000000ffff049224 */ /* 0x001fe400078e000e */
[----:B------:R-:W-:Y:S01]  /*2c090*/  @!P1 IMAD.MOV.U32 R5, RZ, RZ, R15 ;  /* 0x000000ffff059224 */ /* 0x000fe200078e000f */
[----:B-1----:R-:W3:Y:S04]  /*2c0a0*/  LDL R7, [R1+0x1e9c] ;  /* 0x001e9c0001077983 */ /* 0x002ee80000100800 */
[----:B------:R0:W4:Y:S04]  /*2c0b0*/  @!P1 LDG.E.U16 R6, desc[UR6][R4.64] ;  /* 0x0000000604069981 */ /* 0x000128000c1e1500 */
[----:B--2---:R-:W-:Y:S04]  /*2c0c0*/  STL [R1+0x8], R3 ;  /* 0x0000080301007387 */ /* 0x004fe80000100800 */
[----:B------:R-:W2:Y:S01]  /*2c0d0*/  LDL R5, [R1+0x1e88] ;  /* 0x001e880001057983 */ /* 0x000ea20000100800 */
[----:B------:R-:W-:Y:S01]  /*2c0e0*/  PRMT R2, RZ, 0x7610, R2 ;  /* 0x00007610ff027816 */ /* 0x000fe20000000002 */
[----:B0-----:R-:W-:Y:S01]  /*2c0f0*/  @!P0 IMAD.MOV.U32 R4, RZ, RZ, R28 ;  /* 0x000000ffff048224 */ /* 0x001fe200078e001c */
[----:B------:R-:W-:Y:S01]  /*2c100*/  PRMT R29, RZ, 0x7610, R29 ;  /* 0x00007610ff1d7816 */ /* 0x000fe2000000001d */
[----:B------:R-:W3:Y:S04]  /*2c110*/  LDL R15, [R1+0x1f14] ;  /* 0x001f1400010f7983 */ /* 0x000ee80000100800 */
[----:B------:R-:W3:Y:S04]  /*2c120*/  LDL R14, [R1+0x1f10] ;  /* 0x001f1000010e7983 */ /* 0x000ee80000100800 */
[----:B--2---:R3:W2:Y:S04]  /*2c130*/  @!P0 LDG.E.U16 R2, desc[UR6][R4.64] ;  /* 0x0000000604028981 */ /* 0x0046a8000c1e1500 */
[----:B----4-:R0:W-:Y:S04]  /*2c140*/  STL [R1+0x4], R6 ;  /* 0x0000040601007387 */ /* 0x0101e80000100800 */
[----:B------:R-:W4:Y:S01]  /*2c150*/  LDL R28, [R1+0x1f94] ;  /* 0x001f9400011c7983 */ /* 0x000f220000100800 */
[----:B---3--:R-:W-:-:S02]  /*2c160*/  @!P1 IMAD.MOV.U32 R4, RZ, RZ, R7 ;  /* 0x000000ffff049224 */ /* 0x008fc400078e0007 */
[----:B------:R-:W-:Y:S01]  /*2c170*/  @!P1 IMAD.MOV.U32 R5, RZ, RZ, R27 ;  /* 0x000000ffff059224 */ /* 0x000fe200078e001b */
[----:B0-----:R-:W3:Y:S04]  /*2c180*/  LDL R6, [R1+0x1f1c] ;  /* 0x001f1c0001067983 */ /* 0x001ee80000100800 */
[----:B------:R0:W4:Y:S04]  /*2c190*/  @!P1 LDG.E.U16 R29, desc[UR6][R4.64] ;  /* 0x00000006041d9981 */ /* 0x000128000c1e1500 */
[----:B--2---:R1:W-:Y:S04]  /*2c1a0*/  STL [R1+0x4328], R2 ;  /* 0x0043280201007387 */ /* 0x0043e80000100800 */
[----:B------:R-:W2:Y:S01]  /*2c1b0*/  LDL R5, [R1+0x1f08] ;  /* 0x001f080001057983 */ /* 0x000ea20000100800 */
[----:B------:R-:W-:Y:S01]  /*2c1c0*/  PRMT R26, RZ, 0x7610, R26 ;  /* 0x00007610ff1a7816 */ /* 0x000fe2000000001a */
[----:B0-----:R-:W-:-:S02]  /*2c1d0*/  @!P0 IMAD.MOV.U32 R4, RZ, RZ, R15 ;  /* 0x000000ffff048224 */ /* 0x001fc400078e000f */
[----:B------:R-:W4:Y:S04]  /*2c1e0*/  LDL R27, [R1+0x1f90] ;  /* 0x001f9000011b7983 */ /* 0x000f280000100800 */
[----:B------:R-:W4:Y:S04]  /*2c1f0*/  LDL R7, [R1+0x1f9c] ;  /* 0x001f9c0001077983 */ /* 0x000f280000100800 */
[----:B-1----:R-:W4:Y:S01]  /*2c200*/  LDL R2, [R1+0x1f88] ;  /* 0x001f880001027983 */ /* 0x002f220000100800 */
[----:B------:R-:W-:Y:S01]  /*2c210*/  PRMT R25, RZ, 0x7610, R25 ;  /* 0x00007610ff197816 */ /* 0x000fe20000000019 */
[----:B------:R-:W-:-:S02]  /*2c220*/  @!P1 IMAD.MOV.U32 R15, RZ, RZ, R14 ;  /* 0x000000ffff0f9224 */ /* 0x000fc400078e000e */
[----:B---3--:R-:W-:-:S05]  /*2c230*/  @!P1 IMAD.MOV.U32 R14, RZ, RZ, R6 ;  /* 0x000000ffff0e9224 */ /* 0x008fca00078e0006 */
[----:B------:R4:W3:Y:S04]  /*2c240*/  @!P1 LDG.E.U16 R25, desc[UR6][R14.64] ;  /* 0x000000060e199981 */ /* 0x0008e8000c1e1500 */
[----:B--2---:R0:W2:Y:S01]  /*2c250*/  @!P0 LDG.E.U16 R26, desc[UR6][R4.64] ;  /* 0x00000006041a8981 */ /* 0x0040a2000c1e1500 */
[----:B----4-:R-:W-:Y:S02]  /*2c260*/  @!P0 IMAD.MOV.U32 R14, RZ, RZ, R28 ;  /* 0x000000ffff0e8224 */ /* 0x010fe400078e001c */
[----:B------:R-:W-:Y:S01]  /*2c270*/  @!P0 IMAD.MOV.U32 R15, RZ, RZ, R2 ;  /* 0x000000ffff0f8224 */ /* 0x000fe200078e0002 */
[----:B0-----:R-:W-:-:S06]  /*2c280*/  PRMT R5, RZ, 0x7610, R5 ;  /* 0x00007610ff057816 */ /* 0x001fcc0000000005 */
[----:B------:R0:W4:Y:S01]  /*2c290*/  @!P0 LDG.E.U16 R5, desc[UR6][R14.64] ;  /* 0x000000060e058981 */ /* 0x000122000c1e1500 */
[----:B------:R-:W-:-:S03]  /*2c2a0*/  PRMT R4, RZ, 0x7610, R4 ;  /* 0x00007610ff047816 */ /* 0x000fc60000000004 */
[----:B------:R1:W-:Y:S01]  /*2c2b0*/  STL [R1+0x432c], R29 ;  /* 0x00432c1d01007387 */ /* 0x0003e20000100800 */
[----:B0-----:R-:W-:Y:S02]  /*2c2c0*/  @!P1 IMAD.MOV.U32 R14, RZ, RZ, R7 ;  /* 0x000000ffff0e9224 */ /* 0x001fe400078e0007 */
[----:B------:R-:W-:-:S05]  /*2c2d0*/  @!P1 IMAD.MOV.U32 R15, RZ, RZ, R27 ;  /* 0x000000ffff0f9224 */ /* 0x000fca00078e001b */
[----:B------:R-:W4:Y:S04]  /*2c2e0*/  @!P1 LDG.E.U16 R4, desc[UR6][R14.64] ;  /* 0x000000060e049981 */ /* 0x000f28000c1e1500 */
[----:B--2---:R0:W-:Y:S04]  /*2c2f0*/  STL [R1+0x4330], R26 ;  /* 0x0043301a01007387 */ /* 0x0041e80000100800 */
[----:B------:R-:W2:Y:S04]  /*2c300*/  LDL R6, [R1+0x1ce8] ;  /* 0x001ce80001067983 */ /* 0x000ea80000100800 */
[----:B-1----:R-:W2:Y:S04]  /*2c310*/  LDL R29, [R1+0x1ce4] ;  /* 0x001ce400011d7983 */ /* 0x002ea80000100800 */
[----:B---3--:R1:W-:Y:S04]  /*2c320*/  STL [R1+0x4334], R25 ;  /* 0x0043341901007387 */ /* 0x0083e80000100800 */
[----:B------:R-:W3:Y:S04]  /*2c330*/  LDL R28, [R1+0x1cdc] ;  /* 0x001cdc00011c7983 */ /* 0x000ee80000100800 */
[----:B------:R-:W3:Y:S04]  /*2c340*/  LDL R2, [R1+0x1ce0] ;  /* 0x001ce00001027983 */ /* 0x000ee80000100800 */
[----:B----4-:R4:W-:Y:S04]  /*2c350*/  STL [R1+0x4338], R5 ;  /* 0x0043380501007387 */ /* 0x0109e80000100800 */
[----:B------:R-:W3:Y:S04]  /*2c360*/  LDL R27, [R1+0x1c64] ;  /* 0x001c6400011b7983 */ /* 0x000ee80000100800 */
[----:B0-----:R-:W3:Y:S04]  /*2c370*/  LDL R26, [R1+0x1c68] ;  /* 0x001c6800011a7983 */ /* 0x001ee80000100800 */
[----:B-1----:R-:W3:Y:S04]  /*2c380*/  LDL R25, [R1+0x1c5c] ;  /* 0x001c5c0001197983 */ /* 0x002ee80000100800 */
[----:B------:R-:W3:Y:S01]  /*2c390*/  LDL R7, [R1+0x1c60] ;  /* 0x001c600001077983 */ /* 0x000ee20000100800 */
[----:B------:R-:W-:-:S03]  /*2c3a0*/  PRMT R24, RZ, 0x7610, R24 ;  /* 0x00007610ff187816 */ /* 0x000fc60000000018 */
[----:B------:R0:W-:Y:S04]  /*2c3b0*/  STL [R1+0x433c], R4 ;  /* 0x00433c0401007387 */ /* 0x0001e80000100800 */
[----:B----4-:R-:W4:Y:S01]  /*2c3c0*/  LDL R5, [R1+0x1be8] ;  /* 0x001be80001057983 */ /* 0x010f220000100800 */
[----:B--2---:R-:W-:Y:S02]  /*2c3d0*/  @!P0 IMAD.MOV.U32 R14, RZ, RZ, R6 ;  /* 0x000000ffff0e8224 */ /* 0x004fe400078e0006 */
[----:B------:R-:W-:Y:S01]  /*2c3e0*/  @!P0 IMAD.MOV.U32 R15, RZ, RZ, R29 ;  /* 0x000000ffff0f8224 */ /* 0x000fe200078e001d */
[----:B------:R-:W2:Y:S04]  /*2c3f0*/  LDL R6, [R1+0x1be4] ;  /* 0x001be40001067983 */ /* 0x000ea80000100800 */
[----:B------:R3:W2:Y:S01]  /*2c400*/  @!P0 LDG.E.U16 R24, desc[UR6][R14.64] ;  /* 0x000000060e188981 */ /* 0x0006a2000c1e1500 */
[----:B------:R-:W-:-:S02]  /*2c410*/  PRMT R20, RZ, 0x7610, R20 ;  /* 0x00007610ff147816 */ /* 0x000fc40000000014 */
[----:B------:R-:W-:Y:S01]  /*2c420*/  PRMT R18, RZ, 0x7610, R18 ;  /* 0x00007610ff127816 */ /* 0x000fe20000000012 */
[----:B---3--:R-:W-:Y:S02]  /*2c430*/  @!P1 IMAD.MOV.U32 R14, RZ, RZ, R2 ;  /* 0x000000ffff0e9224 */ /* 0x008fe400078e0002 */
[----:B------:R-:W-:-:S05]  /*2c440*/  @!P1 IMAD.MOV.U32 R15, RZ, RZ, R28 ;  /* 0x000000ffff0f9224 */ /* 0x000fca00078e001c */
[----:B------:R1:W3:Y:S01]  /*2c450*/  @!P1 LDG.E.U16 R20, desc[UR6][R14.64] ;  /* 0x000000060e149981 */ /* 0x0002e2000c1e1500 */
[----:B------:R-:W-:Y:S01]  /*2c460*/  PRMT R16, RZ, 0x7610, R16 ;  /* 0x00007610ff107816 */ /* 0x000fe20000000010 */
[----:B-1----:R-:W-:Y:S02]  /*2c470*/  @!P0 IMAD.MOV.U32 R14, RZ, RZ, R26 ;  /* 0x000000ffff0e8224 */ /* 0x002fe400078e001a */
[----:B------:R-:W-:-:S05]  /*2c480*/  @!P0 IMAD.MOV.U32 R15, RZ, RZ, R27 ;  /* 0x000000ffff0f8224 */ /* 0x000fca00078e001b */
[----:B------:R1:W3:Y:S01]  /*2c490*/  @!P0 LDG.E.U16 R18, desc[UR6][R14.64] ;  /* 0x000000060e128981 */ /* 0x0002e2000c1e1500 */
[----:B------:R-:W-:Y:S01]  /*2c4a0*/  PRMT R17, RZ, 0x7610, R17 ;  /* 0x00007610ff117816 */ /* 0x000fe20000000011 */
[----:B-1----:R-:W-:Y:S02]  /*2c4b0*/  @!P1 IMAD.MOV.U32 R14, RZ, RZ, R7 ;  /* 0x000000ffff0e9224 */ /* 0x002fe400078e0007 */
[----:B------:R-:W-:-:S05]  /*2c4c0*/  @!P1 IMAD.MOV.U32 R15, RZ, RZ, R25 ;  /* 0x000000ffff0f9224 */ /* 0x000fca00078e0019 */
[----:B------:R4:W3:Y:S02]  /*2c4d0*/  @!P1 LDG.E.U16 R16, desc[UR6][R14.64] ;  /* 0x000000060e109981 */ /* 0x0008e4000c1e1500 */
[----:B----4-:R-:W-:Y:S02]  /*2c4e0*/  @!P0 IMAD.MOV.U32 R14, RZ, RZ, R5 ;  /* 0x000000ffff0e8224 */ /* 0x010fe400078e0005 */
[----:B--2---:R-:W-:Y:S01]  /*2c4f0*/  @!P0 IMAD.MOV.U32 R15, RZ, RZ, R6 ;  /* 0x000000ffff0f8224 */ /* 0x004fe200078e0006 */
[----:B------:R1:W-:Y:S04]  /*2c500*/  STL [R1+0x4340], R24 ;  /* 0x0043401801007387 */ /* 0x0003e80000100800 */
[----:B------:R-:W2:Y:S04]  /*2c510*/  @!P0 LDG.E.U16 R17, desc[UR6][R14.64] ;  /* 0x000000060e118981 */ /* 0x000ea8000c1e1500 */
[----:B0-----:R-:W4:Y:S04]  /*2c520*/  LDL R4, [R1+0x1bdc] ;  /* 0x001bdc0001047983 */ /* 0x001f280000100800 */
[----:B------:R-:W4:Y:S01]  /*2c530*/  LDL R2, [R1+0x1be0] ;  /* 0x001be00001027983 */ /* 0x000f220000100800 */
[----:B------:R-:W-:-:S03]  /*2c540*/  PRMT R19, RZ, 0x7610, R19 ;  /* 0x00007610ff137816 */ /* 0x000fc60000000013 */
[----:B---3--:R0:W-:Y:S04]  /*2c550*/  STL [R1+0x4344], R20 ;  /* 0x0043441401007387 */ /* 0x0081e80000100800 */
[----:B------:R3:W-:Y:S04]  /*2c560*/  STL [R1+0x4348], R18 ;  /* 0x0043481201007387 */ /* 0x0007e80000100800 */
[----:B------:R-:W-:Y:S04]  /*2c570*/  STL [R1+0x435c], R16 ;  /* 0x00435c1001007387 */ /* 0x000fe80000100800 */
[----:B-1----:R-:W3:Y:S04]  /*2c580*/  LDL R24, [R1+0x1d90] ;  /* 0x001d900001187983 */ /* 0x002ee80000100800 */
[----:B0-----:R-:W3:Y:S04]  /*2c590*/  LDL R20, [R1+0x1dac] ;  /* 0x001dac0001147983 */ /* 0x001ee80000100800 */
[----:B--2---:R0:W-:Y:S01]  /*2c5a0*/  STL [R1+0x4360], R17 ;  /* 0x0043601101007387 */ /* 0x0041e20000100800 */
[----:B----4-:R-:W-:-:S02]  /*2c5b0*/  @!P1 IMAD.MOV.U32 R15, RZ, RZ, R4 ;  /* 0x000000ffff0f9224 */ /* 0x010fc400078e0004 */
[----:B------:R-:W-:Y:S01]  /*2c5c0*/  @!P1 IMAD.MOV.U32 R14, RZ, RZ, R2 ;  /* 0x000000ffff0e9224 */ /* 0x000fe200078e0002 */
[----:B---3--:R-:W2:Y:S04]  /*2c5d0*/  LDL R18, [R1+0x1da4] ;  /* 0x001da40001127983 */ /* 0x008ea80000100800 */
[----:B------:R-:W3:Y:S04]  /*2c5e0*/  LDL R5, [R1+0x1da8] ;  /* 0x001da80001057983 */ /* 0x000ee80000100800 */
[----:B------:R1:W4:Y:S04]  /*2c5f0*/  @!P1 LDG.E.U16 R19, desc[UR6][R14.64] ;  /* 0x000000060e139981 */ /* 0x000328000c1e1500 */
[----:B------:R-:W4:Y:S04]  /*2c600*/  LDL R4, [R1+0x1e18] ;  /* 0x001e180001047983 */ /* 0x000f280000100800 */
[----:B------:R-:W4:Y:S01]  /*2c610*/  LDL R2, [R1+0x1e24] ;  /* 0x001e240001027983 */ /* 0x000f220000100800 */
[----:B------:R-:W-:-:S02]  /*2c620*/  PRMT R21, RZ, 0x7610, R21 ;  /* 0x00007610ff157816 */ /* 0x000fc40000000015 */
[----:B------:R-:W-:Y:S01]  /*2c630*/  PRMT R22, RZ, 0x7610, R22 ;  /* 0x00007610ff167816 */ /* 0x000fe20000000016 */
[----:B------:R-:W4:Y:S04]  /*2c640*/  LDL.LU R6, [R1+0xb48] ;  /* 0x000b480001067983 */ /* 0x000f280000300800 */
[----:B0-----:R-:W4:Y:S04]  /*2c650*/  LDL.LU R17, [R1+0xabc] ;  /* 0x000abc0001117983 */ /* 0x001f280000300800 */
[----:B------:R-:W4:Y:S04]  /*2c660*/  LDL.LU R16, [R1+0xab4] ;  /* 0x000ab40001107983 */ /* 0x000f280000300800 */
[----:B------:R-:W4:Y:S04]  /*2c670*/  LDL.LU R7, [R1+0xaac] ;  /* 0x000aac0001077983 */ /* 0x000f280000300800 */
[----:B------:R-:W4:Y:S01]  /*2c680*/  LDL.LU R27, [R1+0xaa4] ;  /* 0x000aa400011b7983 */ /* 0x000f220000300800 */
[----:B------:R-:W-:Y:S01]  /*2c690*/  PRMT R23, RZ, 0x7610, R23 ;  /* 0x00007610ff177816 */ /* 0x000fe20000000017 */
[----:B-1----:R-:W-:-:S02]  /*2c6a0*/  @!P0 IMAD.MOV.U32 R15, RZ, RZ, R24 ;  /* 0x000000ffff0f8224 */ /* 0x002fc400078e0018 */
[----:B------:R-:W-:-:S05]  /*2c6b0*/  @!P0 IMAD.MOV.U32 R14, RZ, RZ, R20 ;  /* 0x000000ffff0e8224 */ /* 0x000fca00078e0014 */
[----:B------:R2:W4:Y:S02]  /*2c6c0*/  @!P0 LDG.E.U16 R21, desc[UR6][R14.64] ;  /* 0x000000060e158981 */ /* 0x000524000c1e1500 */
[----:B--2---:R-:W-:Y:S02]  /*2c6d0*/  @!P1 IMAD.MOV.U32 R15, RZ, RZ, R18 ;  /* 0x000000ffff0f9224 */ /* 0x004fe400078e0012 */
[----:B---3--:R-:W-:Y:S01]  /*2c6e0*/  @!P1 IMAD.MOV.U32 R14, RZ, RZ, R5 ;  /* 0x000000ffff0e9224 */ /* 0x008fe200078e0005 */
[----:B----4-:R0:W-:Y:S04]  /*2c6f0*/  STL [R1+0x4364], R19 ;  /* 0x0043641301007387 */ /* 0x0101e80000100800 */
[----:B------:R1:W2:Y:S04]  /*2c700*/  @!P1 LDG.E.U16 R22, desc[UR6][R14.64] ;  /* 0x000000060e169981 */ /* 0x0002a8000c1e1500 */
[----:B0-----:R-:W3:Y:S04]  /*2c710*/  LDL.LU R19, [R1+0xb38] ;  /* 0x000b380001137983 */ /* 0x001ee80000300800 */
[----:B------:R-:W4:Y:S04]  /*2c720*/  LDL R25, [R1+0x1fb8] ;  /* 0x001fb80001197983 */ /* 0x000f280000100800 */
[----:B------:R-:W3:Y:S01]  /*2c730*/  LDL R24, [R1+0x1fc4] ;  /* 0x001fc40001187983 */ /* 0x000ee20000100800 */
[----:B-1----:R-:W-:-:S02]  /*2c740*/  @!P0 IMAD.MOV.U32 R14, RZ, RZ, R2 ;  /* 0x000000ffff0e8224 */ /* 0x002fc400078e0002 */
[----:B------:R-:W-:-:S05]  /*2c750*/  @!P0 IMAD.MOV.U32 R15, RZ, RZ, R4 ;  /* 0x000000ffff0f8224 */ /* 0x000fca00078e0004 */
[----:B------:R3:W4:Y:S04]  /*2c760*/  @!P0 LDG.E.U16 R23, desc[UR6][R14.64] ;  /* 0x000000060e178981 */ /* 0x000728000c1e1500 */
[----:B------:R0:W-:Y:S04]  /*2c770*/  STL [R1+0x4368], R21 ;  /* 0x0043681501007387 */ /* 0x0001e80000100800 */
[----:B0-----:R-:W4:Y:S04]  /*2c780*/  LDL.LU R21, [R1+0xb40] ;  /* 0x000b400001157983 */ /* 0x001f280000300800 */
[----:B--2---:R0:W-:Y:S04]  /*2c790*/  STL [R1+0x436c], R22 ;  /* 0x00436c1601007387 */ /* 0x0041e80000100800 */
[----:B------:R-:W2:Y:S04]  /*2c7a0*/  LDL.LU R18, [R1+0xa2c] ;  /* 0x000a2c0001127983 */ /* 0x000ea80000300800 */
[----:B------:R-:W2:Y:S04]  /*2c7b0*/  LDL.LU R20, [R1+0xa24] ;  /* 0x000a240001147983 */ /* 0x000ea80000300800 */
[----:B------:R-:W2:Y:S04]  /*2c7c0*/  LDL.LU R4, [R1+0xa1c] ;  /* 0x000a1c0001047983 */ /* 0x000ea80000300800 */
[----:B------:R-:W2:Y:S04]  /*2c7d0*/  LDL.LU R29, [R1+0xa14] ;  /* 0x000a1400011d7983 */ /* 0x000ea80000300800 */
[----:B------:R-:W2:Y:S01]  /*2c7e0*/  LDL.LU R2, [R1+0x99c] ;  /* 0x00099c0001027983 */ /* 0x000ea20000300800 */
[----:B---3--:R-:W-:-:S02]  /*2c7f0*/  @!P0 IMAD.MOV.U32 R14, RZ, RZ, R24 ;  /* 0x000000ffff0e8224 */ /* 0x008fc400078e0018 */
[----:B----4-:R-:W-:Y:S01]  /*2c800*/  @!P0 IMAD.MOV.U32 R15, RZ, RZ, R25 ;  /* 0x000000ffff0f8224 */ /* 0x010fe200078e0019 */
[----:B0-----:R-:W-:-:S06]  /*2c810*/  PRMT R22, RZ, 0x7610, R22 ;  /* 0x00007610ff167816 */ /* 0x001fcc0000000016 */
[----:B------:R-:W3:Y:S04]  /*2c820*/  @!P0 LDG.E.U16 R22, desc[UR6][R14.64] ;  /* 0x000000060e168981 */ /* 0x000ee8000c1e1500 */
[----:B------:R-:W-:Y:S04]  /*2c830*/  STL [R1+0x4370], R23 ;  /* 0x0043701701007387 */ /* 0x000fe80000100800 */
[----:B------:R-:W4:Y:S04]  /*2c840*/  LDL.LU R24, [R1+0x994] ;  /* 0x0009940001187983 */ /* 0x000f280000300800 */
[----:B------:R-:W4:Y:S04]  /*2c850*/  LDL.LU R25, [R1+0x98c] ;  /* 0x00098c0001197983 */ /* 0x000f280000300800 */
[----:B------:R-:W4:Y:S04]  /*2c860*/  LDL.LU R26, [R1+0x984] ;  /* 0x00098400011a7983 */ /* 0x000f280000300800 */
[----:B------:R-:W4:Y:S01]  /*2c870*/  LDL.LU R28, [R1+0x90c] ;  /* 0x00090c00011c7983 */ /* 0x000f220000300800 */
[----:B------:R-:W0:Y:S02]  /*2c880*/  S2R R3, SR_TID.X ;  /* 0x0000000000037919 */ /* 0x000e240000002100 */
[----:B0-----:R-:W-:-:S05]  /*2c890*/  LOP3.LUT R3, R3, 0x3f, RZ, 0xc0, !PT ;  /* 0x0000003f03037812 */ /* 0x001fca00078ec0ff */
[----:B------:R-:W-:-:S05]  /*2c8a0*/  IMAD.SHL.U32 R3, R3, 0x2, RZ ;  /* 0x0000000203037824 */ /* 0x000fca00078e00ff */
[----:B------:R-:W-:-:S05]  /*2c8b0*/  LOP3.LUT R5, R3, 0x60, RZ, 0x3c, !PT ;  /* 0x0000006003057812 */ /* 0x000fca00078e3cff */
[----:B------:R0:W-:Y:S04]  /*2c8c0*/  STS.U16 [R5+UR4+0x4c80], R6 ;  /* 0x004c800605007988 */ /* 0x0001e80008000404 */
[----:B------:R-:W-:Y:S04]  /*2c8d0*/  STS.U16 [R5+UR4+0x4d00], R21 ;  /* 0x004d001505007988 */ /* 0x000fe80008000404 */
[----:B------:R-:W-:Y:S04]  /*2c8e0*/  STS.U16 [R5+UR4+0x4d80], R19 ;  /* 0x004d801305007988 */ /* 0x000fe80008000404 */
[----:B------:R-:W-:Y:S04]  /*2c8f0*/  STS.U16 [R5+UR4+0x5c00], R17 ;  /* 0x005c001105007988 */ /* 0x000fe80008000404 */
[----:B0-----:R-:W4:Y:S04]  /*2c900*/  LDL.LU R6, [R1+0x904] ;  /* 0x0009040001067983 */ /* 0x001f280000300800 */
[----:B------:R-:W4:Y:S04]  /*2c910*/  LDL.LU R3, [R1+0x8fc] ;  /* 0x0008fc0001037983 */ /* 0x000f280000300800 */
[----:B------:R-:W4:Y:S04]  /*2c920*/  LDL.LU R14, [R1+0x8f4] ;  /* 0x0008f400010e7983 */ /* 0x000f280000300800 */
[----:B------:R-:W4:Y:S04]  /*2c930*/  LDL.LU R15, [R1+0x888] ;  /* 0x00088800010f7983 */ /* 0x000f280000300800 */
[----:B------:R-:W4:Y:S04]  /*2c940*/  LDL.LU R23, [R1+0x880] ;  /* 0x0008800001177983 */ /* 0x000f280000300800 */
[----:B------:R-:W-:Y:S04]  /*2c950*/  STS.U16 [R5+UR4+0x5c80], R16 ;  /* 0x005c801005007988 */ /* 0x000fe80008000404 */
[----:B------:R-:W-:Y:S04]  /*2c960*/  STS.U16 [R5+UR4+0x5d00], R7 ;  /* 0x005d000705007988 */ /* 0x000fe80008000404 */
[----:B------:R-:W-:Y:S04]  /*2c970*/  STS.U16 [R5+UR4+0x5d80], R27 ;  /* 0x005d801b05007988 */ /* 0x000fe80008000404 */
[----:B--2---:R-:W-:Y:S04]  /*2c980*/  STS.U16 [R5+UR4+0x6c00], R18 ;  /* 0x006c001205007988 */ /* 0x004fe80008000404 */
[----:B------:R-:W-:Y:S04]  /*2c990*/  STS.U16 [R5+UR4+0x6c80], R20 ;  /* 0x006c801405007988 */ /* 0x000fe80008000404 */
[----:B------:R-:W-:Y:S04]  /*2c9a0*/  STS.U16 [R5+UR4+0x6d00], R4 ;  /* 0x006d000405007988 */ /* 0x000fe80008000404 */
[----:B------:R-:W-:Y:S04]  /*2c9b0*/  STS.U16 [R5+UR4+0x6d80], R29 ;  /* 0x006d801d05007988 */ /* 0x000fe80008000404 */
[----:B---3--:R0:W-:Y:S04]  /*2c9c0*/  STL [R1+0x84], R22 ;  /* 0x0000841601007387 */ /* 0x0081e80000100800 */
        /* <DEDUP_REMOVED lines=8> */
[----:B------:R0:W-:Y:S04]  /*2ca50*/  STS.U16 [R5+UR4+0x7c00], R2 ;  /* 0x007c000205007988 */ /* 0x0001e80008000404 */
[----:B----4-:R-:W-:Y:S04]  /*2ca60*/  STS.U16 [R5+UR4+0x7c80], R24 ;  /* 0x007c801805007988 */ /* 0x010fe80008000404 */
[----:B------:R-:W-:Y:S04]  /*2ca70*/  STS.U16 [R5+UR4+0x7d00], R25 ;  /* 0x007d001905007988 */ /* 0x000fe80008000404 */
[----:B------:R-:W-:Y:S04]  /*2ca80*/  STS.U16 [R5+UR4+0x7d80], R26 ;  /* 0x007d801a05007988 */ /* 0x000fe80008000404 */
[----:B------:R1:W-:Y:S04]  /*2ca90*/  STS.U16 [R5+UR4+0x8c00], R28 ;  /* 0x008c001c05007988 */ /* 0x0003e80008000404 */
        /* <DEDUP_REMOVED lines=8> */
[----:B------:R0:W-:Y:S04]  /*2cb20*/  STS.U16 [R5+UR4+0x8c80], R6 ;  /* 0x008c800605007988 */ /* 0x0001e80008000404 */
[----:B------:R-:W-:Y:S04]  /*2cb30*/  STS.U16 [R5+UR4+0x8d00], R3 ;  /* 0x008d000305007988 */ /* 0x000fe80008000404 */
[----:B------:R-:W-:Y:S04]  /*2cb40*/  STS.U16 [R5+UR4+0x8d80], R14 ;  /* 0x008d800e05007988 */ /* 0x000fe80008000404 */
[----:B------:R1:W-:Y:S04]  /*2cb50*/  STS.U16 [R5+UR4+0x9c00], R15 ;  /* 0x009c000f05007988 */ /* 0x0003e80008000404 */
[----:B------:R-:W-:Y:S04]  /*2cb60*/  STS.U16 [R5+UR4+0x9c80], R23 ;  /* 0x009c801705007988 */ /* 0x000fe80008000404 */
[----:B0-----:R-:W4:Y:S04]  /*2cb70*/  LDL.LU R6, [R1+0x2c4] ;  /* 0x0002c40001067983 */ /* 0x001f280000300800 */
[----:B-1----:R-:W4:Y:S04]  /*2cb80*/  LDL.LU R15, [R1+0x2bc] ;  /* 0x0002bc00010f7983 */ /* 0x002f280000300800 */
[----:B--2---:R-:W-:Y:S04]  /*2cb90*/  STS.U16 [R5+UR4+0x9d00], R22 ;  /* 0x009d001605007988 */ /* 0x004fe80008000404 */
[----:B---3--:R0:W-:Y:S04]  /*2cba0*/  STS.U16 [R5+UR4+0x9d80], R21 ;  /* 0x009d801505007988 */ /* 0x0081e80008000404 */
[----:B------:R1:W-:Y:S04]  /*2cbb0*/  STS.U16 [R5+UR4+0xac00], R19 ;  /* 0x00ac001305007988 */ /* 0x0003e80008000404 */
[----:B------:R2:W-:Y:S04]  /*2cbc0*/  STS.U16 [R5+UR4+0xac80], R7 ;  /* 0x00ac800705007988 */ /* 0x0005e80008000404 */
[----:B------:R3:W-:Y:S04]  /*2cbd0*/  STS.U16 [R5+UR4+0xad00], R27 ;  /* 0x00ad001b05007988 */ /* 0x0007e80008000404 */
[----:B------:R3:W-:Y:S04]  /*2cbe0*/  STS.U16 [R5+UR4+0xad80], R17 ;  /* 0x00ad801105007988 */ /* 0x0007e80008000404 */
[----:B0-----:R-:W4:Y:S04]  /*2cbf0*/  LDL.LU R21, [R1+0x1d4] ;  /* 0x0001d40001157983 */ /* 0x001f280000300800 */
[----:B-1----:R-:W4:Y:S04]  /*2cc00*/  LDL.LU R19, [R1+0x1bc] ;  /* 0x0001bc0001137983 */ /* 0x002f280000300800 */
[----:B--2---:R-:W2:Y:S04]  /*2cc10*/  LDL.LU R7, [R1+0x1b8] ;  /* 0x0001b80001077983 */ /* 0x004ea80000300800 */
[----:B---3--:R-:W3:Y:S04]  /*2cc20*/  LDL.LU R27, [R1+0x1b4] ;  /* 0x0001b400011b7983 */ /* 0x008ee80000300800 */
[----:B------:R0:W-:Y:S04]  /*2cc30*/  STS.U16 [R5+UR4+0xbc00], R4 ;  /* 0x00bc000405007988 */ /* 0x0001e80008000404 */
[----:B------:R-:W3:Y:S04]  /*2cc40*/  LDL.LU R17, [R1+0x158] ;  /* 0x0001580001117983 */ /* 0x000ee80000300800 */
[----:B------:R1:W-:Y:S04]  /*2cc50*/  STS.U16 [R5+UR4+0xbc80], R29 ;  /* 0x00bc801d05007988 */ /* 0x0003e80008000404 */
[----:B----4-:R4:W-:Y:S04]  /*2cc60*/  STS.U16 [R5+UR4+0xbd00], R2 ;  /* 0x00bd000205007988 */ /* 0x0109e80008000404 */
[----:B0-----:R-:W3:Y:S04]  /*2cc70*/  LDL.LU R4, [R1+0x150] ;  /* 0x0001500001047983 */ /* 0x001ee80000300800 */
[----:B-1----:R-:W3:Y:S04]  /*2cc80*/  LDL.LU R29, [R1+0x148] ;  /* 0x00014800011d7983 */ /* 0x002ee80000300800 */
[----:B------:R-:W-:Y:S04]  /*2cc90*/  STS.U16 [R5+UR4+0xbd80], R16 ;  /* 0x00bd801005007988 */ /* 0x000fe80008000404 */
[----:B----4-:R-:W4:Y:S04]  /*2cca0*/  LDL.LU R2, [R1+0xbd4] ;  /* 0x000bd40001027983 */ /* 0x010f280000300800 */
[----:B------:R0:W-:Y:S04]  /*2ccb0*/  STS.U16 [R5+UR4+0xcc00], R28 ;  /* 0x00cc001c05007988 */ /* 0x0001e80008000404 */
[----:B0-----:R-:W4:Y:S01]  /*2ccc0*/  LDL.LU R28, [R1+0xbd0] ;  /* 0x000bd000011c7983 */ /* 0x001f220000300800 */
[----:B------:R-:W0:Y:S03]  /*2ccd0*/  S2R R3, SR_TID.X ;  /* 0x0000000000037919 */ /* 0x000e260000002100 */
[----:B------:R1:W-:Y:S04]  /*2cce0*/  STS.U16 [R5+UR4+0xcc80], R18 ;  /* 0x00cc801205007988 */ /* 0x0003e80008000404 */
[----:B------:R1:W-:Y:S04]  /*2ccf0*/  STS.U16 [R5+UR4+0xcd00], R20 ;  /* 0x00cd001405007988 */ /* 0x0003e80008000404 */
[----:B------:R-:W4:Y:S04]  /*2cd00*/  LDL.LU R23, [R1+0xbcc] ;  /* 0x000bcc0001177983 */ /* 0x000f280000300800 */
[----:B------:R0:W-:Y:S04]  /*2cd10*/  STS.U16 [R5+UR4+0xcd80], R24 ;  /* 0x00cd801805007988 */ /* 0x0001e80008000404 */
[----:B------:R-:W4:Y:S04]  /*2cd20*/  LDL.LU R22, [R1+0xbc8] ;  /* 0x000bc80001167983 */ /* 0x000f280000300800 */
[----:B------:R0:W-:Y:S04]  /*2cd30*/  STS.U16 [R5+UR4+0xdc00], R25 ;  /* 0x00dc001905007988 */ /* 0x0001e80008000404 */
[----:B------:R-:W4:Y:S04]  /*2cd40*/  LDL.LU R16, [R1+0xbc4] ;  /* 0x000bc40001107983 */ /* 0x000f280000300800 */
[----:B------:R0:W-:Y:S04]  /*2cd50*/  STS.U16 [R5+UR4+0xdc80], R26 ;  /* 0x00dc801a05007988 */ /* 0x0001e80008000404 */
[----:B-1----:R-:W4:Y:S04]  /*2cd60*/  LDL.LU R18, [R1+0xbc0] ;  /* 0x000bc00001127983 */ /* 0x002f280000300800 */
[----:B------:R-:W4:Y:S04]  /*2cd70*/  LDL.LU R20, [R1+0xbbc] ;  /* 0x000bbc0001147983 */ /* 0x000f280000300800 */
[----:B0-----:R-:W4:Y:S04]  /*2cd80*/  LDL.LU R24, [R1+0xbb8] ;  /* 0x000bb80001187983 */ /* 0x001f280000300800 */
[----:B------:R-:W4:Y:S04]  /*2cd90*/  LDL.LU R25, [R1+0xbb4] ;  /* 0x000bb40001197983 */ /* 0x000f280000300800 */
[----:B------:R-:W4:Y:S04]  /*2cda0*/  LDL.LU R26, [R1+0xbb0] ;  /* 0x000bb000011a7983 */ /* 0x000f280000300800 */
[----:B------:R0:W-:Y:S04]  /*2cdb0*/  STS.U16 [R5+UR4+0xdd00], R6 ;  /* 0x00dd000605007988 */ /* 0x0001e80008000404 */
[----:B------:R-:W-:Y:S01]  /*2cdc0*/  STS.U16 [R5+UR4+0xdd80], R15 ;  /* 0x00dd800f05007988 */ /* 0x000fe20008000404 */
[----:B------:R-:W-:-:S03]  /*2cdd0*/  LOP3.LUT R3, R3, 0x3f, RZ, 0xc0, !PT ;  /* 0x0000003f03037812 */ /* 0x000fc600078ec0ff */
[----:B0-----:R-:W4:Y:S02]  /*2cde0*/  LDL.LU R6, [R1+0xbac] ;  /* 0x000bac0001067983 */ /* 0x001f240000300800 */
[----:B------:R-:W-:Y:S02]  /*2cdf0*/  IMAD.SHL.U32 R3, R3, 0x2, RZ ;  /* 0x0000000203037824 */ /* 0x000fe400078e00ff */
[----:B------:R-:W-:Y:S04]  /*2ce00*/  STS.U16 [R5+UR4+0xec00], R21 ;  /* 0x00ec001505007988 */ /* 0x000fe80008000404 */
[----:B------:R-:W-:Y:S04]  /*2ce10*/  STS.U16 [R5+UR4+0xec80], R19 ;  /* 0x00ec801305007988 */ /* 0x000fe80008000404 */
[----:B--2---:R0:W-:Y:S04]  /*2ce20*/  STS.U16 [R5+UR4+0xed00], R7 ;  /* 0x00ed000705007988 */ /* 0x0041e80008000404 */
[----:B---3--:R1:W-:Y:S04]  /*2ce30*/  STS.U16 [R5+UR4+0xed80], R27 ;  /* 0x00ed801b05007988 */ /* 0x0083e80008000404 */
[----:B------:R2:W-:Y:S04]  /*2ce40*/  STS.U16 [R5+UR4+0xfc00], R0 ;  /* 0x00fc000005007988 */ /* 0x0005e80008000404 */
[----:B------:R-:W-:Y:S04]  /*2ce50*/  STS.U16 [R5+UR4+0xfc80], R17 ;  /* 0x00fc801105007988 */ /* 0x000fe80008000404 */
[----:B0-----:R-:W3:Y:S04]  /*2ce60*/  LDL.LU R7, [R1+0xba8] ;  /* 0x000ba80001077983 */ /* 0x001ee80000300800 */
[----:B-1----:R-:W3:Y:S04]  /*2ce70*/  LDL.LU R27, [R1+0xba4] ;  /* 0x000ba400011b7983 */ /* 0x002ee80000300800 */
[----:B------:R-:W-:Y:S04]  /*2ce80*/  STS.U16 [R5+UR4+0xfd00], R4 ;  /* 0x00fd000405007988 */ /* 0x000fe80008000404 */
[----:B------:R0:W-:Y:S04]  /*2ce90*/  STS.U16 [R5+UR4+0xfd80], R29 ;  /* 0x00fd801d05007988 */ /* 0x0001e80008000404 */
[----:B------:R-:W3:Y:S01]  /*2cea0*/  LDL.LU R21, [R1+0xba0] ;  /* 0x000ba00001157983 */ /* 0x000ee20000300800 */
[----:B--2---:R-:W-:-:S03]  /*2ceb0*/  LOP3.LUT R0, R3, 0x70, RZ, 0x3c, !PT ;  /* 0x0000007003007812 */ /* 0x004fc600078e3cff */
[----:B0-----:R-:W2:Y:S04]  /*2cec0*/  LDL.LU R29, [R1+0xb9c] ;  /* 0x000b9c00011d7983 */ /* 0x001ea80000300800 */
[----:B------:R-:W2:Y:S04]  /*2ced0*/  LDL.LU R19, [R1+0xb98] ;  /* 0x000b980001137983 */ /* 0x000ea80000300800 */
[----:B------:R-:W2:Y:S04]  /*2cee0*/  LDL.LU R17, [R1+0xb30] ;  /* 0x000b300001117983 */ /* 0x000ea80000300800 */
[----:B------:R-:W2:Y:S04]  /*2cef0*/  LDL.LU R4, [R1+0xb28] ;  /* 0x000b280001047983 */ /* 0x000ea80000300800 */
[----:B----4-:R0:W-:Y:S04]  /*2cf00*/  STS.U16 [R0+UR4+0xe00], R2 ;  /* 0x000e000200007988 */ /* 0x0101e80008000404 */
[----:B------:R-:W4:Y:S04]  /*2cf10*/  LDL.LU R5, [R1+0xb20] ;  /* 0x000b200001057983 */ /* 0x000f280000300800 */
[----:B------:R1:W-:Y:S04]  /*2cf20*/  STS.U16 [R0+UR4+0xe80], R28 ;  /* 0x000e801c00007988 */ /* 0x0003e80008000404 */
[----:B0-----:R-:W4:Y:S04]  /*2cf30*/  LDL.LU R2, [R1+0xb18] ;  /* 0x000b180001027983 */ /* 0x001f280000300800 */
[----:B-1----:R-:W4:Y:S04]  /*2cf40*/  LDL.LU R28, [R1+0xa9c] ;  /* 0x000a9c00011c7983 */ /* 0x002f280000300800 */
[----:B------:R-:W-:Y:S04]  /*2cf50*/  STS.U16 [R0+UR4+0xf00], R23 ;  /* 0x000f001700007988 */ /* 0x000fe80008000404 */
[----:B------:R-:W-:Y:S04]  /*2cf60*/  STS.U16 [R0+UR4+0xf80], R22 ;  /* 0x000f801600007988 */ /* 0x000fe80008000404 */
[----:B------:R0:W-:Y:S04]  /*2cf70*/  STS.U16 [R0+UR4+0x1e00], R16 ;  /* 0x001e001000007988 */ /* 0x0001e80008000404 */
[----:B------:R1:W-:Y:S04]  /*2cf80*/  STS.U16 [R0+UR4+0x1e80], R18 ;  /* 0x001e801200007988 */ /* 0x0003e80008000404 */
[----:B------:R1:W-:Y:S04]  /*2cf90*/  STS.U16 [R0+UR4+0x1f00], R20 ;  /* 0x001f001400007988 */ /* 0x0003e80008000404 */
[----:B------:R-:W4:Y:S04]  /*2cfa0*/  LDL.LU R14, [R1+0xa94] ;  /* 0x000a9400010e7983 */ /* 0x000f280000300800 */
[----:B------:R-:W-:Y:S04]  /*2cfb0*/  STS.U16 [R0+UR4+0x1f80], R24 ;  /* 0x001f801800007988 */ /* 0x000fe80008000404 */
[----:B------:R-:W4:Y:S04]  /*2cfc0*/  LDL.LU R15, [R1+0xa8c] ;  /* 0x000a8c00010f7983 */ /* 0x000f280000300800 */
[----:B------:R-:W-:Y:S04]  /*2cfd0*/  STS.U16 [R0+UR4+0x2e00], R25 ;  /* 0x002e001900007988 */ /* 0x000fe80008000404 */
[----:B------:R-:W-:Y:S04]  /*2cfe0*/  STS.U16 [R0+UR4+0x2e80], R26 ;  /* 0x002e801a00007988 */ /* 0x000fe80008000404 */
[----:B0-----:R-:W4:Y:S04]  /*2cff0*/  LDL.LU R16, [R1+0xa84] ;  /* 0x000a840001107983 */ /* 0x001f280000300800 */
[----:B-1----:R-:W4:Y:S04]  /*2d000*/  LDL.LU R18, [R1+0xa0c] ;  /* 0x000a0c0001127983 */ /* 0x002f280000300800 */
[----:B------:R-:W4:Y:S04]  /*2d010*/  LDL.LU R20, [R1+0xa04] ;  /* 0x000a040001147983 */ /* 0x000f280000300800 */
[----:B------:R0:W-:Y:S04]  /*2d020*/  STS.U16 [R0+UR4+0x2f00], R6 ;  /* 0x002f000600007988 */ /* 0x0001e80008000404 */
[----:B0-----:R-:W4:Y:S04]  /*2d030*/  LDL.LU R6, [R1+0x9fc] ;  /* 0x0009fc0001067983 */ /* 0x001f280000300800 */
[----:B---3--:R0:W-:Y:S04]  /*2d040*/  STS.U16 [R0+UR4+0x2f80], R7 ;  /* 0x002f800700007988 */ /* 0x0081e80008000404 */
[----:B------:R1:W-:Y:S04]  /*2d050*/  STS.U16 [R0+UR4+0x3e00], R27 ;  /* 0x003e001b00007988 */ /* 0x0003e80008000404 */
[----:B------:R-:W-:Y:S04]  /*2d060*/  STS.U16 [R0+UR4+0x3e80], R21 ;  /* 0x003e801500007988 */ /* 0x000fe80008000404 */
[----:B0-----:R-:W3:Y:S04]  /*2d070*/  LDL.LU R7, [R1+0x9f4] ;  /* 0x0009f40001077983 */ /* 0x001ee80000300800 */
[----:B------:R-:W3:Y:S04]  /*2d080*/  LDL.LU R24, [R1+0x97c] ;  /* 0x00097c0001187983 */ /* 0x000ee80000300800 */
[----:B------:R-:W3:Y:S04]  /*2d090*/  LDL.LU R25, [R1+0x974] ;  /* 0x0009740001197983 */ /* 0x000ee80000300800 */
[----:B------:R-:W3:Y:S04]  /*2d0a0*/  LDL.LU R26, [R1+0x96c] ;  /* 0x00096c00011a7983 */ /* 0x000ee80000300800 */
[----:B-1----:R-:W3:Y:S04]  /*2d0b0*/  LDL.LU R27, [R1+0x964] ;  /* 0x00096400011b7983 */ /* 0x002ee80000300800 */
[----:B--2---:R0:W-:Y:S04]  /*2d0c0*/  STS.U16 [R0+UR4+0x3f00], R29 ;  /* 0x003f001d00007988 */ /* 0x0041e80008000404 */
[----:B------:R1:W-:Y:S04]  /*2d0d0*/  STS.U16 [R0+UR4+0x3f80], R19 ;  /* 0x003f801300007988 */ /* 0x0003e80008000404 */
[----:B------:R2:W-:Y:S04]  /*2d0e0*/  STS.U16 [R0+UR4+0x4e00], R17 ;  /* 0x004e001100007988 */ /* 0x0005e80008000404 */
[----:B------:R2:W-:Y:S04]  /*2d0f0*/  STS.U16 [R0+UR4+0x4e80], R4 ;  /* 0x004e800400007988 */ /* 0x0005e80008000404 */
[----:B----4-:R4:W-:Y:S04]  /*2d100*/  STS.U16 [R0+UR4+0x4f00], R5 ;  /* 0x004f000500007988 */ /* 0x0109e80008000404 */
[----:B0-----:R-:W3:Y:S04]  /*2d110*/  LDL.LU R29, [R1+0x8ec] ;  /* 0x0008ec00011d7983 */ /* 0x001ee80000300800 */
[----:B------:R-:W3:Y:S04]  /*2d120*/  LDL.LU R23, [R1+0x8e4] ;  /* 0x0008e40001177983 */ /* 0x000ee80000300800 */
[----:B------:R-:W3:Y:S04]  /*2d130*/  LDL.LU R22, [R1+0x8dc] ;  /* 0x0008dc0001167983 */ /* 0x000ee80000300800 */
[----:B------:R-:W3:Y:S04]  /*2d140*/  LDL.LU R21, [R1+0x8d4] ;  /* 0x0008d40001157983 */ /* 0x000ee80000300800 */
[----:B-1----:R-:W3:Y:S04]  /*2d150*/  LDL.LU R19, [R1+0x868] ;  /* 0x0008680001137983 */ /* 0x002ee80000300800 */
[----:B--2---:R-:W2:Y:S04]  /*2d160*/  LDL.LU R17, [R1+0x860] ;  /* 0x0008600001117983 */ /* 0x004ea80000300800 */
[----:B------:R-:W2:Y:S04]  /*2d170*/  LDL.LU R4, [R1+0x858] ;  /* 0x0008580001047983 */ /* 0x000ea80000300800 */
[----:B------:R0:W-:Y:S04]  /*2d180*/  STS.U16 [R0+UR4+0x4f80], R2 ;  /* 0x004f800200007988 */ /* 0x0001e80008000404 */
[----:B----4-:R-:W4:Y:S04]  /*2d190*/  LDL.LU R5, [R1+0x854] ;  /* 0x0008540001057983 */ /* 0x010f280000300800 */
[----:B------:R1:W-:Y:S04]  /*2d1a0*/  STS.U16 [R0+UR4+0x5e00], R28 ;  /* 0x005e001c00007988 */ /* 0x0003e80008000404 */
[----:B0-----:R-:W4:Y:S04]  /*2d1b0*/  LDL.LU R2, [R1+0x7e8] ;  /* 0x0007e80001027983 */ /* 0x001f280000300800 */
[----:B-1----:R-:W4:Y:S04]  /*2d1c0*/  LDL.LU R28, [R1+0x7e0] ;  /* 0x0007e000011c7983 */ /* 0x002f280000300800 */
[----:B------:R-:W-:Y:S04]  /*2d1d0*/  STS.U16 [R0+UR4+0x5e80], R14 ;  /* 0x005e800e00007988 */ /* 0x000fe80008000404 */
[----:B------:R-:W-:Y:S04]  /*2d1e0*/  STS.U16 [R0+UR4+0x5f00], R15 ;  /* 0x005f000f00007988 */ /* 0x000fe80008000404 */
[----:B------:R-:W-:Y:S04]  /*2d1f0*/  STS.U16 [R0+UR4+0x5f80], R16 ;  /* 0x005f801000007988 */ /* 0x000fe80008000404 */
[----:B------:R-:W-:Y:S04]  /*2d200*/  STS.U16 [R0+UR4+0x6e00], R18 ;  /* 0x006e001200007988 */ /* 0x000fe80008000404 */
[----:B------:R-:W-:Y:S04]  /*2d210*/  STS.U16 [R0+UR4+0x6e80], R20 ;  /* 0x006e801400007988 */ /* 0x000fe80008000404 */
[----:B------:R0:W-:Y:S04]  /*2d220*/  STS.U16 [R0+UR4+0x6f00], R6 ;  /* 0x006f000600007988 */ /* 0x0001e80008000404 */
[----:B0-----:R-:W4:Y:S04]  /*2d230*/  LDL.LU R6, [R1+0x7d8] ;  /* 0x0007d80001067983 */ /* 0x001f280000300800 */
[----:B---3--:R0:W-:Y:S04]  /*2d240*/  STS.U16 [R0+UR4+0x6f80], R7 ;  /* 0x006f800700007988 */ /* 0x0081e80008000404 */
[----:B------:R-:W-:Y:S04]  /*2d250*/  STS.U16 [R0+UR4+0x7e00], R24 ;  /* 0x007e001800007988 */ /* 0x000fe80008000404 */
[----:B------:R-:W-:Y:S04]  /*2d260*/  STS.U16 [R0+UR4+0x7e80], R25 ;  /* 0x007e801900007988 */ /* 0x000fe80008000404 */
[----:B------:R-:W-:Y:S04]  /*2d270*/  STS.U16 [R0+UR4+0x7f00], R26 ;  /* 0x007f001a00007988 */ /* 0x000fe80008000404 */
[----:B------:R1:W-:Y:S04]  /*2d280*/  STS.U16 [R0+UR4+0x7f80], R27 ;  /* 0x007f801b00007988 */ /* 0x0003e80008000404 */
[----:B0-----:R-:W3:Y:S04]  /*2d290*/  LDL.LU R7, [R1+0x7d4] ;  /* 0x0007d40001077983 */ /* 0x001ee80000300800 */
[----:B------:R-:W3:Y:S04]  /*2d2a0*/  LDL.LU R16, [R1+0x768] ;  /* 0x0007680001107983 */ /* 0x000ee80000300800 */
[----:B-1----:R-:W3:Y:S04]  /*2d2b0*/  LDL.LU R27, [R1+0x760] ;  /* 0x00076000011b7983 */ /* 0x002ee80000300800 */
[----:B------:R-:W3:Y:S04]  /*2d2c0*/  LDL.LU R18, [R1+0x758] ;  /* 0x0007580001127983 */ /* 0x000ee80000300800 */
[----:B------:R0:W-:Y:S04]  /*2d2d0*/  STS.U16 [R0+UR4+0x8e00], R29 ;  /* 0x008e001d00007988 */ /* 0x0001e80008000404 */
[----:B------:R-:W3:Y:S04]  /*2d2e0*/  LDL.LU R20, [R1+0x754] ;  /* 0x0007540001147983 */ /* 0x000ee80000300800 */
[----:B------:R-:W3:Y:S04]  /*2d2f0*/  LDL.LU R24, [R1+0x6e0] ;  /* 0x0006e00001187983 */ /* 0x000ee80000300800 */
[----:B------:R1:W-:Y:S04]  /*2d300*/  STS.U16 [R0+UR4+0x8e80], R23 ;  /* 0x008e801700007988 */ /* 0x0003e80008000404 */
[----:B------:R-:W3:Y:S04]  /*2d310*/  LDL.LU R25, [R1+0x6d8] ;  /* 0x0006d80001197983 */ /* 0x000ee80000300800 */
[----:B------:R1:W-:Y:S04]  /*2d320*/  STS.U16 [R0+UR4+0x8f00], R22 ;  /* 0x008f001600007988 */ /* 0x0003e80008000404 */
[----:B------:R-:W3:Y:S04]  /*2d330*/  LDL.LU R26, [R1+0x6d4] ;  /* 0x0006d400011a7983 */ /* 0x000ee80000300800 */
[----:B------:R1:W-:Y:S04]  /*2d340*/  STS.U16 [R0+UR4+0x8f80], R21 ;  /* 0x008f801500007988 */ /* 0x0003e80008000404 */
[----:B------:R-:W-:Y:S04]  /*2d350*/  STS.U16 [R0+UR4+0x9e00], R19 ;  /* 0x009e001300007988 */ /* 0x000fe80008000404 */
[----:B--2---:R-:W-:Y:S04]  /*2d360*/  STS.U16 [R0+UR4+0x9e80], R17 ;  /* 0x009e801100007988 */ /* 0x004fe80008000404 */
[----:B0-----:R-:W2:Y:S04]  /*2d370*/  LDL.LU R29, [R1+0x6d0] ;  /* 0x0006d000011d7983 */ /* 0x001ea80000300800 */
[----:B------:R-:W2:Y:S04]  /*2d380*/  LDL.LU R14, [R1+0x2b4] ;  /* 0x0002b400010e7983 */ /* 0x000ea80000300800 */
[----:B------:R-:W-:Y:S04]  /*2d390*/  STS.U16 [R0+UR4+0x9f00], R4 ;  /* 0x009f000400007988 */ /* 0x000fe80008000404 */
[----:B------:R-:W2:Y:S04]  /*2d3a0*/  LDL.LU R15, [R1+0x26c] ;  /* 0x00026c00010f7983 */ /* 0x000ea80000300800 */
[----:B----4-:R-:W-:Y:S04]  /*2d3b0*/  STS.U16 [R0+UR4+0x9f80], R5 ;  /* 0x009f800500007988 */ /* 0x010fe80008000404 */
[----:B-1----:R-:W4:Y:S04]  /*2d3c0*/  LDL.LU R23, [R1+0x268] ;  /* 0x0002680001177983 */ /* 0x002f280000300800 */
[----:B------:R-:W-:Y:S04]  /*2d3d0*/  STS.U16 [R0+UR4+0xae00], R2 ;  /* 0x00ae000200007988 */ /* 0x000fe80008000404 */
[----:B------:R-:W4:Y:S04]  /*2d3e0*/  LDL.LU R22, [R1+0x264] ;  /* 0x0002640001167983 */ /* 0x000f280000300800 */
[----:B------:R0:W-:Y:S04]  /*2d3f0*/  STS.U16 [R0+UR4+0xae80], R28 ;  /* 0x00ae801c00007988 */ /* 0x0001e80008000404 */
[----:B------:R-:W4:Y:S04]  /*2d400*/  LDL.LU R21, [R1+0x1b0] ;  /* 0x0001b00001157983 */ /* 0x000f280000300800 */
[----:B0-----:R-:W4:Y:S04]  /*2d410*/  LDL.LU R28, [R1+0x1ac] ;  /* 0x0001ac00011c7983 */ /* 0x001f280000300800 */
[----:B------:R-:W4:Y:S04]  /*2d420*/  LDL.LU R2, [R1+0x1a4] ;  /* 0x0001a40001027983 */ /* 0x000f280000300800 */
[----:B------:R-:W4:Y:S04]  /*2d430*/  LDL.LU R4, [R1+0x1a0] ;  /* 0x0001a00001047983 */ /* 0x000f280000300800 */
[----:B------:R-:W4:Y:S04]  /*2d440*/  LDL.LU R5, [R1+0x140] ;  /* 0x0001400001057983 */ /* 0x000f280000300800 */
[----:B------:R0:W-:Y:S04]  /*2d450*/  STS.U16 [R0+UR4+0xaf00], R6 ;  /* 0x00af000600007988 */ /* 0x0001e80008000404 */
[----:B0-----:R-:W4:Y:S04]  /*2d460*/  LDL.LU R6, [R1+0x138] ;  /* 0x0001380001067983 */ /* 0x001f280000300800 */
[----:B---3--:R0:W-:Y:S04]  /*2d470*/  STS.U16 [R0+UR4+0xaf80], R7 ;  /* 0x00af800700007988 */ /* 0x0081e80008000404 */
[----:B------:R-:W-:Y:S04]  /*2d480*/  STS.U16 [R0+UR4+0xbe00], R16 ;  /* 0x00be001000007988 */ /* 0x000fe80008000404 */
[----:B------:R1:W-:Y:S04]  /*2d490*/  STS.U16 [R0+UR4+0xbe80], R27 ;  /* 0x00be801b00007988 */ /* 0x0003e80008000404 */
[----:B------:R3:W-:Y:S04]  /*2d4a0*/  STS.U16 [R0+UR4+0xbf00], R18 ;  /* 0x00bf001200007988 */ /* 0x0007e80008000404 */
[----:B------:R3:W-:Y:S04]  /*2d4b0*/  STS.U16 [R0+UR4+0xbf80], R20 ;  /* 0x00bf801400007988 */ /* 0x0007e80008000404 */
[----:B------:R3:W-:Y:S04]  /*2d4c0*/  STS.U16 [R0+UR4+0xce00], R24 ;  /* 0x00ce001800007988 */ /* 0x0007e80008000404 */
[----:B0-----:R-:W4:Y:S04]  /*2d4d0*/  LDL.LU R7, [R1+0x134] ;  /* 0x0001340001077983 */ /* 0x001f280000300800 */
[----:B------:R0:W-:Y:S04]  /*2d4e0*/  STS.U16 [R0+UR4+0xce80], R25 ;  /* 0x00ce801900007988 */ /* 0x0001e80008000404 */
[----:B------:R0:W-:Y:S04]  /*2d4f0*/  STS.U16 [R0+UR4+0xcf00], R26 ;  /* 0x00cf001a00007988 */ /* 0x0001e80008000404 */
[----:B-1----:R-:W4:Y:S04]  /*2d500*/  LDL.LU R27, [R1+0x130] ;  /* 0x00013000011b7983 */ /* 0x002f280000300800 */
[----:B------:R-:W4:Y:S04]  /*2d510*/  LDL.LU R19, [R1+0x104] ;  /* 0x0001040001137983 */ /* 0x000f280000300800 */
[----:B------:R-:W4:Y:S04]  /*2d520*/  LDL.LU R17, [R1+0x100] ;  /* 0x0001000001117983 */ /* 0x000f280000300800 */
[----:B--2---:R1:W-:Y:S04]  /*2d530*/  STS.U16 [R0+UR4+0xcf80], R29 ;  /* 0x00cf801d00007988 */ /* 0x0043e80008000404 */
[----:B------:R-:W2:Y:S04]  /*2d540*/  LDL.LU R16, [R1+0xfc] ;  /* 0x0000fc0001107983 */ /* 0x000ea80000300800 */
[----:B---3--:R-:W3:Y:S04]  /*2d550*/  LDL.LU R18, [R1+0xf8] ;  /* 0x0000f80001127983 */ /* 0x008ee80000300800 */
[----:B------:R-:W-:Y:S04]  /*2d560*/  STS.U16 [R0+UR4+0xde00], R14 ;  /* 0x00de000e00007988 */ /* 0x000fe80008000404 */
[----:B------:R-:W2:Y:S04]  /*2d570*/  LDL.LU R20, [R1+0xf4] ;  /* 0x0000f40001147983 */ /* 0x000ea80000300800 */
[----:B------:R-:W-:Y:S04]  /*2d580*/  STS.U16 [R0+UR4+0xde80], R15 ;  /* 0x00de800f00007988 */ /* 0x000fe80008000404 */
[----:B------:R-:W2:Y:S04]  /*2d590*/  LDL.LU R24, [R1+0xf0] ;  /* 0x0000f00001187983 */ /* 0x000ea80000300800 */
[----:B----4-:R-:W-:Y:S04]  /*2d5a0*/  STS.U16 [R0+UR4+0xdf00], R23 ;  /* 0x00df001700007988 */ /* 0x010fe80008000404 */
[----:B0-----:R-:W4:Y:S04]  /*2d5b0*/  LDL.LU R25, [R1+0xec] ;  /* 0x0000ec0001197983 */ /* 0x001f280000300800 */
[----:B------:R-:W-:Y:S04]  /*2d5c0*/  STS.U16 [R0+UR4+0xdf80], R22 ;  /* 0x00df801600007988 */ /* 0x000fe80008000404 */
[----:B------:R-:W2:Y:S04]  /*2d5d0*/  LDL.LU R26, [R1+0xe8] ;  /* 0x0000e800011a7983 */ /* 0x000ea80000300800 */
[----:B------:R-:W-:Y:S04]  /*2d5e0*/  STS.U16 [R0+UR4+0xee00], R21 ;  /* 0x00ee001500007988 */ /* 0x000fe80008000404 */
[----:B-1----:R-:W2:Y:S04]  /*2d5f0*/  LDL.LU R29, [R1+0xc4] ;  /* 0x0000c400011d7983 */ /* 0x002ea80000300800 */
[----:B------:R0:W-:Y:S04]  /*2d600*/  STS.U16 [R0+UR4+0xee80], R28 ;  /* 0x00ee801c00007988 */ /* 0x0001e80008000404 */
[----:B0-----:R-:W3:Y:S04]  /*2d610*/  LDL.LU R28, [R1+0xc0] ;  /* 0x0000c000011c7983 */ /* 0x001ee80000300800 */
[----:B------:R0:W-:Y:S04]  /*2d620*/  STS.U16 [R0+UR4+0xef00], R2 ;  /* 0x00ef000200007988 */ /* 0x0001e80008000404 */
[----:B------:R1:W-:Y:S04]  /*2d630*/  STS.U16 [R0+UR4+0xef80], R4 ;  /* 0x00ef800400007988 */ /* 0x0003e80008000404 */
[----:B------:R1:W-:Y:S04]  /*2d640*/  STS.U16 [R0+UR4+0xfe00], R5 ;  /* 0x00fe000500007988 */ /* 0x0003e80008000404 */
[----:B0-----:R-:W2:Y:S04]  /*2d650*/  LDL.LU R2, [R1+0xb4] ;  /* 0x0000b40001027983 */ /* 0x001ea80000300800 */
[----:B-1----:R-:W2:Y:S04]  /*2d660*/  LDL.LU R4, [R1+0xb0] ;  /* 0x0000b00001047983 */ /* 0x002ea80000300800 */
[----:B------:R-:W2:Y:S04]  /*2d670*/  LDL.LU R5, [R1+0x70] ;  /* 0x0000700001057983 */ /* 0x000ea80000300800 */
[----:B------:R0:W-:Y:S04]  /*2d680*/  STS.U16 [R0+UR4+0xfe80], R6 ;  /* 0x00fe800600007988 */ /* 0x0001e80008000404 */
[----:B0-----:R-:W2:Y:S04]  /*2d690*/  LDL.LU R6, [R1+0x6c] ;  /* 0x00006c0001067983 */ /* 0x001ea80000300800 */
[----:B------:R0:W-:Y:S04]  /*2d6a0*/  STS.U16 [R0+UR4+0xff00], R7 ;  /* 0x00ff000700007988 */ /* 0x0001e80008000404 */
[----:B------:R1:W-:Y:S04]  /*2d6b0*/  STS.U16 [R0+UR4+0xff80], R27 ;  /* 0x00ff801b00007988 */ /* 0x0003e80008000404 */
[----:B0-----:R-:W2:Y:S04]  /*2d6c0*/  LDL.LU R7, [R1+0xe4] ;  /* 0x0000e40001077983 */ /* 0x001ea80000300800 */
[----:B-1----:R-:W2:Y:S04]  /*2d6d0*/  LDL.LU R27, [R1+0xe0] ;  /* 0x0000e000011b7983 */ /* 0x002ea80000300800 */
[----:B------:R-:W-:Y:S04]  /*2d6e0*/  STL [R1+0x4304], R0 ;  /* 0x0043040001007387 */ /* 0x000fe80000100800 */
[----:B------:R-:W-:Y:S04]  /*2d6f0*/  STL [R1+0x4318], R0 ;  /* 0x0043180001007387 */ /* 0x000fe80000100800 */
[----:B------:R0:W-:Y:S04]  /*2d700*/  STL [R1+0x4374], R0 ;  /* 0x0043740001007387 */ /* 0x0001e80000100800 */
[----:B----4-:R1:W-:Y:S04]  /*2d710*/  STS.U16 [R3+UR4+0x11800], R25 ;  /* 0x0118001903007988 */ /* 0x0103e80008000404 */
[----:B0-----:R-:W4:Y:S04]  /*2d720*/  LDL.LU R0, [R1+0xdc] ;  /* 0x0000dc0001007983 */ /* 0x001f280000300800 */
[----:B------:R-:W4:Y:S04]  /*2d730*/  LDL.LU R14, [R1+0xd8] ;  /* 0x0000d800010e7983 */ /* 0x000f280000300800 */
[----:B------:R-:W4:Y:S04]  /*2d740*/  LDL.LU R15, [R1+0xd4] ;  /* 0x0000d400010f7983 */ /* 0x000f280000300800 */
[----:B------:R-:W4:Y:S04]  /*2d750*/  LDL.LU R23, [R1+0xd0] ;  /* 0x0000d00001177983 */ /* 0x000f280000300800 */
[----:B------:R-:W4:Y:S04]  /*2d760*/  LDL.LU R22, [R1+0xcc] ;  /* 0x0000cc0001167983 */ /* 0x000f280000300800 */
[----:B-1----:R-:W4:Y:S04]  /*2d770*/  LDL.LU R25, [R1+0xc8] ;  /* 0x0000c80001197983 */ /* 0x002f280000300800 */
[----:B---3--:R0:W-:Y:S04]  /*2d780*/  STS.U16 [R3+UR4+0x12080], R28 ;  /* 0x0120801c03007988 */ /* 0x0081e80008000404 */
[----:B0-----:R-:W3:Y:S04]  /*2d790*/  LDL.LU R28, [R1+0xbc] ;  /* 0x0000bc00011c7983 */ /* 0x001ee80000300800 */
[----:B------:R0:W-:Y:S04]  /*2d7a0*/  STS.U16 [R3+UR4+0x10880], R18 ;  /* 0x0108801203007988 */ /* 0x0001e80008000404 */
[----:B--2---:R1:W-:Y:S04]  /*2d7b0*/  STS.U16 [R3+UR4+0x11880], R26 ;  /* 0x0118801a03007988 */ /* 0x0043e80008000404 */
[----:B0-----:R-:W2:Y:S04]  /*2d7c0*/  LDL.LU R18, [R1+0xb8] ;  /* 0x0000b80001127983 */ /* 0x001ea80000300800 */
[----:B------:R0:W-:Y:S04]  /*2d7d0*/  STS.U16 [R3+UR4+0x10000], R19 ;  /* 0x0100001303007988 */ /* 0x0001e80008000404 */
[----:B------:R0:W-:Y:S04]  /*2d7e0*/  STS.U16 [R3+UR4+0x12000], R29 ;  /* 0x0120001d03007988 */ /* 0x0001e80008000404 */
[----:B-1----:R-:W2:Y:S04]  /*2d7f0*/  LDL.LU R26, [R1+0xac] ;  /* 0x0000ac00011a7983 */ /* 0x002ea80000300800 */
[----:B------:R1:W-:Y:S04]  /*2d800*/  STS.U16 [R3+UR4+0x12800], R2 ;  /* 0x0128000203007988 */ /* 0x0003e80008000404 */
[----:B------:R1:W-:Y:S04]  /*2d810*/  STS.U16 [R3+UR4+0x10080], R17 ;  /* 0x0100801103007988 */ /* 0x0003e80008000404 */
[----:B------:R1:W-:Y:S04]  /*2d820*/  STS.U16 [R3+UR4+0x10800], R16 ;  /* 0x0108001003007988 */ /* 0x0003e80008000404 */
[----:B------:R1:W-:Y:S01]  /*2d830*/  STS.U16 [R3+UR4+0x11000], R20 ;  /* 0x0110001403007988 */ /* 0x0003e20008000404 */
[----:B0-----:R-:W-:-:S03]  /*2d840*/  LOP3.LUT R19, R3, 0x10, RZ, 0x3c, !PT ;  /* 0x0000001003137812 */ /* 0x001fc600078e3cff */
[----:B------:R-:W2:Y:S04]  /*2d850*/  LDL.LU R29, [R1+0xa8] ;  /* 0x0000a800011d7983 */ /* 0x000ea80000300800 */
[----:B-1----:R-:W2:Y:S04]  /*2d860*/  LDL.LU R2, [R1+0x38] ;  /* 0x0000380001027983 */ /* 0x002ea80000300800 */
[----:B------:R-:W2:Y:S04]  /*2d870*/  LDL.LU R21, [R1+0x34] ;  /* 0x0000340001157983 */ /* 0x000ea80000300800 */
[----:B------:R0:W-:Y:S04]  /*2d880*/  STS.U16 [R3+UR4+0x11080], R24 ;  /* 0x0110801803007988 */ /* 0x0001e80008000404 */
[----:B------:R1:W-:Y:S04]  /*2d890*/  STS.U16 [R3+UR4+0x12880], R4 ;  /* 0x0128800403007988 */ /* 0x0003e80008000404 */
[----:B------:R1:W-:Y:S04]  /*2d8a0*/  STS.U16 [R3+UR4+0x13000], R5 ;  /* 0x0130000503007988 */ /* 0x0003e80008000404 */
[----:B------:R1:W-:Y:S04]  /*2d8b0*/  STS.U16 [R3+UR4+0x13080], R6 ;  /* 0x0130800603007988 */ /* 0x0003e80008000404 */
[----:B------:R-:W-:Y:S04]  /*2d8c0*/  STS.U16 [R3+UR4+0x13800], R13 ;  /* 0x0138000d03007988 */ /* 0x000fe80008000404 */
[----:B------:R-:W-:Y:S04]  /*2d8d0*/  STS.U16 [R3+UR4+0x13880], R12 ;  /* 0x0138800c03007988 */ /* 0x000fe80008000404 */
[----:B------:R-:W2:Y:S04]  /*2d8e0*/  LDL.LU R17, [R1+0xa4] ;  /* 0x0000a40001117983 */ /* 0x000ea80000300800 */
[----:B------:R-:W2:Y:S04]  /*2d8f0*/  LDL.LU R16, [R1+0xa0] ;  /* 0x0000a00001107983 */ /* 0x000ea80000300800 */
[----:B------:R-:W2:Y:S04]  /*2d900*/  LDL.LU R20, [R1+0x9c] ;  /* 0x00009c0001147983 */ /* 0x000ea80000300800 */
[----:B0-----:R-:W2:Y:S04]  /*2d910*/  LDL.LU R24, [R1+0x98] ;  /* 0x0000980001187983 */ /* 0x001ea80000300800 */
[----:B-1----:R-:W2:Y:S04]  /*2d920*/  LDL.LU R4, [R1+0x94] ;  /* 0x0000940001047983 */ /* 0x002ea80000300800 */
[----:B------:R-:W2:Y:S04]  /*2d930*/  LDL.LU R5, [R1+0x90] ;  /* 0x0000900001057983 */ /* 0x000ea80000300800 */
[----:B------:R-:W2:Y:S04]  /*2d940*/  LDL.LU R6, [R1+0x8c] ;  /* 0x00008c0001067983 */ /* 0x000ea80000300800 */
[----:B------:R0:W-:Y:S04]  /*2d950*/  STS.U16 [R19+UR4+0x10100], R7 ;  /* 0x0101000713007988 */ /* 0x0001e80008000404 */
[----:B------:R1:W-:Y:S04]  /*2d960*/  STS.U16 [R19+UR4+0x10180], R27 ;  /* 0x0101801b13007988 */ /* 0x0003e80008000404 */
[----:B0-----:R-:W2:Y:S04]  /*2d970*/  LDL.LU R7, [R1+0x88] ;  /* 0x0000880001077983 */ /* 0x001ea80000300800 */
[----:B-1----:R-:W2:Y:S04]  /*2d980*/  LDL.LU R27, [R1+0x80] ;  /* 0x00008000011b7983 */ /* 0x002ea80000300800 */
[----:B----4-:R-:W-:Y:S04]  /*2d990*/  STS.U16 [R19+UR4+0x10900], R0 ;  /* 0x0109000013007988 */ /* 0x010fe80008000404 */
[----:B------:R-:W-:Y:S04]  /*2d9a0*/  STS.U16 [R19+UR4+0x10980], R14 ;  /* 0x0109800e13007988 */ /* 0x000fe80008000404 */
[----:B------:R-:W-:Y:S04]  /*2d9b0*/  STS.U16 [R19+UR4+0x11100], R15 ;  /* 0x0111000f13007988 */ /* 0x000fe80008000404 */
[----:B------:R-:W-:Y:S04]  /*2d9c0*/  STS.U16 [R19+UR4+0x11180], R23 ;  /* 0x0111801713007988 */ /* 0x000fe80008000404 */
[----:B------:R-:W-:Y:S04]  /*2d9d0*/  STS.U16 [R19+UR4+0x11900], R22 ;  /* 0x0119001613007988 */ /* 0x000fe80008000404 */
[----:B------:R-:W-:Y:S04]  /*2d9e0*/  STS.U16 [R19+UR4+0x11980], R25 ;  /* 0x0119801913007988 */ /* 0x000fe80008000404 */
[----:B---3--:R0:W-:Y:S04]  /*2d9f0*/  STS.U16 [R19+UR4+0x12100], R28 ;  /* 0x0121001c13007988 */ /* 0x0081e80008000404 */
[----:B0-----:R-:W3:Y:S01]  /*2da00*/  LDL.LU R28, [R1+0x7c] ;  /* 0x00007c00011c7983 */ /* 0x001ee20000300800 */
[----:B------:R-:W0:Y:S03]  /*2da10*/  S2R R25, SR_TID.X ;  /* 0x0000000000197919 */ /* 0x000e260000002100 */
[----:B--2---:R0:W-:Y:S04]  /*2da20*/  STS.U16 [R19+UR4+0x12180], R18 ;  /* 0x0121801213007988 */ /* 0x0041e80008000404 */
[----:B------:R1:W-:Y:S04]  /*2da30*/  STS.U16 [R19+UR4+0x12900], R26 ;  /* 0x0129001a13007988 */ /* 0x0003e80008000404 */
[----:B------:R2:W-:Y:S04]  /*2da40*/  STS.U16 [R19+UR4+0x12980], R29 ;  /* 0x0129801d13007988 */ /* 0x0005e80008000404 */
[----:B------:R4:W-:Y:S04]  /*2da50*/  STS.U16 [R19+UR4+0x13100], R2 ;  /* 0x0131000213007988 */ /* 0x0009e80008000404 */
[----:B------:R4:W-:Y:S04]  /*2da60*/  STS.U16 [R19+UR4+0x13180], R21 ;  /* 0x0131801513007988 */ /* 0x0009e80008000404 */
[----:B------:R-:W-:Y:S04]  /*2da70*/  STS.U16 [R19+UR4+0x13900], R11 ;  /* 0x0139000b13007988 */ /* 0x000fe80008000404 */
[----:B------:R4:W-:Y:S01]  /*2da80*/  STS.U16 [R19+UR4+0x13980], R10 ;  /* 0x0139800a13007988 */ /* 0x0009e20008000404 */
[----:B0-----:R-:W-:-:S03]  /*2da90*/  LOP3.LUT R18, R25, 0x3f, RZ, 0xc0, !PT ;  /* 0x0000003f19127812 */ /* 0x001fc600078ec0ff */
[----:B------:R-:W3:Y:S04]  /*2daa0*/  LDL.LU R25, [R1+0x78] ;  /* 0x0000780001197983 */ /* 0x000ee80000300800 */
[----:B-1----:R-:W3:Y:S01]  /*2dab0*/  LDL.LU R26, [R1+0x74] ;  /* 0x00007400011a7983 */ /* 0x002ee20000300800 */
[----:B------:R-:W-:-:S03]  /*2dac0*/  IMAD.SHL.U32 R0, R18, 0x2, RZ ;  /* 0x0000000212007824 */ /* 0x000fc600078e00ff */
[----:B--2---:R-:W2:Y:S04]  /*2dad0*/  LDL.LU R29, [R1+0x30] ;  /* 0x00003000011d7983 */ /* 0x004ea80000300800 */
[----:B----4-:R-:W4:Y:S04]  /*2dae0*/  LDL.LU R2, [R1+0x2c] ;  /* 0x00002c0001027983 */ /* 0x010f280000300800 */
[----:B------:R-:W4:Y:S04]  /*2daf0*/  LDL.LU R23, [R1+0x68] ;  /* 0x0000680001177983 */ /* 0x000f280000300800 */
[----:B------:R-:W4:Y:S01]  /*2db00*/  LDL.LU R22, [R1+0x64] ;  /* 0x0000640001167983 */ /* 0x000f220000300800 */
[----:B------:R-:W-:-:S03]  /*2db10*/  LOP3.LUT R0, R0, 0x20, RZ, 0x3c, !PT ;  /* 0x0000002000007812 */ /* 0x000fc600078e3cff */
[----:B------:R-:W4:Y:S04]  /*2db20*/  LDL.LU R21, [R1+0x60] ;  /* 0x0000600001157983 */ /* 0x000f280000300800 */
[----:B------:R-:W4:Y:S04]  /*2db30*/  LDL.LU R19, [R1+0x5c] ;  /* 0x00005c0001137983 */ /* 0x000f280000300800 */
[----:B------:R0:W-:Y:S04]  /*2db40*/  STS.U16 [R0+UR4+0x10200], R17 ;  /* 0x0102001100007988 */ /* 0x0001e80008000404 */
[----:B------:R1:W-:Y:S04]  /*2db50*/  STS.U16 [R0+UR4+0x10280], R16 ;  /* 0x0102801000007988 */ /* 0x0003e80008000404 */
[----:B------:R-:W-:Y:S04]  /*2db60*/  STS.U16 [R0+UR4+0x10a00], R20 ;  /* 0x010a001400007988 */ /* 0x000fe80008000404 */
[----:B------:R-:W-:Y:S04]  /*2db70*/  STS.U16 [R0+UR4+0x10a80], R24 ;  /* 0x010a801800007988 */ /* 0x000fe80008000404 */
[----:B------:R-:W-:Y:S04]  /*2db80*/  STS.U16 [R0+UR4+0x11200], R4 ;  /* 0x0112000400007988 */ /* 0x000fe80008000404 */
[----:B------:R-:W-:Y:S04]  /*2db90*/  STS.U16 [R0+UR4+0x11280], R5 ;  /* 0x0112800500007988 */ /* 0x000fe80008000404 */
[----:B------:R1:W-:Y:S04]  /*2dba0*/  STS.U16 [R0+UR4+0x11a00], R6 ;  /* 0x011a000600007988 */ /* 0x0003e80008000404 */
[----:B0-----:R-:W4:Y:S04]  /*2dbb0*/  LDL.LU R17, [R1+0x58] ;  /* 0x0000580001117983 */ /* 0x001f280000300800 */
[----:B-1----:R-:W4:Y:S04]  /*2dbc0*/  LDL.LU R16, [R1+0x54] ;  /* 0x0000540001107983 */ /* 0x002f280000300800 */
[----:B------:R-:W4:Y:S04]  /*2dbd0*/  LDL.LU R15, [R1+0x50] ;  /* 0x00005000010f7983 */ /* 0x000f280000300800 */
[----:B------:R-:W4:Y:S04]  /*2dbe0*/  LDL.LU R6, [R1+0x4c] ;  /* 0x00004c0001067983 */ /* 0x000f280000300800 */
[----:B------:R0:W-:Y:S04]  /*2dbf0*/  STS.U16 [R0+UR4+0x11a80], R7 ;  /* 0x011a800700007988 */ /* 0x0001e80008000404 */
[----:B------:R1:W-:Y:S04]  /*2dc00*/  STS.U16 [R0+UR4+0x12200], R27 ;  /* 0x0122001b00007988 */ /* 0x0003e80008000404 */
[----:B0-----:R-:W4:Y:S04]  /*2dc10*/  LDL.LU R7, [R1+0x48] ;  /* 0x0000480001077983 */ /* 0x001f280000300800 */
[----:B-1----:R-:W4:Y:S04]  /*2dc20*/  LDL.LU R27, [R1+0x44] ;  /* 0x00004400011b7983 */ /* 0x002f280000300800 */
[----:B---3--:R0:W-:Y:S04]  /*2dc30*/  STS.U16 [R0+UR4+0x12280], R28 ;  /* 0x0122801c00007988 */ /* 0x0081e80008000404 */
[----:B0-----:R-:W3:Y:S04]  /*2dc40*/  LDL.LU R28, [R1+0x40] ;  /* 0x00004000011c7983 */ /* 0x001ee80000300800 */
[----:B------:R-:W3:Y:S01]  /*2dc50*/  LDL.LU R3, [R1+0x3c] ;  /* 0x00003c0001037983 */ /* 0x000ee20000300800 */
[----:B------:R-:W-:-:S03]  /*2dc60*/  IMAD.SHL.U32 R18, R18, 0x2, RZ ;  /* 0x0000000212127824 */ /* 0x000fc600078e00ff */
[----:B------:R-:W3:Y:S04]  /*2dc70*/  LDL.LU R20, [R1+0x28] ;  /* 0x0000280001147983 */ /* 0x000ee80000300800 */
[----:B------:R-:W3:Y:S04]  /*2dc80*/  LDL.LU R24, [R1+0x24] ;  /* 0x0000240001187983 */ /* 0x000ee80000300800 */
[----:B------:R-:W3:Y:S04]  /*2dc90*/  LDL.LU R4, [R1+0x20] ;  /* 0x0000200001047983 */ /* 0x000ee80000300800 */
[----:B------:R-:W3:Y:S01]  /*2dca0*/  LDL.LU R5, [R1+0x1c] ;  /* 0x00001c0001057983 */ /* 0x000ee20000300800 */
[----:B------:R-:W-:-:S03]  /*2dcb0*/  LOP3.LUT R18, R18, 0x30, RZ, 0x3c, !PT ;  /* 0x0000003012127812 */ /* 0x000fc600078e3cff */
[----:B------:R0:W-:Y:S04]  /*2dcc0*/  STS.U16 [R0+UR4+0x12a00], R25 ;  /* 0x012a001900007988 */ /* 0x0001e80008000404 */
[----:B------:R1:W-:Y:S04]  /*2dcd0*/  STS.U16 [R0+UR4+0x12a80], R26 ;  /* 0x012a801a00007988 */ /* 0x0003e80008000404 */
[----:B--2---:R2:W-:Y:S04]  /*2dce0*/  STS.U16 [R0+UR4+0x13200], R29 ;  /* 0x0132001d00007988 */ /* 0x0045e80008000404 */
[----:B----4-:R4:W-:Y:S04]  /*2dcf0*/  STS.U16 [R0+UR4+0x13280], R2 ;  /* 0x0132800200007988 */ /* 0x0109e80008000404 */
[----:B------:R4:W-:Y:S04]  /*2dd00*/  STS.U16 [R0+UR4+0x13a00], R9 ;  /* 0x013a000900007988 */ /* 0x0009e80008000404 */
[----:B------:R4:W-:Y:S04]  /*2dd10*/  STS.U16 [R0+UR4+0x13a80], R8 ;  /* 0x013a800800007988 */ /* 0x0009e80008000404 */
[----:B0-----:R-:W3:Y:S04]  /*2dd20*/  LDL.LU R25, [R1+0x18] ;  /* 0x0000180001197983 */ /* 0x001ee80000300800 */
[----:B-1----:R-:W3:Y:S04]  /*2dd30*/  LDL.LU R26, [R1+0x14] ;  /* 0x00001400011a7983 */ /* 0x002ee80000300800 */
[----:B--2---:R-:W2:Y:S04]  /*2dd40*/  LDL.LU R29, [R1+0x10] ;  /* 0x00001000011d7983 */ /* 0x004ea80000300800 */
[----:B----4-:R-:W4:Y:S04]  /*2dd50*/  LDL.LU R2, [R1+0xc] ;  /* 0x00000c0001027983 */ /* 0x010f280000300800 */
        /* <DEDUP_REMOVED lines=12> */
[----:B------:R-:W-:Y:S04]  /*2de20*/  STS.U16 [R18+UR4+0x11b00], R15 ;  /* 0x011b000f12007988 */ /* 0x000fe80008000404 */
[----:B------:R-:W4:Y:S04]  /*2de30*/  LDL.LU R19, [R1+0x4364] ;  /* 0x0043640001137983 */ /* 0x000f280000300800 */
[----:B------:R-:W4:Y:S04]  /*2de40*/  LDL.LU R17, [R1+0x4360] ;  /* 0x0043600001117983 */ /* 0x000f280000300800 */
[----:B------:R-:W4:Y:S04]  /*2de50*/  LDL.LU R16, [R1+0x435c] ;  /* 0x00435c0001107983 */ /* 0x000f280000300800 */
[----:B------:R0:W-:Y:S04]  /*2de60*/  STS.U16 [R18+UR4+0x11b80], R6 ;  /* 0x011b800612007988 */ /* 0x0001e80008000404 */
[----:B0-----:R-:W2:Y:S04]  /*2de70*/  LDL.LU R6, [R1+0x4358] ;  /* 0x0043580001067983 */ /* 0x001ea80000300800 */
[----:B------:R0:W-:Y:S04]  /*2de80*/  STS.U16 [R18+UR4+0x12300], R7 ;  /* 0x0123000712007988 */ /* 0x0001e80008000404 */
[----:B------:R1:W-:Y:S04]  /*2de90*/  STS.U16 [R18+UR4+0x12380], R27 ;  /* 0x0123801b12007988 */ /* 0x0003e80008000404 */
[----:B0-----:R-:W4:Y:S04]  /*2dea0*/  LDL.LU R7, [R1+0x4354] ;  /* 0x0043540001077983 */ /* 0x001f280000300800 */
[----:B-1----:R-:W2:Y:S04]  /*2deb0*/  LDL.LU R27, [R1+0x4350] ;  /* 0x00435000011b7983 */ /* 0x002ea80000300800 */
[----:B---3--:R0:W-:Y:S04]  /*2dec0*/  STS.U16 [R18+UR4+0x12b00], R28 ;  /* 0x012b001c12007988 */ /* 0x0081e80008000404 */
[----:B0-----:R-:W3:Y:S01]  /*2ded0*/  LDL.LU R28, [R1+0x434c] ;  /* 0x00434c00011c7983 */ /* 0x001ee20000300800 */
[----:B------:R-:W0:Y:S03]  /*2dee0*/  S2R R15, SR_TID.X ;  /* 0x00000000000f7919 */ /* 0x000e260000002100 */
[----:B------:R1:W-:Y:S01]  /*2def0*/  STS.U16 [R18+UR4+0x12b80], R3 ;  /* 0x012b800312007988 */ /* 0x0003e20008000404 */
[----:B0-----:R-:W-:-:S05]  /*2df00*/  LOP3.LUT R15, R15, 0x3f, RZ, 0xc0, !PT ;  /* 0x0000003f0f0f7812 */ /* 0x001fca00078ec0ff */
[----:B-1----:R-:W-:-:S05]  /*2df10*/  IMAD.SHL.U32 R3, R15, 0x2, RZ ;  /* 0x000000020f037824 */ /* 0x002fca00078e00ff */
[----:B------:R-:W-:Y:S01]  /*2df20*/  LOP3.LUT R3, R3, 0x40, RZ, 0x3c, !PT ;  /* 0x0000004003037812 */ /* 0x000fe200078e3cff */
[----:B---3--:R-:W-:Y:S04]  /*2df30*/  STS.U16 [R18+UR4+0x13300], R28 ;  /* 0x0133001c12007988 */ /* 0x008fe80008000404 */
[----:B--2---:R-:W-:Y:S04]  /*2df40*/  STS.U16 [R18+UR4+0x13380], R27 ;  /* 0x0133801b12007988 */ /* 0x004fe80008000404 */
[----:B----4-:R-:W-:Y:S04]  /*2df50*/  STS.U16 [R18+UR4+0x13b00], R7 ;  /* 0x013b000712007988 */ /* 0x010fe80008000404 */
[----:B------:R0:W-:Y:S04]  /*2df60*/  STS.U16 [R18+UR4+0x13b80], R6 ;  /* 0x013b800612007988 */ /* 0x0001e80008000404 */
[----:B------:R1:W-:Y:S04]  /*2df70*/  STS.U16 [R3+UR4+0x10400], R20 ;  /* 0x0104001403007988 */ /* 0x0003e80008000404 */
        /* <DEDUP_REMOVED lines=8> */
[----:B----4-:R-:W4:Y:S04]  /*2e000*/  LDL.LU R5, [R1+0x4338] ;  /* 0x0043380001057983 */ /* 0x010f280000300800 */
[----:B------:R-:W2:Y:S04]  /*2e010*/  LDL.LU R25, [R1+0x4334] ;  /* 0x0043340001197983 */ /* 0x000ea80000300800 */
[----:B------:R0:W-:Y:S04]  /*2e020*/  STS.U16 [R3+UR4+0x11480], R26 ;  /* 0x0114801a03007988 */ /* 0x0001e80008000404 */
[----:B------:R1:W-:Y:S04]  /*2e030*/  STS.U16 [R3+UR4+0x11c00], R29 ;  /* 0x011c001d03007988 */ /* 0x0003e80008000404 */
[----:B------:R1:W-:Y:S04]  /*2e040*/  STS.U16 [R3+UR4+0x11c80], R2 ;  /* 0x011c800203007988 */ /* 0x0003e80008000404 */
[----:B0-----:R-:W3:Y:S04]  /*2e050*/  LDL.LU R26, [R1+0x4330] ;  /* 0x00433000011a7983 */ /* 0x001ee80000300800 */
[----:B-1----:R-:W4:Y:S04]  /*2e060*/  LDL.LU R29, [R1+0x432c] ;  /* 0x00432c00011d7983 */ /* 0x002f280000300800 */
[----:B------:R-:W2:Y:S04]  /*2e070*/  LDL.LU R2, [R1+0x4328] ;  /* 0x0043280001027983 */ /* 0x000ea80000300800 */
[----:B------:R-:W-:Y:S04]  /*2e080*/  STS.U16 [R3+UR4+0x12400], R9 ;  /* 0x0124000903007988 */ /* 0x000fe80008000404 */
[----:B------:R-:W-:Y:S04]  /*2e090*/  STS.U16 [R3+UR4+0x12480], R14 ;  /* 0x0124800e03007988 */ /* 0x000fe80008000404 */
[----:B--2---:R0:W-:Y:S04]  /*2e0a0*/  STS.U16 [R3+UR4+0x12c00], R2 ;  /* 0x012c000203007988 */ /* 0x0041e80008000404 */
[----:B----4-:R-:W-:Y:S04]  /*2e0b0*/  STS.U16 [R3+UR4+0x12c80], R29 ;  /* 0x012c801d03007988 */ /* 0x010fe80008000404 */
[----:B---3--:R-:W-:Y:S04]  /*2e0c0*/  STS.U16 [R3+UR4+0x13400], R26 ;  /* 0x0134001a03007988 */ /* 0x008fe80008000404 */
[----:B------:R-:W-:Y:S04]  /*2e0d0*/  STS.U16 [R3+UR4+0x13480], R25 ;  /* 0x0134801903007988 */ /* 0x000fe80008000404 */
[----:B------:R1:W-:Y:S04]  /*2e0e0*/  STS.U16 [R3+UR4+0x13c00], R5 ;  /* 0x013c000503007988 */ /* 0x0003e80008000404 */
[----:B0-----:R-:W2:Y:S04]  /*2e0f0*/  LDL.LU R2, [R1+0x4324] ;  /* 0x0043240001027983 */ /* 0x001ea80000300800 */
[----:B------:R-:W3:Y:S04]  /*2e100*/  LDL R14, [R1+0x1cd8] ;  /* 0x001cd800010e7983 */ /* 0x000ee80000100800 */
[----:B-1----:R-:W4:Y:S04]  /*2e110*/  LDL R5, [R1+0x1cd4] ;  /* 0x001cd40001057983 */ /* 0x002f280000100800 */
[----:B------:R0:W-:Y:S01]  /*2e120*/  STS.U16 [R3+UR4+0x13c80], R4 ;  /* 0x013c800403007988 */ /* 0x0001e20008000404 */
[----:B------:R-:W-:-:S03]  /*2e130*/  PRMT R7, RZ, 0x7610, R7 ;  /* 0x00007610ff077816 */ /* 0x000fc60000000007 */
[----:B0-----:R-:W4:Y:S01]  /*2e140*/  LDL.LU R3, [R1+0x1fb0] ;  /* 0x001fb00001037983 */ /* 0x001f220000300800 */
[----:B------:R-:W-:-:S03]  /*2e150*/  IMAD.SHL.U32 R15, R15, 0x2, RZ ;  /* 0x000000020f0f7824 */ /* 0x000fc600078e00ff */
[----:B------:R-:W4:Y:S01]  /*2e160*/  LDL R9, [R1+0x1c58] ;  /* 0x001c580001097983 */ /* 0x000f220000100800 */
[----:B---3--:R-:W-:Y:S01]  /*2e170*/  @!P0 IMAD.MOV.U32 R4, RZ, RZ, R14 ;  /* 0x000000ffff048224 */ /* 0x008fe200078e000e */
[----:B--2---:R-:W-:Y:S02]  /*2e180*/  PRMT R2, RZ, 0x7610, R2 ;  /* 0x00007610ff027816 */ /* 0x004fe40000000002 */
[----:B------:R-:W-:Y:S01]  /*2e190*/  LOP3.LUT R15, R15, 0x50, RZ, 0x3c, !PT ;  /* 0x000000500f0f7812 */ /* 0x000fe200078e3cff */
[----:B------:R-:W2:Y:S04]  /*2e1a0*/  LDL R14, [R1+0x1c4c] ;  /* 0x001c4c00010e7983 */ /* 0x000ea80000100800 */
[----:B----4-:R0:W3:Y:S04]  /*2e1b0*/  @!P0 LDG.E.U16 R7, desc[UR6][R4.64] ;  /* 0x0000000604078981 */ /* 0x0100e8000c1e1500 */
[----:B------:R-:W0:Y:S04]  /*2e1c0*/  LDL R4, [R1+0x1ccc] ;  /* 0x001ccc0001047983 */ /* 0x000e280000100800 */
[----:B------:R-:W0:Y:S02]  /*2e1d0*/  LDL R5, [R1+0x1cd0] ;  /* 0x001cd00001057983 */ /* 0x000e240000100800 */
[----:B0-----:R-:W-:-:S04]  /*2e1e0*/  @!P1 LOP3.LUT R5, R5, R4, RZ, 0x3c, !PT ;  /* 0x0000000405059212 */ /* 0x001fc800078e3cff */
[----:B------:R-:W-:-:S04]  /*2e1f0*/  @!P1 LOP3.LUT R4, R5, R4, RZ, 0x3c, !PT ;  /* 0x0000000405049212 */ /* 0x000fc800078e3cff */
[----:B------:R-:W-:-:S05]  /*2e200*/  @!P1 LOP3.LUT R5, R5, R4, RZ, 0x3c, !PT ;  /* 0x0000000405059212 */ /* 0x000fca00078e3cff */
[----:B------:R-:W4:Y:S04]  /*2e210*/  @!P1 LDG.E.U16 R2, desc[UR6][R4.64] ;  /* 0x0000000604029981 */ /* 0x000f28000c1e1500 */
        /* <DEDUP_REMOVED lines=9> */
[----:B0-----:R-:W2:Y:S04]  /*2e2b0*/  LDL R15, [R1+0x1c54] ;  /* 0x001c5400010f7983 */ /* 0x001ea80000100800 */
[----:B---3--:R0:W-:Y:S04]  /*2e2c0*/  STL [R1+0x34], R7 ;  /* 0x0000340701007387 */ /* 0x0081e80000100800 */
[----:B0-----:R-:W3:Y:S04]  /*2e2d0*/  LDL R7, [R1+0x1c50] ;  /* 0x001c500001077983 */ /* 0x001ee80000100800 */
[----:B----4-:R0:W-:Y:S04]  /*2e2e0*/  STL [R1+0x30], R2 ;  /* 0x0000300201007387 */ /* 0x0101e80000100800 */
[----:B0-----:R-:W4:Y:S04]  /*2e2f0*/  LDL.LU R2, [R1+0x4320] ;  /* 0x0043200001027983 */ /* 0x001f280000300800 */
[----:B------:R-:W2:Y:S04]  /*2e300*/  LDL R4, [R1+0x1cc4] ;  /* 0x001cc40001047983 */ /* 0x000ea80000100800 */
[----:B------:R-:W2:Y:S01]  /*2e310*/  LDL R5, [R1+0x1cc8] ;  /* 0x001cc80001057983 */ /* 0x000ea20000100800 */
[----:B------:R-:W-:-:S02]  /*2e320*/  PRMT R11, RZ, 0x7610, R11 ;  /* 0x00007610ff0b7816 */ /* 0x000fc4000000000b */
[----:B--2---:R-:W-:-:S04]  /*2e330*/  @!P0 LOP3.LUT R5, R5, R4, RZ, 0x3c, !PT ;  /* 0x0000000405058212 */ /* 0x004fc800078e3cff */
[----:B------:R-:W-:-:S04]  /*2e340*/  @!P0 LOP3.LUT R4, R5, R4, RZ, 0x3c, !PT ;  /* 0x0000000405048212 */ /* 0x000fc800078e3cff */
[----:B------:R-:W-:-:S05]  /*2e350*/  @!P0 LOP3.LUT R5, R5, R4, RZ, 0x3c, !PT ;  /* 0x0000000405058212 */ /* 0x000fca00078e3cff */
[----:B------:R0:W2:Y:S04]  /*2e360*/  @!P0 LDG.E.U16 R11, desc[UR6][R4.64] ;  /* 0x00000006040b8981 */ /* 0x0000a8000c1e1500 */
[----:B------:R-:W0:Y:S04]  /*2e370*/  LDL R4, [R1+0x1cbc] ;  /* 0x001cbc0001047983 */ /* 0x000e280000100800 */
[----:B------:R-:W0:Y:S01]  /*2e380*/  LDL R5, [R1+0x1cc0] ;  /* 0x001cc00001057983 */ /* 0x000e220000100800 */
[----:B----4-:R-:W-:Y:S02]  /*2e390*/  PRMT R2, RZ, 0x7610, R2 ;  /* 0x00007610ff027816 */ /* 0x010fe40000000002 */
[----:B------:R-:W-:-:S02]  /*2e3a0*/  PRMT R8, RZ, 0x7610, R8 ;  /* 0x00007610ff087816 */ /* 0x000fc40000000008 */
[----:B0-----:R-:W-:-:S04]  /*2e3b0*/  @!P1 LOP3.LUT R5, R5, R4, RZ, 0x3c, !PT ;  /* 0x0000000405059212 */ /* 0x001fc800078e3cff */
[----:B------:R-:W-:-:S04]  /*2e3c0*/  @!P1 LOP3.LUT R4, R5, R4, RZ, 0x3c, !PT ;  /* 0x0000000405049212 */ /* 0x000fc800078e3cff */
[----:B------:R-:W-:-:S05]  /*2e3d0*/  @!P1 LOP3.LUT R5, R5, R4, RZ, 0x3c, !PT ;  /* 0x0000000405059212 */ /* 0x000fca00078e3cff */
[----:B------:R0:W4:Y:S02]  /*2e3e0*/  @!P1 LDG.E.U16 R2, desc[UR6][R4.64] ;  /* 0x0000000604029981 */ /* 0x000124000c1e1500 */
[----:B0-----:R-:W-:Y:S02]  /*2e3f0*/  @!P0 IMAD.MOV.U32 R4, RZ, RZ, R9 ;  /* 0x000000ffff048224 */ /* 0x001fe400078e0009 */
[----:B------:R-:W-:-:S05]  /*2e400*/  @!P0 IMAD.MOV.U32 R5, RZ, RZ, R15 ;  /* 0x000000ffff058224 */ /* 0x000fca00078e000f */
[----:B------:R3:W4:Y:S01]  /*2e410*/  @!P0 LDG.E.U16 R8, desc[UR6][R4.64] ;  /* 0x0000000604088981 */ /* 0x000722000c1e1500 */
[----:B------:R-:W-:-:S03]  /*2e420*/  PRMT R6, RZ, 0x7610, R6 ;  /* 0x00007610ff067816 */ /* 0x000fc60000000006 */
[----:B--2---:R0:W-:Y:S01]  /*2e430*/  STL [R1+0x2c], R11 ;  /* 0x00002c0b01007387 */ /* 0x0041e20000100800 */
[----:B---3--:R-:W-:Y:S02]  /*2e440*/  @!P1 IMAD.MOV.U32 R4, RZ, RZ, R7 ;  /* 0x000000ffff049224 */ /* 0x008fe400078e0007 */
[----:B------:R-:W-:Y:S01]  /*2e450*/  @!P1 IMAD.MOV.U32 R5, RZ, RZ, R14 ;  /* 0x000000ffff059224 */ /* 0x000fe200078e000e */
[----:B0-----:R-:W2:Y:S04]  /*2e460*/  LDL R11, [R1+0x1c48] ;  /* 0x001c4800010b7983 */ /* 0x001ea80000100800 */
[----:B------:R2:W3:Y:S04]  /*2e470*/  @!P1 LDG.E.U16 R6, desc[UR6][R4.64] ;  /* 0x0000000604069981 */ /* 0x0004e8000c1e1500 */
[----:B----4-:R0:W-:Y:S04]  /*2e480*/  STL [R1+0x28], R2 ;  /* 0x0000280201007387 */ /* 0x0101e80000100800 */
[----:B0-----:R-:W4:Y:S04]  /*2e490*/  LDL.LU R2, [R1+0x431c] ;  /* 0x00431c0001027983 */ /* 0x001f280000300800 */
[----:B------:R-:W4:Y:S04]  /*2e4a0*/  LDL R9, [R1+0x1bd4] ;  /* 0x001bd40001097983 */ /* 0x000f280000100800 */
[----:B------:R0:W-:Y:S04]  /*2e4b0*/  STL [R1+0x24], R8 ;  /* 0x0000240801007387 */ /* 0x0001e80000100800 */
[----:B------:R-:W4:Y:S01]  /*2e4c0*/  LDL R5, [R1+0x1c44] ;  /* 0x001c440001057983 */ /* 0x000f220000100800 */
[----:B------:R-:W-:-:S03]  /*2e4d0*/  PRMT R10, RZ, 0x7610, R10 ;  /* 0x00007610ff0a7816 */ /* 0x000fc6000000000a */
[----:B------:R-:W4:Y:S04]  /*2e4e0*/  LDL R15, [R1+0x1bc4] ;  /* 0x001bc400010f7983 */ /* 0x000f280000100800 */
[----:B------:R-:W4:Y:S04]  /*2e4f0*/  LDL R14, [R1+0x1bd0] ;  /* 0x001bd000010e7983 */ /* 0x000f280000100800 */
[----:B------:R-:W4:Y:S04]  /*2e500*/  LDL R7, [R1+0x1bc0] ;  /* 0x001bc00001077983 */ /* 0x000f280000100800 */
[----:B0-----:R-:W4:Y:S01]  /*2e510*/  LDL R8, [R1+0x1bd8] ;  /* 0x001bd80001087983 */ /* 0x001f220000100800 */
[----:B--2---:R-:W-:-:S03]  /*2e520*/  @!P0 IMAD.MOV.U32 R4, RZ, RZ, R11 ;  /* 0x000000ffff048224 */ /* 0x004fc600078e000b */
[----:B---3--:R0:W-:Y:S01]  /*2e530*/  STL [R1+0x20], R6 ;  /* 0x0000200601007387 */ /* 0x0081e20000100800 */
[----:B------:R-:W-:-:S03]  /*2e540*/  PRMT R0, RZ, 0x7610, R0 ;  /* 0x00007610ff007816 */ /* 0x000fc60000000000 */
[----:B------:R-:W2:Y:S04]  /*2e550*/  LDL R11, [R1+0x1d44] ;  /* 0x001d4400010b7983 */ /* 0x000ea80000100800 */
[----:B0-----:R-:W3:Y:S04]  /*2e560*/  LDL R6, [R1+0x1d4c] ;  /* 0x001d4c0001067983 */ /* 0x001ee80000100800 */
[----:B----4-:R0:W4:Y:S04]  /*2e570*/  @!P0 LDG.E.U16 R10, desc[UR6][R4.64] ;  /* 0x00000006040a8981 */ /* 0x010128000c1e1500 */
[----:B------:R-:W0:Y:S04]  /*2e580*/  LDL R4, [R1+0x1c3c] ;  /* 0x001c3c0001047983 */ /* 0x000e280000100800 */
[----:B------:R-:W0:Y:S01]  /*2e590*/  LDL R5, [R1+0x1c40] ;  /* 0x001c400001057983 */ /* 0x000e220000100800 */
[----:B------:R-:W-:-:S02]  /*2e5a0*/  PRMT R2, RZ, 0x7610, R2 ;  /* 0x00007610ff027816 */ /* 0x000fc40000000002 */
[----:B0-----:R-:W-:-:S04]  /*2e5b0*/  @!P1 LOP3.LUT R5, R5, R4, RZ, 0x3c, !PT ;  /* 0x0000000405059212 */ /* 0x001fc800078e3cff */
[----:B------:R-:W-:-:S04]  /*2e5c0*/  @!P1 LOP3.LUT R4, R5, R4, RZ, 0x3c, !PT ;  /* 0x0000000405049212 */ /* 0x000fc800078e3cff */
[----:B------:R-:W-:-:S05]  /*2e5d0*/  @!P1 LOP3.LUT R5, R5, R4, RZ, 0x3c, !PT ;  /* 0x0000000405059212 */ /* 0x000fca00078e3cff */
[----:B------:R0:W2:Y:S02]  /*2e5e0*/  @!P1 LDG.E.U16 R0, desc[UR6][R4.64] ;  /* 0x0000000604009981 */ /* 0x0000a4000c1e1500 */
[----:B0-----:R-:W-:Y:S02]  /*2e5f0*/  @!P0 IMAD.MOV.U32 R4, RZ, RZ, R8 ;  /* 0x000000ffff048224 */ /* 0x001fe400078e0008 */
[----:B------:R-:W-:-:S05]  /*2e600*/  @!P0 IMAD.MOV.U32 R5, RZ, RZ, R9 ;  /* 0x000000ffff058224 */ /* 0x000fca00078e0009 */
[----:B------:R0:W2:Y:S04]  /*2e610*/  @!P0 LDG.E.U16 R2, desc[UR6][R4.64] ;  /* 0x0000000604028981 */ /* 0x0000a8000c1e1500 */
[----:B----4-:R1:W-:Y:S01]  /*2e620*/  STL [R1+0x1c], R10 ;  /* 0x00001c0a01007387 */ /* 0x0103e20000100800 */
[----:B------:R-:W-:-:S03]  /*2e630*/  PRMT R13, RZ, 0x7610, R13 ;  /* 0x00007610ff0d7816 */ /* 0x000fc6000000000d */
[----:B-1----:R-:W4:Y:S01]  /*2e640*/  LDL R10, [R1+0x1d48] ;  /* 0x001d4800010a7983 */ /* 0x002f220000100800 */
[----:B0-----:R-:W-:Y:S02]  /*2e650*/  @!P1 IMAD.MOV.U32 R4, RZ, RZ, R14 ;  /* 0x000000ffff049224 */ /* 0x001fe400078e000e */
[----:B------:R-:W-:Y:S01]  /*2e660*/  @!P1 IMAD.MOV.U32 R5, RZ, RZ, R15 ;  /* 0x000000ffff059224 */ /* 0x000fe200078e000f */
[----:B------:R-:W-:-:S04]  /*2e670*/  PRMT R12, RZ, 0x7610, R12 ;  /* 0x00007610ff0c7816 */ /* 0x000fc8000000000c */
[----:B------:R3:W4:Y:S02]  /*2e680*/  @!P1 LDG.E.U16 R13, desc[UR6][R4.64] ;  /* 0x00000006040d9981 */ /* 0x000724000c1e1500 */
[----:B---3--:R-:W-:Y:S02]  /*2e690*/  @!P0 IMAD.MOV.U32 R4, RZ, RZ, R6 ;  /* 0x000000ffff048224 */ /* 0x008fe400078e0006 */
[----:B------:R-:W-:-:S05]  /*2e6a0*/  @!P0 IMAD.MOV.U32 R5, RZ, RZ, R7 ;  /* 0x000000ffff058224 */ /* 0x000fca00078e0007 */
[----:B------:R4:W3:Y:S04]  /*2e6b0*/  @!P0 LDG.E.U16 R12, desc[UR6][R4.64] ;  /* 0x00000006040c8981 */ /* 0x0008e8000c1e1500 */
[----:B--2---:R0:W-:Y:S04]  /*2e6c0*/  STL [R1+0x18], R0 ;  /* 0x0000180001007387 */ /* 0x0041e80000100800 */
[----:B0-----:R-:W2:Y:S04]  /*2e6d0*/  LDL.LU R0, [R1+0x4318] ;  /* 0x0043180001007983 */ /* 0x001ea80000300800 */
[----:B------:R-:W2:Y:S04]  /*2e6e0*/  LDL R9, [R1+0x1da0] ;  /* 0x001da00001097983 */ /* 0x000ea80000100800 */
[----:B------:R-:W2:Y:S04]  /*2e6f0*/  LDL R8, [R1+0x1dbc] ;  /* 0x001dbc0001087983 */ /* 0x000ea80000100800 */
[----:B------:R0:W-:Y:S04]  /*2e700*/  STL [R1+0x14], R2 ;  /* 0x0000140201007387 */ /* 0x0001e80000100800 */
[----:B0-----:R-:W2:Y:S01]  /*2e710*/  LDL.LU R2, [R1+0x4314] ;  /* 0x0043140001027983 */ /* 0x001ea20000300800 */
[----:B----4-:R-:W-:-:S02]  /*2e720*/  @!P1 IMAD.MOV.U32 R4, RZ, RZ, R10 ;  /* 0x000000ffff049224 */ /* 0x010fc400078e000a */
[----:B------:R-:W-:Y:S01]  /*2e730*/  @!P1 IMAD.MOV.U32 R5, RZ, RZ, R11 ;  /* 0x000000ffff059224 */ /* 0x000fe200078e000b */
[----:B------:R-:W4:Y:S04]  /*2e740*/  LDL R7, [R1+0x1db4] ;  /* 0x001db40001077983 */ /* 0x000f280000100800 */
[----:B------:R-:W4:Y:S04]  /*2e750*/  LDL R6, [R1+0x1db8] ;  /* 0x001db80001067983 */ /* 0x000f280000100800 */
[----:B------:R0:W-:Y:S04]  /*2e760*/  STL [R1+0x10], R13 ;  /* 0x0000100d01007387 */ /* 0x0001e80000100800 */
[----:B0-----:R-:W4:Y:S04]  /*2e770*/  LDL R13, [R1+0x1db0] ;  /* 0x001db000010d7983 */ /* 0x001f280000100800 */
[----:B---3--:R0:W-:Y:S04]  /*2e780*/  STL [R1+0xc], R12 ;  /* 0x00000c0c01007387 */ /* 0x0081e80000100800 */
[----:B0-----:R-:W3:Y:S01]  /*2e790*/  LDL R12, [R1+0x1dcc] ;  /* 0x001dcc00010c7983 */ /* 0x001ee20000100800 */
[----:B--2---:R-:W-:-:S06]  /*2e7a0*/  PRMT R2, RZ, 0x7610, R2 ;  /* 0x00007610ff027816 */ /* 0x004fcc0000000002 */
[----:B------:R0:W2:Y:S01]  /*2e7b0*/  @!P1 LDG.E.U16 R2, desc[UR6][R4.64] ;  /* 0x0000000604029981 */ /* 0x0000a2000c1e1500 */
[----:B------:R-:W-:Y:S01]  /*2e7c0*/  PRMT R0, RZ, 0x7610, R0 ;  /* 0x00007610ff007816 */ /* 0x000fe20000000000 */
[----:B0-----:R-:W-:Y:S02]  /*2e7d0*/  @!P0 IMAD.MOV.U32 R4, RZ, RZ, R8 ;  /* 0x000000ffff048224 */ /* 0x001fe400078e0008 */
[----:B------:R-:W-:-:S05]  /*2e7e0*/  @!P0 IMAD.MOV.U32 R5, RZ, RZ, R9 ;  /* 0x000000ffff058224 */ /* 0x000fca00078e0009 */
[----:B------:R4:W3:Y:S01]  /*2e7f0*/  @!P0 LDG.E.U16 R0, desc[UR6][R4.64] ;  /* 0x0000000604008981 */ /* 0x0008e2000c1e1500 */
[----:B------:R-:W-:Y:S01]  /*2e800*/  PRMT R29, RZ, 0x7610, R29 ;  /* 0x00007610ff1d7816 */ /* 0x000fe2000000001d */
[----:B----4-:R-:W-:Y:S02]  /*2e810*/  @!P1 IMAD.MOV.U32 R4, RZ, RZ, R6 ;  /* 0x000000ffff049224 */ /* 0x010fe400078e0006 */
[----:B------:R-:W-:Y:S01]  /*2e820*/  @!P1 IMAD.MOV.U32 R5, RZ, RZ, R7 ;  /* 0x000000ffff059224 */ /* 0x000fe200078e0007 */
[----:B--2---:R0:W-:Y:S04]  /*2e830*/  STL [R1+0x4300], R2 ;  /* 0x0043000201007387 */ /* 0x0041e80000100800 */
[----:B------:R-:W2:Y:S04]  /*2e840*/  LDL R11, [R1+0x1dc4] ;  /* 0x001dc400010b7983 */ /* 0x000ea80000100800 */
[----:B------:R-:W4:Y:S04]  /*2e850*/  LDL R10, [R1+0x1dc8] ;  /* 0x001dc800010a7983 */ /* 0x000f280000100800 */
[----:B------:R-:W4:Y:S04]  /*2e860*/  LDL R9, [R1+0x1e20] ;  /* 0x001e200001097983 */ /* 0x000f280000100800 */
[----:B------:R-:W4:Y:S01]  /*2e870*/  LDL R8, [R1+0x1e2c] ;  /* 0x001e2c0001087983 */ /* 0x000f220000100800 */
[----:B0-----:R-:W-:-:S06]  /*2e880*/  PRMT R2, RZ, 0x7610, R2 ;  /* 0x00007610ff027816 */ /* 0x001fcc0000000002 */
[----:B------:R3:W4:Y:S02]  /*2e890*/  @!P1 LDG.E.U16 R2, desc[UR6][R4.64] ;  /* 0x0000000604029981 */ /* 0x000724000c1e1500 */
[----:B---3--:R-:W-:Y:S02]  /*2e8a0*/  @!P0 IMAD.MOV.U32 R4, RZ, RZ, R12 ;  /* 0x000000ffff048224 */ /* 0x008fe400078e000c */
[----:B------:R-:W-:-:S05]  /*2e8b0*/  @!P0 IMAD.MOV.U32 R5, RZ, RZ, R13 ;  /* 0x000000ffff058224 */ /* 0x000fca00078e000d */
[----:B------:R2:W3:Y:S04]  /*2e8c0*/  @!P0 LDG.E.U16 R29, desc[UR6][R4.64] ;  /* 0x00000006041d8981 */ /* 0x0004e8000c1e1500 */
[----:B------:R0:W-:Y:S04]  /*2e8d0*/  STL [R1+0x4308], R0 ;  /* 0x0043080001007387 */ /* 0x0001e80000100800 */
[----:B------:R-:W3:Y:S04]  /*2e8e0*/  LDL R7, [R1+0x1e28] ;  /* 0x001e280001077983 */ /* 0x000ee80000100800 */
[----:B------:R-:W3:Y:S01]  /*2e8f0*/  LDL R6, [R1+0x1e34] ;  /* 0x001e340001067983 */ /* 0x000ee20000100800 */
[----:B--2---:R-:W-:-:S02]  /*2e900*/  @!P1 IMAD.MOV.U32 R5, RZ, RZ, R11 ;  /* 0x000000ffff059224 */ /* 0x004fc400078e000b */
[----:B----4-:R-:W-:Y:S01]  /*2e910*/  @!P1 IMAD.MOV.U32 R4, RZ, RZ, R10 ;  /* 0x000000ffff049224 */ /* 0x010fe200078e000a */
[----:B------:R1:W-:Y:S04]  /*2e920*/  STL [R1+0x430c], R2 ;  /* 0x00430c0201007387 */ /* 0x0003e80000100800 */
[----:B0-----:R-:W2:Y:S04]  /*2e930*/  LDL R0, [R1+0x1e3c] ;  /* 0x001e3c0001007983 */ /* 0x001ea80000100800 */
[----:B-1----:R-:W4:Y:S04]  /*2e940*/  LDL R2, [R1+0x1e30] ;  /* 0x001e300001027983 */ /* 0x002f280000100800 */
[----:B---3--:R0:W-:Y:S04]  /*2e950*/  STL [R1+0x4310], R29 ;  /* 0x0043101d01007387 */ /* 0x0081e80000100800 */
[----:B------:R-:W3:Y:S04]  /*2e960*/  LDL R13, [R1+0x1e38] ;  /* 0x001e3800010d7983 */ /* 0x000ee80000100800 */
[----:B------:R-:W3:Y:S04]  /*2e970*/  LDL R12, [R1+0x1e44] ;  /* 0x001e4400010c7983 */ /* 0x000ee80000100800 */
[----:B------:R-:W3:Y:S04]  /*2e980*/  LDL R11, [R1+0x1e98] ;  /* 0x001e9800010b7983 */ /* 0x000ee80000100800 */
[----:B------:R-:W3:Y:S01]  /*2e990*/  LDL R10, [R1+0x1ea4] ;  /* 0x001ea400010a7983 */ /* 0x000ee20000100800 */
[----:B------:R-:W-:-:S02]  /*2e9a0*/  PRMT R28, RZ, 0x7610, R28 ;  /* 0x00007610ff1c7816 */ /* 0x000fc4000000001c */
[----:B------:R-:W-:Y:S02]  /*2e9b0*/  PRMT R27, RZ, 0x7610, R27 ;  /* 0x00007610ff1b7816 */ /* 0x000fe4000000001b */
[----:B------:R-:W-:Y:S02]  /*2e9c0*/  PRMT R26, RZ, 0x7610, R26 ;  /* 0x00007610ff1a7816 */ /* 0x000fe4000000001a */
[----:B------:R-:W-:Y:S02]  /*2e9d0*/  PRMT R22, RZ, 0x7610, R22 ;  /* 0x00007610ff167816 */ /* 0x000fe40000000016 */
[----:B------:R-:W-:Y:S01]  /*2e9e0*/  PRMT R20, RZ, 0x7610, R20 ;  /* 0x00007610ff147816 */ /* 0x000fe20000000014 */
[----:B------:R-:W3:Y:S04]  /*2e9f0*/  LDL R15, [R1+0x1f20] ;  /* 0x001f2000010f7983 */ /* 0x000ee80000100800 */
[----:B------:R1:W3:Y:S04]  /*2ea00*/  @!P1 LDG.E.U16 R28, desc[UR6][R4.64] ;  /* 0x00000006041c9981 */ /* 0x0002e8000c1e1500 */
[----:B------:R-:W3:Y:S01]  /*2ea10*/  LDL R14, [R1+0x1f2c] ;  /* 0x001f2c00010e7983 */ /* 0x000ee20000100800 */
[----:B------:R-:W-:-:S02]  /*2ea20*/  PRMT R18, RZ, 0x7610, R18 ;  /* 0x00007610ff127816 */ /* 0x000fc40000000012 */
[----:B------:R-:W-:Y:S01]  /*2ea30*/  PRMT R16, RZ, 0x7610, R16 ;  /* 0x00007610ff107816 */ /* 0x000fe20000000010 */
[----:B0-----:R-:W3:Y:S01]  /*2ea40*/  LDL R29, [R1+0x1fbc] ;  /* 0x001fbc00011d7983 */ /* 0x001ee20000100800 */
[----:B-1----:R-:W-:Y:S02]  /*2ea50*/  @!P1 IMAD.MOV.U32 R4, RZ, RZ, R8 ;  /* 0x000000ffff049224 */ /* 0x002fe400078e0008 */
[----:B------:R-:W-:Y:S01]  /*2ea60*/  @!P1 IMAD.MOV.U32 R5, RZ, RZ, R9 ;  /* 0x000000ffff059224 */ /* 0x000fe200078e0009 */
[----:B------:R-:W3:Y:S04]  /*2ea70*/  LDL R8, [R1+0x1eb4] ;  /* 0x001eb40001087983 */ /* 0x000ee80000100800 */
[----:B------:R-:W3:Y:S04]  /*2ea80*/  LDL R9, [R1+0x1ea8] ;  /* 0x001ea80001097983 */ /* 0x000ee80000100800 */
[----:B------:R0:W3:Y:S02]  /*2ea90*/  @!P1 LDG.E.U16 R27, desc[UR6][R4.64] ;  /* 0x00000006041b9981 */ /* 0x0000e4000c1e1500 */
[----:B0-----:R-:W-:-:S02]  /*2eaa0*/  @!P0 IMAD.MOV.U32 R4, RZ, RZ, R6 ;  /* 0x000000ffff048224 */ /* 0x001fc400078e0006 */
[----:B------:R-:W-:Y:S01]  /*2eab0*/  @!P0 IMAD.MOV.U32 R5, RZ, RZ, R7 ;  /* 0x000000ffff058224 */ /* 0x000fe200078e0007 */
[----:B------:R-:W3:Y:S04]  /*2eac0*/  LDL R6, [R1+0x1eac] ;  /* 0x001eac0001067983 */ /* 0x000ee80000100800 */
[----:B------:R-:W3:Y:S04]  /*2ead0*/  LDL R7, [R1+0x1ea0] ;  /* 0x001ea00001077983 */ /* 0x000ee80000100800 */
[----:B------:R2:W3:Y:S02]  /*2eae0*/  @!P0 LDG.E.U16 R26, desc[UR6][R4.64] ;  /* 0x00000006041a8981 */ /* 0x0004e4000c1e1500 */
[----:B--2---:R-:W-:-:S02]  /*2eaf0*/  @!P1 IMAD.MOV.U32 R4, RZ, RZ, R0 ;  /* 0x000000ffff049224 */ /* 0x004fc400078e0000 */
[----:B------:R-:W2:Y:S01]  /*2eb00*/  LDL R0, [R1+0x1f24] ;  /* 0x001f240001007983 */ /* 0x000ea20000100800 */
[----:B----4-:R-:W-:-:S03]  /*2eb10*/  @!P1 IMAD.MOV.U32 R5, RZ, RZ, R2 ;  /* 0x000000ffff059224 */ /* 0x010fc600078e0002 */
[----:B------:R-:W4:Y:S04]  /*2eb20*/  LDL R2, [R1+0x1f18] ;  /* 0x001f180001027983 */ /* 0x000f280000100800 */
[----:B------:R3:W4:Y:S02]  /*2eb30*/  @!P1 LDG.E.U16 R22, desc[UR6][R4.64] ;  /* 0x0000000604169981 */ /* 0x000724000c1e1500 */
[----:B---3--:R-:W-:Y:S02]  /*2eb40*/  @!P0 IMAD.MOV.U32 R4, RZ, RZ, R12 ;  /* 0x000000ffff048224 */ /* 0x008fe400078e000c */
        /* <DEDUP_REMOVED lines=9> */
[----:B0-----:R-:W-:-:S02]  /*2ebe0*/  PRMT R4, RZ, 0x7610, R4 ;  /* 0x00007610ff047816 */ /* 0x001fc40000000004 */
[----:B------:R0:W3:Y:S02]  /*2ebf0*/  @!P1 LDG.E.U16 R16, desc[UR6][R6.64] ;  /* 0x0000000606109981 */ /* 0x0000e4000c1e1500 */
[----:B0-----:R-:W-:Y:S02]  /*2ec00*/  @!P0 IMAD.MOV.U32 R6, RZ, RZ, R8 ;  /* 0x000000ffff068224 */ /* 0x001fe400078e0008 */
[----:B------:R-:W-:-:S05]  /*2ec10*/  @!P0 IMAD.MOV.U32 R7, RZ, RZ, R9 ;  /* 0x000000ffff078224 */ /* 0x000fca00078e0009 */
[----:B------:R0:W3:Y:S02]  /*2ec20*/  @!P0 LDG.E.U16 R4, desc[UR6][R6.64] ;  /* 0x0000000606048981 */ /* 0x0000e4000c1e1500 */
[----:B0-----:R-:W-:Y:S02]  /*2ec30*/  PRMT R7, RZ, 0x7610, R7 ;  /* 0x00007610ff077816 */ /* 0x001fe40000000007 */
[----:B------:R-:W-:Y:S01]  /*2ec40*/  PRMT R5, RZ, 0x7610, R5 ;  /* 0x00007610ff057816 */ /* 0x000fe20000000005 */
[----:B--2---:R-:W-:Y:S02]  /*2ec50*/  @!P0 IMAD.MOV.U32 R8, RZ, RZ, R0 ;  /* 0x000000ffff088224 */ /* 0x004fe400078e0000 */
[----:B------:R-:W2:Y:S01]  /*2ec60*/  LDL R0, [R1+0x1f34] ;  /* 0x001f340001007983 */ /* 0x000ea20000100800 */
[----:B----4-:R-:W-:-:S03]  /*2ec70*/  @!P0 IMAD.MOV.U32 R9, RZ, RZ, R2 ;  /* 0x000000ffff098224 */ /* 0x010fc600078e0002 */
[----:B------:R-:W4:Y:S04]  /*2ec80*/  LDL R2, [R1+0x1f28] ;  /* 0x001f280001027983 */ /* 0x000f280000100800 */
[----:B------:R0:W4:Y:S04]  /*2ec90*/  @!P0 LDG.E.U16 R5, desc[UR6][R8.64] ;  /* 0x0000000608058981 */ /* 0x000128000c1e1500 */
[----:B---3--:R-:W3:Y:S04]  /*2eca0*/  @!P0 LDG.E.U16 R7, desc[UR6][R10.64] ;  /* 0x000000060a078981 */ /* 0x008ee8000c1e1500 */
[----:B------:R-:W3:Y:S04]  /*2ecb0*/  LDL R10, [R1+0x1fa0] ;  /* 0x001fa000010a7983 */ /* 0x000ee80000100800 */
[----:B------:R-:W3:Y:S01]  /*2ecc0*/  LDL R11, [R1+0x1fac] ;  /* 0x001fac00010b7983 */ /* 0x000ee20000100800 */
[----:B0-----:R-:W-:-:S02]  /*2ecd0*/  @!P1 IMAD.MOV.U32 R8, RZ, RZ, R14 ;  /* 0x000000ffff089224 */ /* 0x001fc400078e000e */
[----:B------:R-:W-:Y:S01]  /*2ece0*/  @!P1 IMAD.MOV.U32 R9, RZ, RZ, R15 ;  /* 0x000000ffff099224 */ /* 0x000fe200078e000f */
[----:B------:R-:W3:Y:S04]  /*2ecf0*/  LDL R14, [R1+0x1f3c] ;  /* 0x001f3c00010e7983 */ /* 0x000ee80000100800 */
[----:B------:R-:W3:Y:S01]  /*2ed00*/  LDL R15, [R1+0x1f30] ;  /* 0x001f3000010f7983 */ /* 0x000ee20000100800 */
[----:B------:R-:W-:-:S06]  /*2ed10*/  PRMT R6, RZ, 0x7610, R6 ;  /* 0x00007610ff067816 */ /* 0x000fcc0000000006 */
[----:B------:R0:W3:Y:S02]  /*2ed20*/  @!P1 LDG.E.U16 R6, desc[UR6][R8.64] ;  /* 0x0000000608069981 */ /* 0x0000e4000c1e1500 */
[----:B0-----:R-:W-:Y:S02]  /*2ed30*/  PRMT R8, RZ, 0x7610, R8 ;  /* 0x00007610ff087816 */ /* 0x001fe40000000008 */
[----:B------:R-:W-:-:S06]  /*2ed40*/  PRMT R9, RZ, 0x7610, R9 ;  /* 0x00007610ff097816 */ /* 0x000fcc0000000009 */
[----:B------:R2:W3:Y:S02]  /*2ed50*/  @!P1 LDG.E.U16 R9, desc[UR6][R12.64] ;  /* 0x000000060c099981 */ /* 0x0004e4000c1e1500 */
[----:B--2---:R-:W-:Y:S02]  /*2ed60*/  @!P0 IMAD.MOV.U32 R12, RZ, RZ, R0 ;  /* 0x000000ffff0c8224 */ /* 0x004fe400078e0000 */
[----:B------:R-:W2:Y:S01]  /*2ed70*/  LDL R0, [R1+0x1ec4] ;  /* 0x001ec40001007983 */ /* 0x000ea20000100800 */
[----:B----4-:R-:W-:-:S03]  /*2ed80*/  @!P0 IMAD.MOV.U32 R13, RZ, RZ, R2 ;  /* 0x000000ffff0d8224 */ /* 0x010fc600078e0002 */
[----:B------:R-:W4:Y:S01]  /*2ed90*/  LDL R2, [R1+0x1eb8] ;  /* 0x001eb80001027983 */ /* 0x000f220000100800 */
[----:B---3--:R-:W-:-:S04]  /*2eda0*/  @!P1 LOP3.LUT R11, R11, R10, RZ, 0x3c, !PT ;  /* 0x0000000a0b0b9212 */ /* 0x008fc800078e3cff */
[----:B------:R-:W-:-:S04]  /*2edb0*/  @!P1 LOP3.LUT R10, R11, R10, RZ, 0x3c, !PT ;  /* 0x0000000a0b0a9212 */ /* 0x000fc800078e3cff */
[----:B------:R-:W-:-:S05]  /*2edc0*/  @!P1 LOP3.LUT R11, R11, R10, RZ, 0x3c, !PT ;  /* 0x0000000a0b0b9212 */ /* 0x000fca00078e3cff */
[----:B------:R0:W3:Y:S02]  /*2edd0*/  @!P1 LDG.E.U16 R8, desc[UR6][R10.64] ;  /* 0x000000060a089981 */ /* 0x0000e4000c1e1500 */
[----:B0-----:R-:W-:Y:S02]  /*2ede0*/  PRMT R10, RZ, 0x7610, R10 ;  /* 0x00007610ff0a7816 */ /* 0x001fe4000000000a */
[----:B------:R-:W-:-:S04]  /*2edf0*/  PRMT R11, RZ, 0x7610, R11 ;  /* 0x00007610ff0b7816 */ /* 0x000fc8000000000b */
[----:B------:R0:W3:Y:S04]  /*2ee00*/  @!P0 LDG.E.U16 R10, desc[UR6][R12.64] ;  /* 0x000000060c0a8981 */ /* 0x0000e8000c1e1500 */
[----:B------:R1:W3:Y:S01]  /*2ee10*/  @!P1 LDG.E.U16 R11, desc[UR6][R14.64] ;  /* 0x000000060e0b9981 */ /* 0x0002e2000c1e1500 */
[----:B0-----:R-:W-:Y:S01]  /*2ee20*/  PRMT R12, RZ, 0x7610, R12 ;  /* 0x00007610ff0c7816 */ /* 0x001fe2000000000c */
[----:B-1----:R-:W-:Y:S02]  /*2ee30*/  @!P1 IMAD.MOV.U32 R14, RZ, RZ, R29 ;  /* 0x000000ffff0e9224 */ /* 0x002fe400078e001d */
[----:B------:R-:W-:Y:S01]  /*2ee40*/  @!P1 IMAD.MOV.U32 R15, RZ, RZ, R3 ;  /* 0x000000ffff0f9224 */ /* 0x000fe200078e0003 */
[----:B------:R-:W3:Y:S04]  /*2ee50*/  LDL R29, [R1+0x1f44] ;  /* 0x001f4400011d7983 */ /* 0x000ee80000100800 */
[----:B------:R0:W-:Y:S04]  /*2ee60*/  STL [R1+0x1ff4], R3 ;  /* 0x001ff40301007387 */ /* 0x0001e80000100800 */
[----:B------:R1:W3:Y:S01]  /*2ee70*/  @!P1 LDG.E.U16 R12, desc[UR6][R14.64] ;  /* 0x000000060e0c9981 */ /* 0x0002e2000c1e1500 */
[----:B------:R-:W-:-:S03]  /*2ee80*/  PRMT R13, RZ, 0x7610, R13 ;  /* 0x00007610ff0d7816 */ /* 0x000fc6000000000d */
[----:B0-----:R-:W2:Y:S04]  /*2ee90*/  LDL R3, [R1+0x1e4c] ;  /* 0x001e4c0001037983 */ /* 0x001ea80000100800 */
[----:B------:R-:W1:Y:S04]  /*2eea0*/  LDL R14, [R1+0x1fa8] ;  /* 0x001fa800010e7983 */ /* 0x000e680000100800 */
[----:B------:R-:W1:Y:S02]  /*2eeb0*/  LDL R15, [R1+0x1fb4] ;  /* 0x001fb400010f7983 */ /* 0x000e640000100800 */
[----:B-1----:R-:W-:-:S04]  /*2eec0*/  @!P0 LOP3.LUT R15, R15, R14, RZ, 0x3c, !PT ;  /* 0x0000000e0f0f8212 */ /* 0x002fc800078e3cff */
[----:B------:R-:W-:-:S04]  /*2eed0*/  @!P0 LOP3.LUT R14, R15, R14, RZ, 0x3c, !PT ;  /* 0x0000000e0f0e8212 */ /* 0x000fc800078e3cff */
[----:B------:R-:W-:-:S05]  /*2eee0*/  @!P0 LOP3.LUT R15, R15, R14, RZ, 0x3c, !PT ;  /* 0x0000000e0f0f8212 */ /* 0x000fca00078e3cff */
[----:B------:R2:W3:Y:S04]  /*2eef0*/  @!P0 LDG.E.U16 R13, desc[UR6][R14.64] ;  /* 0x000000060e0d8981 */ /* 0x0004e8000c1e1500 */
[----:B------:R-:W4:Y:S01]  /*2ef00*/  LDL R15, [R1+0x1e40] ;  /* 0x001e4000010f7983 */ /* 0x000f220000100800 */
[----:B------:R-:W-:Y:S01]  /*2ef10*/  PRMT R17, RZ, 0x7610, R17 ;  /* 0x00007610ff117816 */ /* 0x000fe20000000011 */
[----:B--2---:R-:W-:Y:S01]  /*2ef20*/  @!P1 IMAD.MOV.U32 R14, RZ, RZ, R3 ;  /* 0x000000ffff0e9224 */ /* 0x004fe200078e0003 */
[----:B------:R-:W-:-:S04]  /*2ef30*/  PRMT R19, RZ, 0x7610, R19 ;  /* 0x00007610ff137816 */ /* 0x000fc80000000013 */
[----:B----4-:R0:W2:Y:S02]  /*2ef40*/  @!P1 LDG.E.U16 R17, desc[UR6][R14.64] ;  /* 0x000000060e119981 */ /* 0x0100a4000c1e1500 */
[----:B0-----:R-:W-:Y:S02]  /*2ef50*/  @!P0 IMAD.MOV.U32 R14, RZ, RZ, R0 ;  /* 0x000000ffff0e8224 */ /* 0x001fe400078e0000 */
[----:B------:R-:W-:Y:S02]  /*2ef60*/  @!P0 IMAD.MOV.U32 R15, RZ, RZ, R2 ;  /* 0x000000ffff0f8224 */ /* 0x000fe400078e0002 */
[----:B------:R-:W4:Y:S04]  /*2ef70*/  LDL.LU R2, [R1+0x34] ;  /* 0x0000340001027983 */ /* 0x000f280000300800 */
[----:B------:R-:W2:Y:S04]  /*2ef80*/  LDL.LU R3, [R1+0x30] ;  /* 0x0000300001037983 */ /* 0x000ea80000300800 */
[----:B------:R-:W2:Y:S04]  /*2ef90*/  LDL.LU R0, [R1+0x24] ;  /* 0x0000240001007983 */ /* 0x000ea80000300800 */
[----:B------:R0:W2:Y:S04]  /*2efa0*/  @!P0 LDG.E.U16 R19, desc[UR6][R14.64] ;  /* 0x000000060e138981 */ /* 0x0000a8000c1e1500 */
[----:B------:R-:W0:Y:S04]  /*2efb0*/  LDL R14, [R1+0x1ec0] ;  /* 0x001ec000010e7983 */ /* 0x000e280000100800 */
[----:B------:R-:W0:Y:S01]  /*2efc0*/  LDL R15, [R1+0x1ecc] ;  /* 0x001ecc00010f7983 */ /* 0x000e220000100800 */
[----:B------:R-:W-:-:S02]  /*2efd0*/  PRMT R21, RZ, 0x7610, R21 ;  /* 0x00007610ff157816 */ /* 0x000fc40000000015 */
[----:B0-----:R-:W-:-:S04]  /*2efe0*/  @!P1 LOP3.LUT R15, R15, R14, RZ, 0x3c, !PT ;  /* 0x0000000e0f0f9212 */ /* 0x001fc800078e3cff */
[----:B------:R-:W-:-:S04]  /*2eff0*/  @!P1 LOP3.LUT R14, R15, R14, RZ, 0x3c, !PT ;  /* 0x0000000e0f0e9212 */ /* 0x000fc800078e3cff */
[----:B------:R-:W-:-:S05]  /*2f000*/  @!P1 LOP3.LUT R15, R15, R14, RZ, 0x3c, !PT ;  /* 0x0000000e0f0f9212 */ /* 0x000fca00078e3cff */
[----:B------:R3:W2:Y:S04]  /*2f010*/  @!P1 LDG.E.U16 R21, desc[UR6][R14.64] ;  /* 0x000000060e159981 */ /* 0x0006a8000c1e1500 */
[----:B------:R-:W4:Y:S01]  /*2f020*/  LDL R15, [R1+0x1f38] ;  /* 0x001f3800010f7983 */ /* 0x000f220000100800 */
[----:B------:R-:W-:Y:S01]  /*2f030*/  PRMT R23, RZ, 0x7610, R23 ;  /* 0x00007610ff177816 */ /* 0x000fe20000000017 */
[----:B---3--:R-:W-:-:S05]  /*2f040*/  @!P0 IMAD.MOV.U32 R14, RZ, RZ, R29 ;  /* 0x000000ffff0e8224 */ /* 0x008fca00078e001d */
[----:B----4-:R0:W3:Y:S04]  /*2f050*/  @!P0 LDG.E.U16 R23, desc[UR6][R14.64] ;  /* 0x000000060e178981 */ /* 0x0100e8000c1e1500 */
[----:B------:R-:W0:Y:S04]  /*2f060*/  LDL R14, [R1+0x1f40] ;  /* 0x001f4000010e7983 */ /* 0x000e280000100800 */
[----:B------:R-:W0:Y:S01]  /*2f070*/  LDL R15, [R1+0x1f4c] ;  /* 0x001f4c00010f7983 */ /* 0x000e220000100800 */
[----:B------:R-:W-:Y:S01]  /*2f080*/  PRMT R24, RZ, 0x7610, R24 ;  /* 0x00007610ff187816 */ /* 0x000fe20000000018 */
[----:B------:R-:W1:Y:S01]  /*2f090*/  S2R R29, SR_TID.X ;  /* 0x00000000001d7919 */ /* 0x000e620000002100 */
[----:B0-----:R-:W-:-:S04]  /*2f0a0*/  @!P1 LOP3.LUT R15, R15, R14, RZ, 0x3c, !PT ;  /* 0x0000000e0f0f9212 */ /* 0x001fc800078e3cff */
[----:B------:R-:W-:-:S04]  /*2f0b0*/  @!P1 LOP3.LUT R14, R15, R14, RZ, 0x3c, !PT ;  /* 0x0000000e0f0e9212 */ /* 0x000fc800078e3cff */
[----:B------:R-:W-:-:S05]  /*2f0c0*/  @!P1 LOP3.LUT R15, R15, R14, RZ, 0x3c, !PT ;  /* 0x0000000e0f0f9212 */ /* 0x000fca00078e3cff */
[----:B------:R0:W4:Y:S04]  /*2f0d0*/  @!P1 LDG.E.U16 R24, desc[UR6][R14.64] ;  /* 0x000000060e189981 */ /* 0x000128000c1e1500 */
[----:B------:R-:W0:Y:S04]  /*2f0e0*/  LDL R14, [R1+0x1fc0] ;  /* 0x001fc000010e7983 */ /* 0x000e280000100800 */
[----:B------:R-:W0:Y:S01]  /*2f0f0*/  LDL R15, [R1+0x1fc8] ;  /* 0x001fc800010f7983 */ /* 0x000e220000100800 */
[----:B-1----:R-:W-:-:S05]  /*2f100*/  LOP3.LUT R29, R29, 0x3f, RZ, 0xc0, !PT ;  /* 0x0000003f1d1d7812 */ /* 0x002fca00078ec0ff */
[----:B------:R-:W-:-:S05]  /*2f110*/  IMAD.SHL.U32 R29, R29, 0x2, RZ ;  /* 0x000000021d1d7824 */ /* 0x000fca00078e00ff */
[----:B------:R-:W-:-:S05]  /*2f120*/  LOP3.LUT R29, R29, 0x50, RZ, 0x3c, !PT ;  /* 0x000000501d1d7812 */ /* 0x000fca00078e3cff */
[----:B------:R-:W-:Y:S04]  /*2f130*/  STS.U16 [R29+UR4+0x12580], R27 ;  /* 0x0125801b1d007988 */ /* 0x000fe80008000404 */
[----:B------:R-:W-:Y:S04]  /*2f140*/  STS.U16 [R29+UR4+0x12d00], R18 ;  /* 0x012d00121d007988 */ /* 0x000fe80008000404 */
[----:B------:R-:W-:Y:S04]  /*2f150*/  STS.U16 [R29+UR4+0x12d80], R16 ;  /* 0x012d80101d007988 */ /* 0x000fe80008000404 */
[----:B------:R1:W-:Y:S02]  /*2f160*/  STS.U16 [R29+UR4+0x13500], R5 ;  /* 0x013500051d007988 */ /* 0x0003e40008000404 */
[----:B-1----:R-:W1:Y:S01]  /*2f170*/  S2R R5, SR_TID.X ;  /* 0x0000000000057919 */ /* 0x002e620000002100 */
[----:B------:R-:W-:Y:S01]  /*2f180*/  PRMT R25, RZ, 0x7610, R25 ;  /* 0x00007610ff197816 */ /* 0x000fe20000000019 */
[----:B------:R3:W-:Y:S04]  /*2f190*/  STS.U16 [R29+UR4+0x13580], R6 ;  /* 0x013580061d007988 */ /* 0x0007e80008000404 */
[----:B------:R3:W-:Y:S04]  /*2f1a0*/  STS.U16 [R29+UR4+0x13d00], R7 ;  /* 0x013d00071d007988 */ /* 0x0007e80008000404 */
[----:B------:R3:W-:Y:S01]  /*2f1b0*/  STS.U16 [R29+UR4+0x13d80], R8 ;  /* 0x013d80081d007988 */ /* 0x0007e20008000404 */
[----:B-1----:R-:W-:-:S05]  /*2f1c0*/  LOP3.LUT R5, R5, 0x3f, RZ, 0xc0, !PT ;  /* 0x0000003f05057812 */ /* 0x002fca00078ec0ff */
[----:B------:R-:W-:-:S05]  /*2f1d0*/  IMAD.SHL.U32 R5, R5, 0x2, RZ ;  /* 0x0000000205057824 */ /* 0x000fca00078e00ff */
[----:B------:R-:W-:-:S05]  /*2f1e0*/  LOP3.LUT R5, R5, 0x60, RZ, 0x3c, !PT ;  /* 0x0000006005057812 */ /* 0x000fca00078e3cff */
[----:B------:R1:W-:Y:S04]  /*2f1f0*/  STS.U16 [R5+UR4+0x10600], R2 ;  /* 0x0106000205007988 */ /* 0x0003e80008000404 */
[----:B--2---:R2:W-:Y:S04]  /*2f200*/  STS.U16 [R5+UR4+0x10680], R3 ;  /* 0x0106800305007988 */ /* 0x0045e80008000404 */
[----:B------:R2:W-:Y:S01]  /*2f210*/  STS.U16 [R5+UR4+0x10e00], R0 ;  /* 0x010e000005007988 */ /* 0x0005e20008000404 */
[----:B0-----:R-:W-:-:S04]  /*2f220*/  @!P1 LOP3.LUT R15, R15, R14, RZ, 0x3c, !PT ;  /* 0x0000000e0f0f9212 */ /* 0x001fc800078e3cff */
[----:B------:R-:W-:-:S04]  /*2f230*/  @!P1 LOP3.LUT R14, R15, R14, RZ, 0x3c, !PT ;  /* 0x0000000e0f0e9212 */ /* 0x000fc800078e3cff */
[----:B------:R-:W-:-:S05]  /*2f240*/  @!P1 LOP3.LUT R15, R15, R14, RZ, 0x3c, !PT ;  /* 0x0000000e0f0f9212 */ /* 0x000fca00078e3cff */
[----:B------:R-:W4:Y:S04]  /*2f250*/  @!P1 LDG.E.U16 R25, desc[UR6][R14.64] ;  /* 0x000000060e199981 */ /* 0x000f28000c1e1500 */
[----:B------:R-:W4:Y:S04]  /*2f260*/  LDL.LU R14, [R1+0x18] ;  /* 0x00001800010e7983 */ /* 0x000f280000300800 */
[----:B------:R-:W4:Y:S04]  /*2f270*/  LDL.LU R15, [R1+0xc] ;  /* 0x00000c00010f7983 */ /* 0x000f280000300800 */
[----:B------:R-:W4:Y:S04]  /*2f280*/  LDL.LU R27, [R1+0x1c] ;  /* 0x00001c00011b7983 */ /* 0x000f280000300800 */
[----:B------:R-:W4:Y:S04]  /*2f290*/  LDL.LU R18, [R1+0x28] ;  /* 0x0000280001127983 */ /* 0x000f280000300800 */
[----:B------:R-:W4:Y:S04]  /*2f2a0*/  LDL.LU R16, [R1+0x2c] ;  /* 0x00002c0001107983 */ /* 0x000f280000300800 */
[----:B---3--:R-:W3:Y:S04]  /*2f2b0*/  LDL.LU R6, [R1+0x10] ;  /* 0x0000100001067983 */ /* 0x008ee80000300800 */
[----:B------:R-:W4:Y:S04]  /*2f2c0*/  LDL.LU R7, [R1+0x14] ;  /* 0x0000140001077983 */ /* 0x000f280000300800 */
[----:B------:R-:W3:Y:S04]  /*2f2d0*/  LDL.LU R29, [R1+0x4310] ;  /* 0x00431000011d7983 */ /* 0x000ee80000300800 */
[----:B------:R-:W4:Y:S04]  /*2f2e0*/  LDL.LU R8, [R1+0x20] ;  /* 0x0000200001087983 */ /* 0x000f280000300800 */
[----:B-1----:R-:W3:Y:S04]  /*2f2f0*/  LDL.LU R2, [R1+0x430c] ;  /* 0x00430c0001027983 */ /* 0x002ee80000300800 */
[----:B--2---:R-:W2:Y:S04]  /*2f300*/  LDL.LU R3, [R1+0x84] ;  /* 0x0000840001037983 */ /* 0x004ea80000300800 */
[----:B------:R-:W2:Y:S04]  /*2f310*/  LDL.LU R0, [R1+0x4308] ;  /* 0x0043080001007983 */ /* 0x000ea80000300800 */
[----:B----4-:R-:W-:Y:S04]  /*2f320*/  STS.U16 [R5+UR4+0x10e80], R8 ;  /* 0x010e800805007988 */ /* 0x010fe80008000404 */
[----:B------:R-:W-:Y:S04]  /*2f330*/  STS.U16 [R5+UR4+0x11600], R7 ;  /* 0x0116000705007988 */ /* 0x000fe80008000404 */
[----:B---3--:R-:W-:Y:S04]  /*2f340*/  STS.U16 [R5+UR4+0x11680], R6 ;  /* 0x0116800605007988 */ /* 0x008fe80008000404 */
[----:B--2---:R0:W-:Y:S04]  /*2f350*/  STS.U16 [R5+UR4+0x11e00], R0 ;  /* 0x011e000005007988 */ /* 0x0041e80008000404 */
[----:B------:R1:W-:Y:S04]  /*2f360*/  STS.U16 [R5+UR4+0x11e80], R2 ;  /* 0x011e800205007988 */ /* 0x0003e80008000404 */
[----:B0-----:R-:W2:Y:S04]  /*2f370*/  LDL.LU R0, [R1+0x4304] ;  /* 0x0043040001007983 */ /* 0x001ea80000300800 */
[----:B-1----:R-:W3:Y:S04]  /*2f380*/  LDL.LU R2, [R1+0x4300] ;  /* 0x0043000001027983 */ /* 0x002ee80000300800 */
        /* <DEDUP_REMOVED lines=13> */
[----:B---3--:R0:W-:Y:S02]  /*2f460*/  STS.U16 [R0+UR4+0x11780], R2 ;  /* 0x0117800200007988 */ /* 0x0081e40008000404 */
[----:B0-----:R-:W0:Y:S02]  /*2f470*/  S2R R2, SR_TID.X ;  /* 0x0000000000027919 */ /* 0x001e240000002100 */
[----:B------:R-:W-:Y:S04]  /*2f480*/  STS.U16 [R0+UR4+0x11f00], R29 ;  /* 0x011f001d00007988 */ /* 0x000fe80008000404 */
        /* <DEDUP_REMOVED lines=8> */
[----:B------:R-:W-:Y:S01]  /*2f510*/  STS.U16 [R0+UR4+0x13f80], R25 ;  /* 0x013f801900007988 */ /* 0x000fe20008000404 */
[----:B------:R-:W-:Y:S06]  /*2f520*/  BAR.SYNC.DEFER_BLOCKING 0x0 ;  /* 0x0000000000007b1d */ /* 0x000fec0000010000 */
[----:B-1----:R-:W2:Y:S01]  /*2f530*/  LDL R28, [R1+0x654] ;  /* 0x00065400011c7983 */ /* 0x002ea20000100800 */
[C---:B0-----:R-:W-:Y:S01]  /*2f540*/  LOP3.LUT R11, R2.reuse, 0x7, RZ, 0xc0, !PT ;  /* 0x00000007020b7812 */ /* 0x041fe200078ec0ff */
[----:B------:R-:W-:-:S04]  /*2f550*/  IMAD.SHL.U32 R12, R2, 0x2, RZ ;  /* 0x00000002020c7824 */ /* 0x000fc800078e00ff */
[----:B------:R-:W-:-:S05]  /*2f560*/  IMAD R11, R11, 0x110, RZ ;  /* 0x000001100b0b7824 */ /* 0x000fca00078e02ff */
[----:B------:R-:W-:-:S05]  /*2f570*/  LOP3.LUT R11, R11, 0x30, R12, 0x78, !PT ;  /* 0x000000300b0b7812 */ /* 0x000fca00078e780c */
[----:B------:R-:W0:Y:S04]  /*2f580*/  LDSM.16.M88.4 R4, [R11+UR4+0x10000] ;  /* 0x010000040b04783b */ /* 0x000e280008000200 */
[----:B------:R-:W-:Y:S04]  /*2f590*/  LDSM.16.M88.4 R12, [R11+UR4+0x11000] ;  /* 0x011000040b0c783b */ /* 0x000fe80008000200 */
[----:B------:R-:W-:Y:S04]  /*2f5a0*/  LDSM.16.M88.4 R24, [R11+UR4+0x12000] ;  /* 0x012000040b18783b */ /* 0x000fe80008000200 */
[----:B------:R-:W-:Y:S04]  /*2f5b0*/  LDSM.16.M88.4 R20, [R11+UR4+0x13800] ;  /* 0x013800040b14783b */ /* 0x000fe80008000200 */
[----:B0-----:R-:W-:Y:S01]  /*2f5c0*/  STL.64 [R1+0x30], R4 ;  /* 0x0000300401007387 */ /* 0x001fe20000100a00 */
[----:B------:R-:W-:-:S03]  /*2f5d0*/  IMAD.MOV.U32 R10, RZ, RZ, R4 ;  /* 0x000000ffff0a7224 */ /* 0x000fc600078e0004 */
[----:B------:R-:W-:Y:S01]  /*2f5e0*/  STL.64 [R1+0x38], R6 ;  /* 0x0000380601007387 */ /* 0x000fe20000100a00 */
[----:B------:R-:W-:-:S03]  /*2f5f0*/  IMAD.MOV.U32 R9, RZ, RZ, R5 ;  /* 0x000000ffff097224 */ /* 0x000fc600078e0005 */
[----:B------:R-:W0:Y:S04]  /*2f600*/  LDSM.16.M88.4 R4, [R11+UR4+0x10800] ;  /* 0x010800040b04783b */ /* 0x000e280008000200 */
[----:B0-----:R-:W-:Y:S01]  /*2f610*/  STL.64 [R1+0x20], R4 ;  /* 0x0000200401007387 */ /* 0x001fe20000100a00 */
[----:B------:R-:W-:-:S03]  /*2f620*/  IMAD.MOV.U32 R8, RZ, RZ, R4 ;  /* 0x000000ffff087224 */ /* 0x000fc600078e0004 */
[----:B------:R-:W-:Y:S01]  /*2f630*/  STL.64 [R1+0x28], R6 ;  /* 0x0000280601007387 */ /* 0x000fe20000100a00 */
[----:B------:R-:W-:-:S03]  /*2f640*/  IMAD.MOV.U32 R3, RZ, RZ, R5 ;  /* 0x000000ffff037224 */ /* 0x000fc600078e0005 */
[----:B------:R-:W0:Y:S04]  /*2f650*/  LDSM.16.M88.4 R4, [R11+UR4+0x11800] ;  /* 0x011800040b04783b */ /* 0x000e280008000200 */
[----:B------:R-:W-:Y:S04]  /*2f660*/  STL.64 [R1+0x10], R12 ;  /* 0x0000100c01007387 */ /* 0x000fe80000100a00 */
[----:B------:R-:W-:Y:S04]  /*2f670*/  STL.64 [R1+0x18], R14 ;  /* 0x0000180e01007387 */ /* 0x000fe80000100a00 */
[----:B------:R-:W-:Y:S04]  /*2f680*/  STL [R1+0x3f74], R26 ;  /* 0x003f741a01007387 */ /* 0x000fe80000100800 */
[----:B------:R-:W-:Y:S04]  /*2f690*/  STL [R1+0x3f70], R27 ;  /* 0x003f701b01007387 */ /* 0x000fe80000100800 */
[----:B------:R-:W-:Y:S04]  /*2f6a0*/  STL.64 [R1+0x42b8], R24 ;  /* 0x0042b81801007387 */ /* 0x000fe80000100a00 */
[----:B------:R-:W1:Y:S04]  /*2f6b0*/  LDSM.16.M88.4 R12, [R11+UR4+0x12800] ;  /* 0x012800040b0c783b */ /* 0x000e680008000200 */
[----:B0-----:R-:W-:Y:S04]  /*2f6c0*/  STL.64 [R1], R4 ;  /* 0x0000000401007387 */ /* 0x001fe80000100a00 */
[----:B------:R-:W-:Y:S04]  /*2f6d0*/  STL.64 [R1+0x8], R6 ;  /* 0x0000080601007387 */ /* 0x000fe80000100a00 */
[----:B------:R-:W-:Y:S04]  /*2f6e0*/  STL.64 [R1+0x42c0], R4 ;  /* 0x0042c00401007387 */ /* 0x000fe80000100a00 */
[----:B------:R-:W0:Y:S04]  /*2f6f0*/  LDSM.16.M88.4 R4, [R11+UR4+0x13000] ;  /* 0x013000040b04783b */ /* 0x000e280008000200 */
[----:B-1----:R-:W-:Y:S04]  /*2f700*/  STL.64 [R1+0x60], R12 ;  /* 0x0000600c01007387 */ /* 0x002fe80000100a00 */
[----:B------:R-:W-:Y:S04]  /*2f710*/  STL.64 [R1+0x68], R14 ;  /* 0x0000680e01007387 */ /* 0x000fe80000100a00 */
[----:B------:R-:W-:Y:S04]  /*2f720*/  STL.64 [R1+0x42f0], R22 ;  /* 0x0042f01601007387 */ /* 0x000fe80000100a00 */
[----:B0-----:R0:W-:Y:S04]  /*2f730*/  STL.64 [R1+0x50], R4 ;  /* 0x0000500401007387 */ /* 0x0011e80000100a00 */
[----:B------:R1:W-:Y:S04]  /*2f740*/  STL.64 [R1+0x58], R6 ;  /* 0x0000580601007387 */ /* 0x0003e80000100a00 */
[----:B------:R3:W-:Y:S04]  /*2f750*/  STL.64 [R1+0x42e8], R20 ;  /* 0x0042e81401007387 */ /* 0x0007e80000100a00 */
[----:B0-----:R-:W4:Y:S04]  /*2f760*/  LDL.LU.64 R4, [R1+0x590] ;  /* 0x0005900001047983 */ /* 0x001f280000300a00 */
[----:B-1----:R-:W4:Y:S01]  /*2f770*/  LDL.LU.64 R6, [R1+0x598] ;  /* 0x0005980001067983 */ /* 0x002f220000300a00 */
[----:B------:R-:W-:-:S02]  /*2f780*/  IMAD.MOV.U32 R2, RZ, RZ, R12 ;  /* 0x000000ffff027224 */ /* 0x000fc400078e000c */
[----:B------:R-:W-:Y:S02]  /*2f790*/  IMAD.MOV.U32 R0, RZ, RZ, R13 ;  /* 0x000000ffff007224 */ /* 0x000fe400078e000d */
[----:B---3--:R-:W-:Y:S02]  /*2f7a0*/  IMAD.MOV.U32 R20, RZ, RZ, R10 ;  /* 0x000000ffff147224 */ /* 0x008fe400078e000a */
[----:B------:R-:W-:Y:S01]  /*2f7b0*/  IMAD.MOV.U32 R21, RZ, RZ, R9 ;  /* 0x000000ffff157224 */ /* 0x000fe200078e0009 */
[----:B--2---:R-:W-:Y:S04]  /*2f7c0*/  LDSM.16.MT88.4 R12, [R28+UR4+0x80] ;  /* 0x000080041c0c783b */ /* 0x004fe80008004200 */
[----:B------:R-:W0:Y:S04]  /*2f7d0*/  LDSM.16.MT88.4 R16, [R28+UR4] ;  /* 0x000000041c10783b */ /* 0x000e280008004200 */
[----:B----4-:R-:W-:Y:S04]  /*2f7e0*/  STL.64 [R1+0x42d0], R6 ;  /* 0x0042d00601007387 */ /* 0x010fe80000100a00 */
[----:B------:R1:W-:Y:S02]  /*2f7f0*/  STL.64 [R1+0x42c8], R4 ;  /* 0x0042c80401007387 */ /* 0x0003e40000100a00 */
[----:B-1----:R-:W-:-:S02]  /*2f800*/  IMAD.MOV.U32 R4, RZ, RZ, R8 ;  /* 0x000000ffff047224 */ /* 0x002fc400078e0008 */
[----:B------:R-:W-:Y:S01]  /*2f810*/  IMAD.MOV.U32 R5, RZ, RZ, R3 ;  /* 0x000000ffff057224 */ /* 0x000fe200078e0003 */
[----:B------:R-:W1:Y:S04]  /*2f820*/  LDSM.16.MT88.4 R8, [R28+UR4+0x100] ;  /* 0x000100041c08783b */ /* 0x000e680008004200 */
[----:B------:R2:W-:Y:S04]  /*2f830*/  STL.64 [R1+0x42f8], R4 ;  /* 0x0042f80401007387 */ /* 0x0005e80000100a00 */
[----:B--2---:R-:W0:Y:S04]  /*2f840*/  LDL.LU.64 R4, [R1+0x6b0] ;  /* 0x0006b00001047983 */ /* 0x004e280000300a00 */
[----:B------:R-:W0:Y:S04]  /*2f850*/  LDL.LU.64 R6, [R1+0x6b8] ;  /* 0x0006b80001067983 */ /* 0x000e280000300a00 */
[----:B------:R-:W2:Y:S04]  /*2f860*/  LDL.LU.64 R24, [R1+0x2d0] ;  /* 0x0002d00001187983 */ /* 0x000ea80000300a00 */
[----:B------:R-:W3:Y:S04]  /*2f870*/  LDL.LU.64 R26, [R1+0x2d8] ;  /* 0x0002d800011a7983 */ /* 0x000ee80000300a00 */
[----:B---3--:R-:W-:Y:S04]  /*2f880*/  STL.64 [R1+0x42e0], R26 ;  /* 0x0042e01a01007387 */ /* 0x008fe80000100a00 */
[----:B--2---:R2:W-:Y:S01]  /*2f890*/  STL.64 [R1+0x42d8], R24 ;  /* 0x0042d81801007387 */ /* 0x0045e20000100a00 */
[----:B0-----:R-:W-:Y:S03]  /*2f8a0*/  HMMA.16816.F32.BF16 R20, R16, R20, R4 ;  /* 0x000000141014723c */ /* 0x001fe60000041804 */
[----:B--2---:R-:W2:Y:S04]  /*2f8b0*/  LDL.LU.64 R24, [R1+0x600] ;  /* 0x0006000001187983 */ /* 0x004ea80000300a00 */
[----:B------:R-:W2:Y:S04]  /*2f8c0*/  LDL.LU.64 R26, [R1+0x608] ;  /* 0x00060800011a7983 */ /* 0x000ea80000300a00 */
[----:B------:R-:W-:Y:S04]  /*2f8d0*/  STL.64 [R1+0x42a8], R14 ;  /* 0x0042a80e01007387 */ /* 0x000fe80000100a00 */
[----:B------:R0:W-:Y:S02]  /*2f8e0*/  STL.64 [R1+0x42a0], R12 ;  /* 0x0042a00c01007387 */ /* 0x0001e40000100a00 */
[----:B0-----:R-:W-:-:S02]  /*2f8f0*/  IMAD.MOV.U32 R12, RZ, RZ, R2 ;  /* 0x000000ffff0c7224 */ /* 0x001fc400078e0002 */
[----:B------:R-:W-:-:S05]  /*2f900*/  IMAD.MOV.U32 R13, RZ, RZ, R0 ;  /* 0x000000ffff0d7224 */ /* 0x000fca00078e0000 */
[----:B------:R0:W-:Y:S04]  /*2f910*/  STL.64 [R1+0x42b0], R12 ;  /* 0x0042b00c01007387 */ /* 0x0001e80000100a00 */
[----:B0-----:R-:W3:Y:S04]  /*2f920*/  LDL.LU.64 R12, [R1+0x2a0] ;  /* 0x0002a000010c7983 */ /* 0x001ee80000300a00 */
[----:B------:R-:W3:Y:S04]  /*2f930*/  LDL.LU.64 R14, [R1+0x2a8] ;  /* 0x0002a800010e7983 */ /* 0x000ee80000300a00 */
[----:B-1----:R-:W-:Y:S04]  /*2f940*/  STL.64 [R1+0x4248], R10 ;  /* 0x0042480a01007387 */ /* 0x002fe80000100a00 */
[----:B------:R0:W-:Y:S04]  /*2f950*/  STL.64 [R1+0x4240], R8 ;  /* 0x0042400801007387 */ /* 0x0001e80000100a00 */
[----:B0-----:R-:W4:Y:S04]  /*2f960*/  LDL.64 R8, [R1+0x10] ;  /* 0x0000100001087983 */ /* 0x001f280000100a00 */
[----:B------:R-:W2:Y:S04]  /*2f970*/  LDL.LU.64 R4, [R1+0x42f8] ;  /* 0x0042f80001047983 */ /* 0x000ea80000300a00 */
[----:B------:R-:W-:Y:S04]  /*2f980*/  STL.64 [R1+0x2c0], R20 ;  /* 0x0002c01401007387 */ /* 0x000fe80000100a00 */
[----:B------:R0:W-:Y:S04]  /*2f990*/  STL.64 [R1+0x2c8], R22 ;  /* 0x0002c81601007387 */ /* 0x0001e80000100a00 */
[----:B0-----:R-:W3:Y:S04]  /*2f9a0*/  LDL.LU.64 R22, [R1+0x42f0] ;  /* 0x0042f00001167983 */ /* 0x001ee80000300a00 */
[----:B------:R-:W4:Y:S01]  /*2f9b0*/  LDL.LU.64 R20, [R1+0x42e8] ;  /* 0x0042e80001147983 */ /* 0x000f220000300a00 */
[----:B--2---:R-:W-:Y:S03]  /*2f9c0*/  HMMA.16816.F32.BF16 R4, R16, R4, R24 ;  /* 0x000000041004723c */ /* 0x004fe60000041818 */
[----:B---3--:R-:W-:Y:S04]  /*2f9d0*/  STL.64 [R1+0x48], R22 ;  /* 0x0000481601007387 */ /* 0x008fe80000100a00 */
[----:B------:R-:W2:Y:S04]  /*2f9e0*/  LDL.LU.64 R26, [R1+0x42e0] ;  /* 0x0042e000011a7983 */ /* 0x000ea80000300a00 */
[----:B------:R-:W2:-:S12]  /*2f9f0*/  LDL.LU.64 R24, [R1+0x42d8] ;  /* 0x0042d80001187983 */ /* 0x000e980000300a00 */
[----:B------:R-:W-:Y:S04]  /*2fa00*/  STL.64 [R1+0x2b0], R4 ;  /* 0x0002b00401007387 */ /* 0x000fe80000100a00 */
[----:B------:R0:W-:Y:S04]  /*2fa10*/  STL.64 [R1+0x2b8], R6 ;  /* 0x0002b80601007387 */ /* 0x0001e80000100a00 */
[----:B0-----:R-:W4:Y:S04]  /*2fa20*/  LDL.LU.64 R6, [R1+0x42d0] ;  /* 0x0042d00001067983 */ /* 0x001f280000300a00 */
[----:B------:R-:W4:Y:S02]  /*2fa30*/  LDL.LU.64 R4, [R1+0x42c8] ;  /* 0x0042c80001047983 */ /* 0x000f240000300a00 */
[----:B----4-:R-:W-:-:S15]  /*2fa40*/  HMMA.16816.F32.BF16 R4, R16, R8, R4 ;  /* 0x000000081004723c */ /* 0x010fde0000041804 */
[----:B------:R-:W-:-:S08]  /*2fa50*/  NOP ;  /* 0x0000000000007918 */ /* 0x000fd00000000000 */
[----:B------:R0:W-:Y:S04]  /*2fa60*/  STL.64 [R1+0x310], R4 ;  /* 0x0003100401007387 */ /* 0x0001e80000100a00 */
[----:B------:R-:W-:Y:S04]  /*2fa70*/  STL.64 [R1+0x318], R6 ;  /* 0x0003180601007387 */ /* 0x000fe80000100a00 */
[----:B0-----:R-:W2:Y:S01]  /*2fa80*/  LDL.LU.64 R4, [R1+0x42c0] ;  /* 0x0042c00001047983 */ /* 0x001ea20000300a00 */
[----:B------:R-:W-:Y:S02]  /*2fa90*/  IMAD.MOV.U32 R23, RZ, RZ, R8 ;  /* 0x000000ffff177224 */ /* 0x000fe400078e0008 */
[----:B------:R-:W-:-:S02]  /*2faa0*/  IMAD.MOV.U32 R22, RZ, RZ, R9 ;  /* 0x000000ffff167224 */ /* 0x000fc400078e0009 */
[----:B------:R-:W3:Y:S04]  /*2fab0*/  LDL.LU.64 R8, [R1+0x280] ;  /* 0x0002800001087983 */ /* 0x000ee80000300a00 */
[----:B------:R-:W3:Y:S01]  /*2fac0*/  LDL.LU.64 R10, [R1+0x288] ;  /* 0x00028800010a7983 */ /* 0x000ee20000300a00 */
[----:B--2---:R-:W-:-:S15]  /*2fad0*/  HMMA.16816.F32.BF16 R24, R16, R4, R24 ;  /* 0x000000041018723c */ /* 0x004fde0000041818 */
[----:B------:R-:W-:-:S08]  /*2fae0*/  NOP ;  /* 0x0000000000007918 */ /* 0x000fd00000000000 */
[----:B------:R0:W-:Y:S04]  /*2faf0*/  STL.64 [R1+0x300], R24 ;  /* 0x0003001801007387 */ /* 0x0001e80000100a00 */
[----:B------:R-:W-:Y:S04]  /*2fb00*/  STL.64 [R1+0x308], R26 ;  /* 0x0003081a01007387 */ /* 0x000fe80000100a00 */
[----:B0-----:R-:W2:Y:S01]  /*2fb10*/  LDL.LU.64 R24, [R1+0x42b8] ;  /* 0x0042b80001187983 */ /* 0x001ea20000300a00 */
[----:B------:R-:W-:Y:S02]  /*2fb20*/  IMAD.MOV.U32 R3, RZ, RZ, R4 ;  /* 0x000000ffff037224 */ /* 0x000fe400078e0004 */
[----:B------:R-:W-:-:S02]  /*2fb30*/  IMAD.MOV.U32 R2, RZ, RZ, R5 ;  /* 0x000000ffff027224 */ /* 0x000fc400078e0005 */
[----:B------:R-:W0:Y:S04]  /*2fb40*/  LDSM.16.MT88.4 R4, [R28+UR4+0x180] ;  /* 0x000180041c04783b */ /* 0x000e280008004200 */
[----:B------:R-:W-:Y:S04]  /*2fb50*/  STL [R1+0x41f8], R28 ;  /* 0x0041f81c01007387 */ /* 0x000fe80000100800 */
[----:B0-----:R-:W-:Y:S04]  /*2fb60*/  STL.64 [R1+0x41e0], R6 ;  /* 0x0041e00601007387 */ /* 0x001fe80000100a00 */
[----:B------:R0:W-:Y:S04]  /*2fb70*/  STL.64 [R1+0x41d8], R4 ;  /* 0x0041d80401007387 */ /* 0x0001e80000100a00 */
[----:B0-----:R-:W3:Y:S01]  /*2fb80*/  LDL.64 R4, [R1+0x50] ;  /* 0x0000500001047983 */ /* 0x001ee20000100a00 */
[----:B--2---:R-:W-:-:S15]  /*2fb90*/  HMMA.16816.F32.BF16 R12, R16, R24, R12 ;  /* 0x00000018100c723c */ /* 0x004fde000004180c */
[----:B------:R-:W-:-:S08]  /*2fba0*/  NOP ;  /* 0x0000000000007918 */ /* 0x000fd00000000000 */
[----:B------:R0:W-:Y:S04]  /*2fbb0*/  STL.64 [R1+0x2f0], R12 ;  /* 0x0002f00c01007387 */ /* 0x0001e80000100a00 */
[----:B------:R-:W-:Y:S04]  /*2fbc0*/  STL.64 [R1+0x2f8], R14 ;  /* 0x0002f80e01007387 */ /* 0x000fe80000100a00 */
[----:B0-----:R-:W2:Y:S04]  /*2fbd0*/  LDL.LU.64 R12, [R1+0x42b0] ;  /* 0x0042b000010c7983 */ /* 0x001ea80000300a00 */
[----:B------:R0:W-:Y:S04]  /*2fbe0*/  STL.64 [R1+0x4280], R24 ;  /* 0x0042801801007387 */ /* 0x0001e80000100a00 */
[----:B0-----:R-:W4:Y:S04]  /*2fbf0*/  LDL.64 R24, [R1+0x20] ;  /* 0x0000200001187983 */ /* 0x001f280000100a00 */
[----:B----4-:R0:W-:Y:S04]  /*2fc00*/  STL.64 [R1+0x4288], R24 ;  /* 0x0042881801007387 */ /* 0x0101e80000100a00 */
[----:B0-----:R-:W2:Y:S04]  /*2fc10*/  LDL.LU.64 R24, [R1+0x290] ;  /* 0x0002900001187983 */ /* 0x001ea80000300a00 */
[----:B------:R-:W2:Y:S01]  /*2fc20*/  LDL.LU.64 R26, [R1+0x298] ;  /* 0x00029800011a7983 */ /* 0x000ea20000300a00 */
[C---:B---3--:R-:W-:Y:S03]  /*2fc30*/  HMMA.16816.F32.BF16 R8, R16.reuse, R4, R8 ;  /* 0x000000041008723c */ /* 0x048fe60000041808 */
[----:B------:R-:W3:Y:S03]  /*2fc40*/  LDL R0, [R1+0x1fe8] ;  /* 0x001fe80001007983 */ /* 0x000ee60000100800 */
[----:B--2---:R-:W-:-:S15]  /*2fc50*/  HMMA.16816.F32.BF16 R12, R16, R12, R24 ;  /* 0x0000000c100c723c */ /* 0x004fde0000041818 */
[----:B------:R-:W-:-:S08]  /*2fc60*/  NOP ;  /* 0x0000000000007918 */ /* 0x000fd00000000000 */
[----:B------:R0:W-:Y:S04]  /*2fc70*/  STL.64 [R1+0x2e0], R12 ;  /* 0x0002e00c01007387 */ /* 0x0001e80000100a00 */
[----:B------:R1:W-:Y:S04]  /*2fc80*/  STL.64 [R1+0x2e8], R14 ;  /* 0x0002e80e01007387 */ /* 0x0003e80000100a00 */
[----:B0-----:R-:W2:Y:S04]  /*2fc90*/  LDL.LU.64 R12, [R1+0x270] ;  /* 0x00027000010c7983 */ /* 0x001ea80000300a00 */
[----:B-1----:R-:W2:Y:S04]  /*2fca0*/  LDL.LU.64 R14, [R1+0x278] ;  /* 0x00027800010e7983 */ /* 0x002ea80000300a00 */
[----:B------:R0:W-:Y:S04]  /*2fcb0*/  STL.64 [R1+0x2d0], R8 ;  /* 0x0002d00801007387 */ /* 0x0001e80000100a00 */
[----:B------:R1:W-:Y:S04]  /*2fcc0*/  STL.64 [R1+0x2d8], R10 ;  /* 0x0002d80a01007387 */ /* 0x0003e80000100a00 */
[----:B0-----:R-:W4:Y:S04]  /*2fcd0*/  LDL.LU.64 R8, [R1+0x250] ;  /* 0x0002500001087983 */ /* 0x001f280000300a00 */
[----:B-1----:R-:W3:Y:S04]  /*2fce0*/  LDL.LU.64 R10, [R1+0x258] ;  /* 0x00025800010a7983 */ /* 0x002ee80000300a00 */
[----:B---3--:R-:W-:Y:S04]  /*2fcf0*/  STL.64 [R1+0x4268], R10 ;  /* 0x0042680a01007387 */ /* 0x008fe80000100a00 */
[----:B----4-:R0:W-:Y:S04]  /*2fd00*/  STL.64 [R1+0x4260], R8 ;  /* 0x0042600801007387 */ /* 0x0101e80000100a00 */
[----:B------:R-:W3:Y:S04]  /*2fd10*/  LDL.LU.64 R24, [R1+0x690] ;  /* 0x0006900001187983 */ /* 0x000ee80000300a00 */
[----:B------:R-:W3:Y:S01]  /*2fd20*/  LDL.LU.64 R26, [R1+0x698] ;  /* 0x00069800011a7983 */ /* 0x000ee20000300a00 */
[----:B0-----:R-:W-:-:S02]  /*2fd30*/  IMAD.MOV.U32 R8, RZ, RZ, R23 ;  /* 0x000000ffff087224 */ /* 0x001fc400078e0017 */
[----:B------:R-:W-:-:S05]  /*2fd40*/  IMAD.MOV.U32 R9, RZ, RZ, R22 ;  /* 0x000000ffff097224 */ /* 0x000fca00078e0016 */
[----:B------:R0:W-:Y:S04]  /*2fd50*/  STL.64 [R1+0x4278], R8 ;  /* 0x0042780801007387 */ /* 0x0001e80000100a00 */
[----:B0-----:R-:W4:Y:S04]  /*2fd60*/  LDL.LU.64 R8, [R1+0x5e0] ;  /* 0x0005e00001087983 */ /* 0x001f280000300a00 */
[----:B------:R-:W2:Y:S04]  /*2fd70*/  LDL.LU.64 R10, [R1+0x5e8] ;  /* 0x0005e800010a7983 */ /* 0x000ea80000300a00 */
[----:B--2---:R-:W-:Y:S04]  /*2fd80*/  STL.64 [R1+0x4298], R10 ;  /* 0x0042980a01007387 */ /* 0x004fe80000100a00 */
[----:B----4-:R0:W-:Y:S04]  /*2fd90*/  STL.64 [R1+0x4290], R8 ;  /* 0x0042900801007387 */ /* 0x0101e80000100a00 */
[----:B0-----:R-:W2:Y:S04]  /*2fda0*/  LDL.64 R8, [R1+0x30] ;  /* 0x0000300001087983 */ /* 0x001ea80000100a00 */
[----:B------:R0:W-:Y:S04]  /*2fdb0*/  STL.64 [R1+0x4258], R4 ;  /* 0x0042580401007387 */ /* 0x0001e80000100a00 */
[----:B0-----:R-:W4:Y:S01]  /*2fdc0*/  LDL.64 R4, [R1+0x60] ;  /* 0x0000600001047983 */ /* 0x001f220000100a00 */
[----:B------:R-:W-:Y:S03]  /*2fdd0*/  HMMA.16816.F32.BF16 R16, R16, R20, R12 ;  /* 0x000000141010723c */ /* 0x000fe6000004180c */
[----:B----4-:R0:W-:Y:S04]  /*2fde0*/  STL.64 [R1+0x4270], R4 ;  /* 0x0042700401007387 */ /* 0x0101e80000100a00 */
[----:B0-----:R-:W4:Y:S04]  /*2fdf0*/  LDL.LU.64 R4, [R1+0x570] ;  /* 0x0005700001047983 */ /* 0x001f280000300a00 */
[----:B------:R-:W4:Y:S04]  /*2fe00*/  LDL.LU.64 R6, [R1+0x578] ;  /* 0x0005780001067983 */ /* 0x000f280000300a00 */
[----:B------:R-:W3:Y:S04]  /*2fe10*/  LDL.LU.64 R14, [R1+0x42a8] ;  /* 0x0042a800010e7983 */ /* 0x000ee80000300a00 */
[----:B------:R-:W3:Y:S04]  /*2fe20*/  LDL.LU.64 R12, [R1+0x42a0] ;  /* 0x0042a000010c7983 */ /* 0x000ee80000300a00 */
[----:B------:R0:W-:Y:S04]  /*2fe30*/  STL.64 [R1+0x2a0], R16 ;  /* 0x0002a01001007387 */ /* 0x0001e80000100a00 */
[----:B------:R-:W-:Y:S04]  /*2fe40*/  STL.64 [R1+0x2a8], R18 ;  /* 0x0002a81201007387 */ /* 0x000fe80000100a00 */
[----:B------:R1:W-:Y:S01]  /*2fe50*/  STL.64 [R1+0x4250], R20 ;  /* 0x0042501401007387 */ /* 0x0003e20000100a00 */
[----:B0-----:R-:W-:-:S02]  /*2fe60*/  IMAD.MOV.U32 R16, RZ, RZ, R3 ;  /* 0x000000ffff107224 */ /* 0x001fc400078e0003 */
[----:B------:R-:W-:Y:S01]  /*2fe70*/  IMAD.MOV.U32 R17, RZ, RZ, R2 ;  /* 0x000000ffff117224 */ /* 0x000fe200078e0002 */
[----:B-1----:R-:W4:Y:S04]  /*2fe80*/  LDL.LU.64 R20, [R1+0x500] ;  /* 0x0005000001147983 */ /* 0x002f280000300a00 */
[----:B------:R-:W4:Y:S01]  /*2fe90*/  LDL.LU.64 R22, [R1+0x508] ;  /* 0x0005080001167983 */ /* 0x000f220000300a00 */
[----:B--2---:R-:W-:Y:S02]  /*2fea0*/  IMAD.MOV.U32 R3, RZ, RZ, R8 ;  /* 0x000000ffff037224 */ /* 0x004fe400078e0008 */
[----:B------:R-:W-:Y:S01]  /*2feb0*/  IMAD.MOV.U32 R2, RZ, RZ, R9 ;  /* 0x000000ffff027224 */ /* 0x000fe200078e0009 */
[----:B------:R-:W2:Y:S01]  /*2fec0*/  LDL.LU.64 R10, [R1+0x4298] ;  /* 0x00429800010a7983 */ /* 0x000ea20000300a00 */
[----:B---3--:R-:W-:Y:S03]  /*2fed0*/  HMMA.16816.F32.BF16 R24, R12, R8, R24 ;  /* 0x000000080c18723c */ /* 0x008fe60000041818 */
[----:B------:R-:W2:-:S15]  /*2fee0*/  LDL.LU.64 R8, [R1+0x4290] ;  /* 0x0042900001087983 */ /* 0x000e9e0000300a00 */
[----:B------:R-:W-:-:S05]  /*2fef0*/  NOP ;  /* 0x0000000000007918 */ /* 0x000fca0000000000 */
[----:B------:R0:W-:Y:S04]  /*2ff00*/  STL.64 [R1+0x290], R24 ;  /* 0x0002901801007387 */ /* 0x0001e80000100a00 */
[----:B------:R1:W-:Y:S04]  /*2ff10*/  STL [R1+0x298], R26 ;  /* 0x0002981a01007387 */ /* 0x0003e80000100800 */
[----:B0-----:R-:W2:Y:S01]  /*2ff20*/  LDL.LU.64 R24, [R1+0x4288] ;  /* 0x0042880001187983 */ /* 0x001ea20000300a00 */
[----:B------:R-:W-:-:S05]  /*2ff30*/  IMAD.MOV.U32 R29, RZ, RZ, R27 ;  /* 0x000000ffff1d7224 */ /* 0x000fca00078e001b */
[----:B------:R-:W-:Y:S01]  /*2ff40*/  STL [R1+0x3f78], R29 ;  /* 0x003f781d01007387 */ /* 0x000fe20000100800 */
[----:B--2---:R-:W-:Y:S06]  /*2ff50*/  HMMA.16816.F32.BF16 R8, R12, R24, R8 ;  /* 0x000000180c08723c */ /* 0x004fec0000041808 */
[----:B------:R-:W-:Y:S02]  /*2ff60*/  IMAD.MOV.U32 R28, RZ, RZ, R25 ;  /* 0x000000ffff1c7224 */ /* 0x000fe400078e0019 */
[----:B------:R-:W2:-:S15]  /*2ff70*/  LDL.LU.64 R24, [R1+0x4280] ;  /* 0x0042800001187983 */ /* 0x000e9e0000300a00 */
[----:B------:R0:W-:Y:S01]  /*2ff80*/  STL [R1+0x280], R8 ;  /* 0x0002800801007387 */ /* 0x0001e20000100800 */
[----:B-1----:R-:W-:-:S03]  /*2ff90*/  IMAD.MOV.U32 R26, RZ, RZ, R9 ;  /* 0x000000ffff1a7224 */ /* 0x002fc600078e0009 */
[----:B------:R4:W-:Y:S04]  /*2ffa0*/  STL [R1+0x28c], R11 ;  /* 0x00028c0b01007387 */ /* 0x0009e80000100800 */
[----:B0-----:R-:W4:Y:S01]  /*2ffb0*/  LDL.LU.64 R8, [R1+0x4278] ;  /* 0x0042780001087983 */ /* 0x001f220000300a00 */
[----:B------:R-:W-:Y:S02]  /*2ffc0*/  IMAD.MOV.U32 R27, RZ, RZ, R10 ;  /* 0x000000ffff1b7224 */ /* 0x000fe400078e000a */
[----:B----4-:R-:W-:Y:S01]  /*2ffd0*/  HMMA.16816.F32.BF16 R8, R12, R8, R4 ;  /* 0x000000080c08723c */ /* 0x010fe20000041804 */
[----:B------:R-:W3:-:S15]  /*2ffe0*/  LDL.LU.64 R4, [R1+0x4270] ;  /* 0x0042700001047983 */ /* 0x000ede0000300a00 */
[----:B------:R-:W-:-:S07]  /*2fff0*/  NOP ;  /* 0x0000000000007918 */ /* 0x000fce0000000000 */
[----:B------:R-:W-:Y:S04]  /*30000*/  STL.64 [R1+0x270], R8 ;  /* 0x0002700801007387 */ /* 0x000fe80000100a00 */
[----:B------:R0:W-:Y:S01]  /*30010*/  STL [R1+0x278], R10 ;  /* 0x0002780a01007387 */ /* 0x0001e20000100800 */
[----:B------:R-:W-:-:S03]  /*30020*/  IMAD.MOV.U32 R29, RZ, RZ, R11 ;  /* 0x000000ffff1d7224 */ /* 0x000fc600078e000b */
[----:B0-----:R-:W2:Y:S04]  /*30030*/  LDL.LU.64 R10, [R1+0x4268] ;  /* 0x00426800010a7983 */ /* 0x001ea80000300a00 */
[----:B------:R-:W2:Y:S01]  /*30040*/  LDL.LU.64 R8, [R1+0x4260] ;  /* 0x0042600001087983 */ /* 0x000ea20000300a00 */
[C---:B------:R-:W-:Y:S03]  /*30050*/  HMMA.16816.F32.BF16 R16, R12.reuse, R16, R20 ;  /* 0x000000100c10723c */ /* 0x040fe60000041814 */
[----:B------:R0:W-:Y:S03]  /*30060*/  STL [R1+0x3f88], R29 ;  /* 0x003f881d01007387 */ /* 0x0001e60000100800 */
[----:B--2---:R-:W-:-:S15]  /*30070*/  HMMA.16816.F32.BF16 R8, R12, R24, R8 ;  /* 0x000000180c08723c */ /* 0x004fde0000041808 */
[----:B------:R-:W-:-:S08]  /*30080*/  NOP ;  /* 0x0000000000007918 */ /* 0x000fd00000000000 */
[----:B------:R1:W-:Y:S04]  /*30090*/  STL.64 [R1+0x250], R8 ;  /* 0x0002500801007387 */ /* 0x0003e80000100a00 */
[----:B------:R-:W-:Y:S04]  /*300a0*/  STL.64 [R1+0x260], R16 ;  /* 0x0002601001007387 */ /* 0x000fe80000100a00 */
[----:B------:R-:W-:Y:S04]  /*300b0*/  STL.64 [R1+0x268], R18 ;  /* 0x0002681201007387 */ /* 0x000fe80000100a00 */
[----:B------:R2:W-:Y:S04]  /*300c0*/  STL [R1+0x258], R10 ;  /* 0x0002580a01007387 */ /* 0x0005e80000100800 */
[----:B------:R-:W4:Y:S04]  /*300d0*/  LDL.LU.64 R20, [R1+0x230] ;  /* 0x0002300001147983 */ /* 0x000f280000300a00 */
[----:B------:R-:W4:Y:S01]  /*300e0*/  LDL.LU.64 R22, [R1+0x238] ;  /* 0x0002380001167983 */ /* 0x000f220000300a00 */
[----:B0-----:R-:W-:-:S03]  /*300f0*/  IMAD.MOV.U32 R29, RZ, RZ, R11 ;  /* 0x000000ffff1d7224 */ /* 0x001fc600078e000b */
[----:B------:R-:W0:Y:S04]  /*30100*/  LDSM.16.MT88.4 R16, [R0+UR4] ;  /* 0x000000040010783b */ /* 0x000e280008004200 */
[----:B-1----:R-:W4:Y:S04]  /*30110*/  LDL.LU.64 R8, [R1+0x220] ;  /* 0x0002200001087983 */ /* 0x002f280000300a00 */
[----:B--2---:R-:W2:Y:S04]  /*30120*/  LDL.LU.64 R10, [R1+0x228] ;  /* 0x00022800010a7983 */ /* 0x004ea80000300a00 */
[----:B------:R-:W-:Y:S04]  /*30130*/  STL.64 [R1+0x4218], R26 ;  /* 0x0042181a01007387 */ /* 0x000fe80000100a00 */
[----:B------:R1:W-:Y:S04]  /*30140*/  STL.64 [R1+0x4210], R24 ;  /* 0x0042101801007387 */ /* 0x0003e80000100a00 */
[----:B-1----:R-:W4:Y:S04]  /*30150*/  LDL.LU.64 R24, [R1+0x240] ;  /* 0x0002400001187983 */ /* 0x002f280000300a00 */
[----:B------:R-:W4:Y:S04]  /*30160*/  LDL.LU.64 R26, [R1+0x248] ;  /* 0x00024800011a7983 */ /* 0x000f280000300a00 */
[----:B------:R-:W-:Y:S04]  /*30170*/  STL [R1+0x3fc0], R29 ;  /* 0x003fc01d01007387 */ /* 0x000fe80000100800 */
[----:B0-----:R3:W-:Y:S04]  /*30180*/  STL.64 [R1+0x4170], R18 ;  /* 0x0041701201007387 */ /* 0x0017e80000100a00 */
[----:B------:R-:W-:Y:S01]  /*30190*/  STL.64 [R1+0x4168], R16 ;  /* 0x0041681001007387 */ /* 0x000fe20000100a00 */
[----:B---3--:R-:W-:-:S02]  /*301a0*/  IMAD.MOV.U32 R19, RZ, RZ, R4 ;  /* 0x000000ffff137224 */ /* 0x008fc400078e0004 */
[----:B------:R-:W-:Y:S01]  /*301b0*/  IMAD.MOV.U32 R18, RZ, RZ, R5 ;  /* 0x000000ffff127224 */ /* 0x000fe200078e0005 */
[----:B----4-:R-:W-:Y:S01]  /*301c0*/  HMMA.16816.F32.BF16 R24, R12, R4, R24 ;  /* 0x000000040c18723c */ /* 0x010fe20000041818 */
[----:B------:R-:W3:-:S15]  /*301d0*/  LDL.LU.64 R4, [R1+0x4258] ;  /* 0x0042580001047983 */ /* 0x000ede0000300a00 */
[----:B------:R-:W-:-:S07]  /*301e0*/  NOP ;  /* 0x0000000000007918 */ /* 0x000fce0000000000 */
[----:B------:R0:W-:Y:S04]  /*301f0*/  STL.64 [R1+0x240], R24 ;  /* 0x0002401801007387 */ /* 0x0001e80000100a00 */
[----:B------:R-:W-:Y:S04]  /*30200*/  STL [R1+0x248], R26 ;  /* 0x0002481a01007387 */ /* 0x000fe80000100800 */
[----:B0-----:R-:W4:Y:S01]  /*30210*/  LDL.64 R24, [R1] ;  /* 0x0000000001187983 */ /* 0x001f220000100a00 */
[----:B------:R-:W-:Y:S01]  /*30220*/  IMAD.MOV.U32 R29, RZ, RZ, R27 ;  /* 0x000000ffff1d7224 */ /* 0x000fe200078e001b */
[----:B---3--:R-:W-:Y:S02]  /*30230*/  HMMA.16816.F32.BF16 R20, R12, R4, R20 ;  /* 0x000000040c14723c */ /* 0x008fe40000041814 */
[----:B----4-:R0:W-:Y:S04]  /*30240*/  STL.64 [R1+0x4230], R24 ;  /* 0x0042301801007387 */ /* 0x0101e80000100a00 */
[----:B0-----:R-:W3:Y:S04]  /*30250*/  LDL.64 R24, [R1+0x10] ;  /* 0x0000100001187983 */ /* 0x001ee80000100a00 */
[----:B------:R-:W-:-:S13]  /*30260*/  STL [R1+0x4040], R29 ;  /* 0x0040401d01007387 */ /* 0x000fda0000100800 */
[----:B------:R0:W-:Y:S04]  /*30270*/  STL.64 [R1+0x230], R20 ;  /* 0x0002301401007387 */ /* 0x0001e80000100a00 */
[----:B------:R-:W-:Y:S04]  /*30280*/  STL.64 [R1+0x238], R22 ;  /* 0x0002381601007387 */ /* 0x000fe80000100a00 */
[----:B0-----:R-:W2:Y:S01]  /*30290*/  LDL.LU.64 R20, [R1+0x4250] ;  /* 0x0042500001147983 */ /* 0x001ea20000300a00 */
[----:B------:R-:W-:Y:S02]  /*302a0*/  IMAD.MOV.U32 R16, RZ, RZ, R3 ;  /* 0x000000ffff107224 */ /* 0x000fe400078e0003 */
[----:B------:R-:W-:-:S02]  /*302b0*/  IMAD.MOV.U32 R17, RZ, RZ, R2 ;  /* 0x000000ffff117224 */ /* 0x000fc400078e0002 */
[----:B------:R-:W-:Y:S02]  /*302c0*/  IMAD.MOV.U32 R3, RZ, RZ, R4 ;  /* 0x000000ffff037224 */ /* 0x000fe400078e0004 */
[----:B------:R-:W-:Y:S02]  /*302d0*/  IMAD.MOV.U32 R2, RZ, RZ, R5 ;  /* 0x000000ffff027224 */ /* 0x000fe400078e0005 */
[----:B------:R-:W4:Y:S04]  /*302e0*/  LDL.LU.64 R4, [R1+0x5d0] ;  /* 0x0005d00001047983 */ /* 0x000f280000300a00 */
[----:B------:R-:W4:Y:S01]  /*302f0*/  LDL.LU.64 R6, [R1+0x5d8] ;  /* 0x0005d80001067983 */ /* 0x000f220000300a00 */
[----:B--2---:R-:W-:Y:S03]  /*30300*/  HMMA.16816.F32.BF16 R12, R12, R20, R8 ;  /* 0x000000140c0c723c */ /* 0x004fe60000041808 */
[----:B------:R-:W2:Y:S04]  /*30310*/  LDL.LU.64 R10, [R1+0x4248] ;  /* 0x00424800010a7983 */ /* 0x000ea80000300a00 */
[----:B------:R-:W2:Y:S04]  /*30320*/  LDL.LU.64 R8, [R1+0x4240] ;  /* 0x0042400001087983 */ /* 0x000ea80000300a00 */
[----:B------:R0:W-:Y:S02]  /*30330*/  STL.64 [R1+0x41e8], R20 ;  /* 0x0041e81401007387 */ /* 0x0001e40000100a00 */
[----:B0-----:R-:W-:-:S02]  /*30340*/  IMAD.MOV.U32 R20, RZ, RZ, R19 ;  /* 0x000000ffff147224 */ /* 0x001fc400078e0013 */
[----:B------:R-:W-:-:S08]  /*30350*/  IMAD.MOV.U32 R21, RZ, RZ, R18 ;  /* 0x000000ffff157224 */ /* 0x000fd000078e0012 */
[----:B------:R-:W-:Y:S04]  /*30360*/  STL.64 [R1+0x190], R12 ;  /* 0x0001900c01007387 */ /* 0x000fe80000100a00 */
[----:B------:R-:W-:Y:S04]  /*30370*/  STL.64 [R1+0x198], R14 ;  /* 0x0001980e01007387 */ /* 0x000fe80000100a00 */
[----:B------:R0:W-:Y:S04]  /*30380*/  STL.64 [R1+0x4238], R20 ;  /* 0x0042381401007387 */ /* 0x0001e80000100a00 */
[----:B------:R-:W1:Y:S04]  /*30390*/  LDSM.16.MT88.4 R12, [R0+UR4+0x80] ;  /* 0x00008004000c783b */ /* 0x000e680008004200 */
[----:B0-----:R-:W2:Y:S04]  /*303a0*/  LDL.LU.64 R20, [R1+0x680] ;  /* 0x0006800001147983 */ /* 0x001ea80000300a00 */
[----:B------:R-:W2:Y:S04]  /*303b0*/  LDL.LU.64 R22, [R1+0x688] ;  /* 0x0006880001167983 */ /* 0x000ea80000300a00 */
[----:B-1----:R-:W-:Y:S04]  /*303c0*/  STL.64 [R1+0x4108], R14 ;  /* 0x0041080e01007387 */ /* 0x002fe80000100a00 */
[----:B------:R0:W-:Y:S04]  /*303d0*/  STL.64 [R1+0x4100], R12 ;  /* 0x0041000c01007387 */ /* 0x0001e80000100a00 */
[----:B0-----:R-:W4:Y:S01]  /*303e0*/  LDL R12, [R1+0x20] ;  /* 0x00002000010c7983 */ /* 0x001f220000100800 */
[----:B--2---:R-:W-:-:S15]  /*303f0*/  HMMA.16816.F32.BF16 R20, R8, R16, R20 ;  /* 0x000000100814723c */ /* 0x004fde0000041814 */
[----:B------:R-:W-:-:S08]  /*30400*/  NOP ;  /* 0x0000000000007918 */ /* 0x000fd00000000000 */
[----:B------:R0:W-:Y:S04]  /*30410*/  STL.64 [R1+0x220], R20 ;  /* 0x0002201401007387 */ /* 0x0001e80000100a00 */
[----:B------:R1:W-:Y:S04]  /*30420*/  STL.64 [R1+0x228], R22 ;  /* 0x0002281601007387 */ /* 0x0003e80000100a00 */
[----:B0-----:R-:W3:Y:S04]  /*30430*/  LDL.LU.64 R20, [R1+0x560] ;  /* 0x0005600001147983 */ /* 0x001ee80000300a00 */
[----:B-1----:R-:W3:Y:S04]  /*30440*/  LDL.LU.64 R22, [R1+0x568] ;  /* 0x0005680001167983 */ /* 0x002ee80000300a00 */
[----:B------:R0:W-:Y:S04]  /*30450*/  STL.64 [R1+0x41f0], R16 ;  /* 0x0041f01001007387 */ /* 0x0001e80000100a00 */
[----:B0-----:R-:W2:Y:S04]  /*30460*/  LDL.LU.64 R16, [R1+0x410] ;  /* 0x0004100001107983 */ /* 0x001ea80000300a00 */
[----:B------:R-:W3:Y:S01]  /*30470*/  LDL.LU.64 R18, [R1+0x418] ;  /* 0x0004180001127983 */ /* 0x000ee20000300a00 */
[----:B------:R-:W-:-:S07]  /*30480*/  IMAD.MOV.U32 R13, RZ, RZ, R28 ;  /* 0x000000ffff0d7224 */ /* 0x000fce00078e001c */
[----:B----4-:R-:W-:-:S15]  /*30490*/  HMMA.16816.F32.BF16 R4, R8, R12, R4 ;  /* 0x0000000c0804723c */ /* 0x010fde0000041804 */
[----:B------:R-:W-:-:S08]  /*304a0*/  NOP ;  /* 0x0000000000007918 */ /* 0x000fd00000000000 */
[----:B------:R-:W-:Y:S04]  /*304b0*/  STL.64 [R1+0x210], R4 ;  /* 0x0002100401007387 */ /* 0x000fe80000100a00 */
[----:B------:R-:W-:Y:S04]  /*304c0*/  STL.64 [R1+0x218], R6 ;  /* 0x0002180601007387 */ /* 0x000fe80000100a00 */
[----:B---3--:R-:W-:Y:S04]  /*304d0*/  STL.64 [R1+0x4208], R18 ;  /* 0x0042081201007387 */ /* 0x008fe80000100a00 */
[----:B--2---:R0:W-:Y:S04]  /*304e0*/  STL.64 [R1+0x4200], R16 ;  /* 0x0042001001007387 */ /* 0x0041e80000100a00 */
[----:B0-----:R-:W2:Y:S04]  /*304f0*/  LDL.LU.64 R16, [R1+0x490] ;  /* 0x0004900001107983 */ /* 0x001ea80000300a00 */
[----:B------:R-:W3:Y:S01]  /*30500*/  LDL.LU.64 R18, [R1+0x498] ;  /* 0x0004980001127983 */ /* 0x000ee20000300a00 */
[----:B------:R-:W-:Y:S03]  /*30510*/  HMMA.16816.F32.BF16 R20, R8, R24, R20 ;  /* 0x000000180814723c */ /* 0x000fe60000041814 */
[----:B---3--:R-:W-:Y:S04]  /*30520*/  STL.64 [R1+0x4228], R18 ;  /* 0x0042281201007387 */ /* 0x008fe80000100a00 */
[----:B--2---:R0:W-:Y:S04]  /*30530*/  STL.64 [R1+0x4220], R16 ;  /* 0x0042201001007387 */ /* 0x0041e80000100a00 */
[----:B0-----:R-:W2:Y:S04]  /*30540*/  LDL.LU.64 R16, [R1+0x4f0] ;  /* 0x0004f00001107983 */ /* 0x001ea80000300a00 */
[----:B------:R-:W2:Y:S04]  /*30550*/  LDL.LU.64 R18, [R1+0x4f8] ;  /* 0x0004f80001127983 */ /* 0x000ea80000300a00 */
[----:B------:R-:W3:Y:S04]  /*30560*/  LDL.LU.64 R4, [R1+0x400] ;  /* 0x0004000001047983 */ /* 0x000ee80000300a00 */
[----:B------:R-:W3:Y:S04]  /*30570*/  LDL.LU.64 R6, [R1+0x408] ;  /* 0x0004080001067983 */ /* 0x000ee80000300a00 */
[----:B------:R0:W-:Y:S04]  /*30580*/  STL.64 [R1+0x41d0], R12 ;  /* 0x0041d00c01007387 */ /* 0x0001e80000100a00 */
[----:B0-----:R-:W4:Y:S04]  /*30590*/  LDL.LU.64 R12, [R1+0x3e0] ;  /* 0x0003e000010c7983 */ /* 0x001f280000300a00 */
[----:B------:R-:W4:Y:S04]  /*305a0*/  LDL.LU.64 R14, [R1+0x3e8] ;  /* 0x0003e800010e7983 */ /* 0x000f280000300a00 */
[----:B------:R0:W-:Y:S04]  /*305b0*/  STL.64 [R1+0x200], R20 ;  /* 0x0002001401007387 */ /* 0x0001e80000100a00 */
[----:B------:R1:W-:Y:S04]  /*305c0*/  STL.64 [R1+0x208], R22 ;  /* 0x0002081601007387 */ /* 0x0003e80000100a00 */
[----:B0-----:R-:W3:Y:S01]  /*305d0*/  LDL.LU.64 R20, [R1+0x4238] ;  /* 0x0042380001147983 */ /* 0x001ee20000300a00 */
[----:B-1----:R-:W-:-:S02]  /*305e0*/  IMAD.MOV.U32 R23, RZ, RZ, R24 ;  /* 0x000000ffff177224 */ /* 0x002fc400078e0018 */
[----:B------:R-:W-:Y:S02]  /*305f0*/  IMAD.MOV.U32 R22, RZ, RZ, R25 ;  /* 0x000000ffff167224 */ /* 0x000fe400078e0019 */
[----:B------:R-:W2:Y:S02]  /*30600*/  LDL.LU.64 R24, [R1+0x4230] ;  /* 0x0042300001187983 */ /* 0x000ea40000300a00 */
[----:B--2---:R-:W-:Y:S06]  /*30610*/  HMMA.16816.F32.BF16 R16, R8, R24, R16 ;  /* 0x000000180810723c */ /* 0x004fec0000041810 */
[----:B------:R-:W-:-:S02]  /*30620*/  IMAD.MOV.U32 R28, RZ, RZ, R24 ;  /* 0x000000ffff1c7224 */ /* 0x000fc400078e0018 */
[----:B------:R-:W-:-:S15]  /*30630*/  IMAD.MOV.U32 R29, RZ, RZ, R25 ;  /* 0x000000ffff1d7224 */ /* 0x000fde00078e0019 */
[----:B------:R-:W-:Y:S04]  /*30640*/  STL.64 [R1+0x1f0], R16 ;  /* 0x0001f01001007387 */ /* 0x000fe80000100a00 */
[----:B------:R0:W-:Y:S04]  /*30650*/  STL.64 [R1+0x1f8], R18 ;  /* 0x0001f81201007387 */ /* 0x0001e80000100a00 */
[----:B0-----:R-:W2:Y:S04]  /*30660*/  LDL.LU.64 R18, [R1+0x4228] ;  /* 0x0042280001127983 */ /* 0x001ea80000300a00 */
[----:B------:R-:W2:Y:S04]  /*30670*/  LDL.LU.64 R16, [R1+0x4220] ;  /* 0x0042200001107983 */ /* 0x000ea80000300a00 */
[----:B------:R-:W4:Y:S04]  /*30680*/  LDL.LU.64 R26, [R1+0x4218] ;  /* 0x00421800011a7983 */ /* 0x000f280000300a00 */
[----:B------:R-:W2:Y:S02]  /*30690*/  LDL.LU.64 R24, [R1+0x4210] ;  /* 0x0042100001187983 */ /* 0x000ea40000300a00 */
[----:B--2---:R-:W-:-:S15]  /*306a0*/  HMMA.16816.F32.BF16 R16, R8, R24, R16 ;  /* 0x000000180810723c */ /* 0x004fde0000041810 */
[----:B------:R-:W-:-:S08]  /*306b0*/  NOP ;  /* 0x0000000000007918 */ /* 0x000fd00000000000 */
[----:B------:R-:W-:Y:S04]  /*306c0*/  STL.64 [R1+0x1e0], R16 ;  /* 0x0001e01001007387 */ /* 0x000fe80000100a00 */
[----:B------:R0:W-:Y:S04]  /*306d0*/  STL.64 [R1+0x1e8], R18 ;  /* 0x0001e81201007387 */ /* 0x0001e80000100a00 */
[----:B0-----:R-:W3:Y:S04]  /*306e0*/  LDL.LU.64 R18, [R1+0x4208] ;  /* 0x0042080001127983 */ /* 0x001ee80000300a00 */
[----:B------:R-:W3:Y:S04]  /*306f0*/  LDL.LU.64 R16, [R1+0x4200] ;  /* 0x0042000001107983 */ /* 0x000ee80000300a00 */
[----:B----4-:R-:W-:Y:S04]  /*30700*/  STL.64 [R1+0x4198], R26 ;  /* 0x0041981a01007387 */ /* 0x010fe80000100a00 */
[----:B------:R0:W-:Y:S02]  /*30710*/  STL.64 [R1+0x4190], R24 ;  /* 0x0041901801007387 */ /* 0x0001e40000100a00 */
[----:B0-----:R-:W-:-:S02]  /*30720*/  IMAD.MOV.U32 R24, RZ, RZ, R28 ;  /* 0x000000ffff187224 */ /* 0x001fc400078e001c */
[----:B------:R-:W-:Y:S01]  /*30730*/  IMAD.MOV.U32 R25, RZ, RZ, R29 ;  /* 0x000000ffff197224 */ /* 0x000fe200078e001d */
[----:B------:R-:W2:Y:S04]  /*30740*/  LDL.LU R28, [R1+0x41f8] ;  /* 0x0041f800011c7983 */ /* 0x000ea80000300800 */
[----:B------:R0:W-:Y:S02]  /*30750*/  STL.64 [R1+0x41b0], R24 ;  /* 0x0041b01801007387 */ /* 0x0001e40000100a00 */
[----:B0-----:R-:W-:Y:S02]  /*30760*/  IMAD.MOV.U32 R24, RZ, RZ, R23 ;  /* 0x000000ffff187224 */ /* 0x001fe400078e0017 */
[----:B------:R-:W-:-:S05]  /*30770*/  IMAD.MOV.U32 R25, RZ, RZ, R22 ;  /* 0x000000ffff197224 */ /* 0x000fca00078e0016 */
[----:B------:R-:W-:Y:S01]  /*30780*/  STL.64 [R1+0x41c8], R24 ;  /* 0x0041c81801007387 */ /* 0x000fe20000100a00 */
[----:B---3--:R-:W-:Y:S03]  /*30790*/  HMMA.16816.F32.BF16 R20, R8, R20, R16 ;  /* 0x000000140814723c */ /* 0x008fe60000041810 */
[----:B------:R-:W3:-:S15]  /*307a0*/  LDL.LU.64 R16, [R1+0x41f0] ;  /* 0x0041f00001107983 */ /* 0x000ede0000300a00 */
[----:B------:R-:W-:-:S05]  /*307b0*/  NOP ;  /* 0x0000000000007918 */ /* 0x000fca0000000000 */
[----:B------:R0:W-:Y:S04]  /*307c0*/  STL.64 [R1+0x1d0], R20 ;  /* 0x0001d01401007387 */ /* 0x0001e80000100a00 */
[----:B------:R-:W-:Y:S04]  /*307d0*/  STL.64 [R1+0x1d8], R22 ;  /* 0x0001d81601007387 */ /* 0x000fe80000100a00 */
[----:B0-----:R-:W4:Y:S01]  /*307e0*/  LDL.LU.64 R20, [R1+0x41e8] ;  /* 0x0041e80001147983 */ /* 0x001f220000300a00 */
[----:B------:R-:W-:Y:S02]  /*307f0*/  IMAD.MOV.U32 R24, RZ, RZ, R3 ;  /* 0x000000ffff187224 */ /* 0x000fe400078e0003 */
[----:B------:R-:W-:-:S07]  /*30800*/  IMAD.MOV.U32 R25, RZ, RZ, R2 ;  /* 0x000000ffff197224 */ /* 0x000fce00078e0002 */
[C---:B------:R-:W-:Y:S01]  /*30810*/  HMMA.16816.F32.BF16 R24, R8.reuse, R24, R4 ;  /* 0x000000180818723c */ /* 0x040fe20000041804 */
[----:B------:R-:W3:Y:S04]  /*30820*/  LDL.LU.64 R6, [R1+0x41e0] ;  /* 0x0041e00001067983 */ /* 0x000ee80000300a00 */
[----:B------:R-:W3:Y:S01]  /*30830*/  LDL.LU.64 R4, [R1+0x41d8] ;  /* 0x0041d80001047983 */ /* 0x000ee20000300a00 */
[----:B----4-:R-:W-:Y:S03]  /*30840*/  HMMA.16816.F32.BF16 R8, R8, R20, R12 ;  /* 0x000000140808723c */ /* 0x010fe6000004180c */
[----:B------:R-:W3:-:S14]  /*30850*/  LDL.LU.64 R12, [R1+0x640] ;  /* 0x00064000010c7983 */ /* 0x000edc0000300a00 */
[----:B------:R0:W-:Y:S04]  /*30860*/  STL.64 [R1+0x1c0], R24 ;  /* 0x0001c01801007387 */ /* 0x0001e80000100a00 */
[----:B------:R1:W-:Y:S04]  /*30870*/  STL.64 [R1+0x1c8], R26 ;  /* 0x0001c81a01007387 */ /* 0x0003e80000100a00 */
[----:B------:R-:W3:Y:S04]  /*30880*/  LDL.LU.64 R14, [R1+0x648] ;  /* 0x00064800010e7983 */ /* 0x000ee80000300a00 */
[----:B------:R-:W-:Y:S04]  /*30890*/  STL.64 [R1+0x150], R8 ;  /* 0x0001500801007387 */ /* 0x000fe80000100a00 */
[----:B------:R-:W-:Y:S04]  /*308a0*/  STL.64 [R1+0x158], R10 ;  /* 0x0001580a01007387 */ /* 0x000fe80000100a00 */
[----:B0-----:R-:W4:Y:S04]  /*308b0*/  LDL.LU.64 R24, [R1+0x5c0] ;  /* 0x0005c00001187983 */ /* 0x001f280000300a00 */
[----:B-1----:R-:W4:Y:S04]  /*308c0*/  LDL.LU.64 R26, [R1+0x5c8] ;  /* 0x0005c800011a7983 */ /* 0x002f280000300a00 */
[----:B------:R0:W-:Y:S04]  /*308d0*/  STL.64 [R1+0x4178], R20 ;  /* 0x0041781401007387 */ /* 0x0001e80000100a00 */
[----:B------:R-:W1:Y:S04]  /*308e0*/  LDSM.16.MT88.4 R8, [R0+UR4+0x100] ;  /* 0x000100040008783b */ /* 0x000e680008004200 */
[----:B0-----:R-:W2:Y:S04]  /*308f0*/  LDL.64 R20, [R1+0x60] ;  /* 0x0000600001147983 */ /* 0x001ea80000100a00 */
[----:B--2---:R0:W-:Y:S04]  /*30900*/  STL.64 [R1+0x4188], R20 ;  /* 0x0041881401007387 */ /* 0x0041e80000100a00 */
[----:B0-----:R-:W2:Y:S04]  /*30910*/  LDL.LU.64 R20, [R1+0x480] ;  /* 0x0004800001147983 */ /* 0x001ea80000300a00 */
[----:B------:R-:W3:Y:S04]  /*30920*/  LDL.LU.64 R22, [R1+0x488] ;  /* 0x0004880001167983 */ /* 0x000ee80000300a00 */
[----:B---3--:R-:W-:Y:S04]  /*30930*/  STL.64 [R1+0x41a8], R22 ;  /* 0x0041a81601007387 */ /* 0x008fe80000100a00 */
[----:B--2---:R0:W-:Y:S04]  /*30940*/  STL.64 [R1+0x41a0], R20 ;  /* 0x0041a01401007387 */ /* 0x0041e80000100a00 */
[----:B0-----:R-:W2:Y:S04]  /*30950*/  LDL.LU.64 R20, [R1+0x4e0] ;  /* 0x0004e00001147983 */ /* 0x001ea80000300a00 */
[----:B------:R-:W3:Y:S04]  /*30960*/  LDL.LU.64 R22, [R1+0x4e8] ;  /* 0x0004e80001167983 */ /* 0x000ee80000300a00 */
[----:B---3--:R-:W-:Y:S04]  /*30970*/  STL.64 [R1+0x41c0], R22 ;  /* 0x0041c01601007387 */ /* 0x008fe80000100a00 */
[----:B--2---:R0:W-:Y:S04]  /*30980*/  STL.64 [R1+0x41b8], R20 ;  /* 0x0041b81401007387 */ /* 0x0041e80000100a00 */
[----:B0-----:R-:W2:Y:S04]  /*30990*/  LDL.LU.64 R20, [R1+0x550] ;  /* 0x0005500001147983 */ /* 0x001ea80000300a00 */
[----:B------:R-:W2:Y:S04]  /*309a0*/  LDL.LU.64 R22, [R1+0x558] ;  /* 0x0005580001167983 */ /* 0x000ea80000300a00 */
[----:B-1----:R-:W-:Y:S04]  /*309b0*/  STL.64 [R1+0x40a8], R10 ;  /* 0x0040a80a01007387 */ /* 0x002fe80000100a00 */
[----:B------:R0:W-:Y:S04]  /*309c0*/  STL.64 [R1+0x40a0], R8 ;  /* 0x0040a00801007387 */ /* 0x0001e80000100a00 */
[----:B0-----:R-:W3:Y:S01]  /*309d0*/  LDL.LU.64 R8, [R1+0x50] ;  /* 0x0000500001087983 */ /* 0x001ee20000300a00 */
[C---:B------:R-:W-:Y:S03]  /*309e0*/  HMMA.16816.F32.BF16 R16, R4.reuse, R16, R12 ;  /* 0x000000100410723c */ /* 0x040fe6000004180c */
[----:B---3--:R0:W-:Y:S04]  /*309f0*/  STL.64 [R1+0x4180], R8 ;  /* 0x0041800801007387 */ /* 0x0081e80000100a00 */
[----:B0-----:R-:W3:Y:S04]  /*30a00*/  LDL.LU.64 R8, [R1+0x390] ;  /* 0x0003900001087983 */ /* 0x001ee80000300a00 */
[----:B------:R-:W3:Y:S04]  /*30a10*/  LDL.LU.64 R10, [R1+0x398] ;  /* 0x00039800010a7983 */ /* 0x000ee80000300a00 */
[----:B------:R-:W4:Y:S08]  /*30a20*/  LDL.LU.64 R12, [R1+0x41d0] ;  /* 0x0041d000010c7983 */ /* 0x000f300000300a00 */
[----:B------:R0:W-:Y:S04]  /*30a30*/  STL.64 [R1+0x140], R16 ;  /* 0x0001401001007387 */ /* 0x0001e80000100a00 */
[----:B------:R1:W-:Y:S04]  /*30a40*/  STL.64 [R1+0x148], R18 ;  /* 0x0001481201007387 */ /* 0x0003e80000100a00 */
[----:B0-----:R-:W3:Y:S04]  /*30a50*/  LDL.LU.64 R16, [R1+0x370] ;  /* 0x0003700001107983 */ /* 0x001ee80000300a00 */
[----:B-1----:R-:W3:Y:S01]  /*30a60*/  LDL.LU.64 R18, [R1+0x378] ;  /* 0x0003780001127983 */ /* 0x002ee20000300a00 */
[----:B----4-:R-:W-:Y:S03]  /*30a70*/  HMMA.16816.F32.BF16 R12, R4, R12, R24 ;  /* 0x0000000c040c723c */ /* 0x010fe60000041818 */
[----:B------:R-:W2:-:S15]  /*30a80*/  LDL.LU.64 R24, [R1+0x41c8] ;  /* 0x0041c80001187983 */ /* 0x000e9e0000300a00 */
[----:B------:R-:W-:-:S05]  /*30a90*/  NOP ;  /* 0x0000000000007918 */ /* 0x000fca0000000000 */
[----:B------:R0:W-:Y:S04]  /*30aa0*/  STL.64 [R1+0x130], R12 ;  /* 0x0001300c01007387 */ /* 0x0001e80000100a00 */
[----:B------:R1:W-:Y:S04]  /*30ab0*/  STL.64 [R1+0x138], R14 ;  /* 0x0001380e01007387 */ /* 0x0003e80000100a00 */
[----:B0-----:R-:W4:Y:S04]  /*30ac0*/  LDL.LU.64 R12, [R1+0x360] ;  /* 0x00036000010c7983 */ /* 0x001f280000300a00 */
[----:B-1----:R-:W4:Y:S01]  /*30ad0*/  LDL.LU.64 R14, [R1+0x368] ;  /* 0x00036800010e7983 */ /* 0x002f220000300a00 */
[----:B--2---:R-:W-:Y:S03]  /*30ae0*/  HMMA.16816.F32.BF16 R24, R4, R24, R20 ;  /* 0x000000180418723c */ /* 0x004fe60000041814 */
[----:B------:R-:W2:Y:S04]  /*30af0*/  LDL.LU.64 R22, [R1+0x41c0] ;  /* 0x0041c00001167983 */ /* 0x000ea80000300a00 */
[----:B------:R-:W2:-:S15]  /*30b00*/  LDL.LU.64 R20, [R1+0x41b8] ;  /* 0x0041b80001147983 */ /* 0x000e9e0000300a00 */
[----:B------:R-:W-:-:S01]  /*30b10*/  NOP ;  /* 0x0000000000007918 */ /* 0x000fc20000000000 */
[----:B------:R0:W-:Y:S04]  /*30b20*/  STL.64 [R1+0x120], R24 ;  /* 0x0001201801007387 */ /* 0x0001e80000100a00 */
[----:B------:R2:W-:Y:S04]  /*30b30*/  STL.64 [R1+0x128], R26 ;  /* 0x0001281a01007387 */ /* 0x0005e80000100a00 */
[----:B0-----:R-:W2:Y:S02]  /*30b40*/  LDL.LU.64 R24, [R1+0x41b0] ;  /* 0x0041b00001187983 */ /* 0x001ea40000300a00 */
[----:B--2---:R-:W-:Y:S02]  /*30b50*/  HMMA.16816.F32.BF16 R24, R4, R24, R20 ;  /* 0x000000180418723c */ /* 0x004fe40000041814 */
[----:B------:R-:W2:Y:S04]  /*30b60*/  LDL.LU.64 R22, [R1+0x41a8] ;  /* 0x0041a80001167983 */ /* 0x000ea80000300a00 */
[----:B------:R-:W2:-:S15]  /*30b70*/  LDL.LU.64 R20, [R1+0x41a0] ;  /* 0x0041a00001147983 */ /* 0x000e9e0000300a00 */
[----:B------:R-:W-:-:S02]  /*30b80*/  NOP ;  /* 0x0000000000007918 */ /* 0x000fc40000000000 */
[----:B------:R-:W-:Y:S04]  /*30b90*/  STL.64 [R1+0x110], R24 ;  /* 0x0001101801007387 */ /* 0x000fe80000100a00 */
[----:B------:R0:W-:Y:S04]  /*30ba0*/  STL.64 [R1+0x118], R26 ;  /* 0x0001181a01007387 */ /* 0x0001e80000100a00 */
[----:B0-----:R-:W3:Y:S04]  /*30bb0*/  LDL.LU.64 R26, [R1+0x4198] ;  /* 0x00419800011a7983 */ /* 0x001ee80000300a00 */
[----:B------:R-:W2:Y:S02]  /*30bc0*/  LDL.LU.64 R24, [R1+0x4190] ;  /* 0x0041900001187983 */ /* 0x000ea40000300a00 */
[----:B--2---:R-:W-:-:S15]  /*30bd0*/  HMMA.16816.F32.BF16 R20, R4, R24, R20 ;  /* 0x000000180414723c */ /* 0x004fde0000041814 */
[----:B------:R-:W-:-:S08]  /*30be0*/  NOP ;  /* 0x0000000000007918 */ /* 0x000fd00000000000 */
[----:B------:R0:W-:Y:S04]  /*30bf0*/  STL.64 [R1+0x100], R20 ;  /* 0x0001001401007387 */ /* 0x0001e80000100a00 */
[----:B------:R-:W-:Y:S04]  /*30c00*/  STL.64 [R1+0x108], R22 ;  /* 0x0001081601007387 */ /* 0x000fe80000100a00 */
[----:B0-----:R-:W2:Y:S04]  /*30c10*/  LDL.LU.64 R20, [R1+0x4188] ;  /* 0x0041880001147983 */ /* 0x001ea80000300a00 */
[----:B---3--:R-:W-:Y:S04]  /*30c20*/  STL.64 [R1+0x4128], R26 ;  /* 0x0041281a01007387 */ /* 0x008fe80000100a00 */
[----:B------:R0:W-:Y:S04]  /*30c30*/  STL.64 [R1+0x4120], R24 ;  /* 0x0041201801007387 */ /* 0x0001e80000100a00 */
[----:B0-----:R-:W3:Y:S04]  /*30c40*/  LDL.64 R24, [R1] ;  /* 0x0000000001187983 */ /* 0x001ee80000100a00 */
[----:B---3--:R0:W-:Y:S04]  /*30c50*/  STL.64 [R1+0x4138], R24 ;  /* 0x0041381801007387 */ /* 0x0081e80000100a00 */
[----:B0-----:R-:W3:Y:S01]  /*30c60*/  LDL.64 R24, [R1+0x20] ;  /* 0x0000200001187983 */ /* 0x001ee20000100a00 */
[----:B--2---:R-:W-:Y:S06]  /*30c70*/  HMMA.16816.F32.BF16 R8, R4, R20, R8 ;  /* 0x000000140408723c */ /* 0x004fec0000041808 */
[----:B------:R-:W-:-:S02]  /*30c80*/  IMAD.MOV.U32 R3, RZ, RZ, R20 ;  /* 0x000000ffff037224 */ /* 0x000fc400078e0014 */
[----:B------:R-:W-:Y:S01]  /*30c90*/  IMAD.MOV.U32 R2, RZ, RZ, R21 ;  /* 0x000000ffff027224 */ /* 0x000fe200078e0015 */
[----:B---3--:R0:W-:Y:S04]  /*30ca0*/  STL.64 [R1+0x4150], R24 ;  /* 0x0041501801007387 */ /* 0x0081e80000100a00 */
[----:B0-----:R-:W2:Y:S10]  /*30cb0*/  LDL.64 R24, [R1+0x30] ;  /* 0x0000300001187983 */ /* 0x001eb40000100a00 */
[----:B------:R0:W-:Y:S04]  /*30cc0*/  STL.64 [R1+0xf0], R8 ;  /* 0x0000f00801007387 */ /* 0x0001e80000100a00 */
[----:B------:R-:W-:Y:S04]  /*30cd0*/  STL.64 [R1+0xf8], R10 ;  /* 0x0000f80a01007387 */ /* 0x000fe80000100a00 */
[----:B0-----:R-:W3:Y:S04]  /*30ce0*/  LDL.LU.64 R8, [R1+0x4180] ;  /* 0x0041800001087983 */ /* 0x001ee80000300a00 */
[----:B------:R-:W4:Y:S01]  /*30cf0*/  LDL.LU.64 R20, [R1+0x4178] ;  /* 0x0041780001147983 */ /* 0x000f220000300a00 */
[C---:B---3--:R-:W-:Y:S06]  /*30d00*/  HMMA.16816.F32.BF16 R16, R4.reuse, R8, R16 ;  /* 0x000000080410723c */ /* 0x048fec0000041810 */
[----:B----4-:R-:W-:-:S15]  /*30d10*/  HMMA.16816.F32.BF16 R4, R4, R20, R12 ;  /* 0x000000140404723c */ /* 0x010fde000004180c */
[----:B------:R-:W-:-:S02]  /*30d20*/  NOP ;  /* 0x0000000000007918 */ /* 0x000fc40000000000 */
[----:B------:R-:W-:Y:S04]  /*30d30*/  STL.64 [R1+0xe0], R16 ;  /* 0x0000e01001007387 */ /* 0x000fe80000100a00 */
[----:B------:R0:W-:Y:S04]  /*30d40*/  STL.64 [R1+0xe8], R18 ;  /* 0x0000e81201007387 */ /* 0x0001e80000100a00 */
[----:B0-----:R-:W3:Y:S04]  /*30d50*/  LDL.LU.64 R18, [R1+0x4170] ;  /* 0x0041700001127983 */ /* 0x001ee80000300a00 */
[----:B------:R-:W3:Y:S04]  /*30d60*/  LDL.LU.64 R16, [R1+0x4168] ;  /* 0x0041680001107983 */ /* 0x000ee80000300a00 */
[----:B------:R0:W-:Y:S02]  /*30d70*/  STL.64 [R1+0x4110], R8 ;  /* 0x0041100801007387 */ /* 0x0001e40000100a00 */
[----:B0-----:R-:W-:-:S02]  /*30d80*/  IMAD.MOV.U32 R8, RZ, RZ, R3 ;  /* 0x000000ffff087224 */ /* 0x001fc400078e0003 */
[----:B------:R-:W-:-:S05]  /*30d90*/  IMAD.MOV.U32 R9, RZ, RZ, R2 ;  /* 0x000000ffff097224 */ /* 0x000fca00078e0002 */
[----:B------:R-:W-:Y:S04]  /*30da0*/  STL.64 [R1+0x4130], R8 ;  /* 0x0041300801007387 */ /* 0x000fe80000100a00 */
[----:B------:R0:W-:Y:S04]  /*30db0*/  STL.64 [R1+0x4118], R20 ;  /* 0x0041181401007387 */ /* 0x0001e80000100a00 */
[----:B0-----:R-:W4:Y:S04]  /*30dc0*/  LDL.LU.64 R20, [R1+0x580] ;  /* 0x0005800001147983 */ /* 0x001f280000300a00 */
[----:B------:R-:W-:Y:S04]  /*30dd0*/  STL.64 [R1+0x70], R4 ;  /* 0x0000700401007387 */ /* 0x000fe80000100a00 */
[----:B------:R-:W-:Y:S04]  /*30de0*/  STL.64 [R1+0x78], R6 ;  /* 0x0000780601007387 */ /* 0x000fe80000100a00 */
[----:B------:R-:W2:Y:S04]  /*30df0*/  LDL.LU.64 R22, [R1+0x588] ;  /* 0x0005880001167983 */ /* 0x000ea80000300a00 */
[----:B------:R-:W0:Y:S04]  /*30e00*/  LDSM.16.MT88.4 R4, [R0+UR4+0x180] ;  /* 0x000180040004783b */ /* 0x000e280008004200 */
[----:B--2---:R-:W-:Y:S04]  /*30e10*/  STL.64 [R1+0x4148], R22 ;  /* 0x0041481601007387 */ /* 0x004fe80000100a00 */
[----:B----4-:R1:W-:Y:S04]  /*30e20*/  STL.64 [R1+0x4140], R20 ;  /* 0x0041401401007387 */ /* 0x0103e80000100a00 */
[----:B-1----:R-:W2:Y:S04]  /*30e30*/  LDL.LU.64 R20, [R1+0x5f0] ;  /* 0x0005f00001147983 */ /* 0x002ea80000300a00 */
[----:B------:R-:W4:Y:S04]  /*30e40*/  LDL.LU.64 R22, [R1+0x5f8] ;  /* 0x0005f80001167983 */ /* 0x000f280000300a00 */
[----:B----4-:R-:W-:Y:S04]  /*30e50*/  STL.64 [R1+0x4160], R22 ;  /* 0x0041601601007387 */ /* 0x010fe80000100a00 */
[----:B--2---:R1:W-:Y:S04]  /*30e60*/  STL.64 [R1+0x4158], R20 ;  /* 0x0041581401007387 */ /* 0x0043e80000100a00 */
[----:B-1----:R-:W3:Y:S04]  /*30e70*/  LDL.LU.64 R20, [R1+0x6a0] ;  /* 0x0006a00001147983 */ /* 0x002ee80000300a00 */
[----:B------:R-:W3:Y:S04]  /*30e80*/  LDL.LU.64 R22, [R1+0x6a8] ;  /* 0x0006a80001167983 */ /* 0x000ee80000300a00 */
[----:B------:R-:W2:Y:S04]  /*30e90*/  LDL.LU.64 R8, [R1+0x510] ;  /* 0x0005100001087983 */ /* 0x000ea80000300a00 */
[----:B------:R-:W2:Y:S04]  /*30ea0*/  LDL.LU.64 R10, [R1+0x518] ;  /* 0x00051800010a7983 */ /* 0x000ea80000300a00 */
[----:B------:R-:W4:Y:S04]  /*30eb0*/  LDL.LU.64 R12, [R1+0x4a0] ;  /* 0x0004a000010c7983 */ /* 0x000f280000300a00 */
[----:B------:R-:W4:Y:S04]  /*30ec0*/  LDL.LU.64 R14, [R1+0x4a8] ;  /* 0x0004a800010e7983 */ /* 0x000f280000300a00 */
[----:B0-----:R-:W-:Y:S04]  /*30ed0*/  STL.64 [R1+0x4030], R6 ;  /* 0x0040300601007387 */ /* 0x001fe80000100a00 */
[----:B------:R0:W-:Y:S01]  /*30ee0*/  STL.64 [R1+0x4028], R4 ;  /* 0x0040280401007387 */ /* 0x0001e20000100a00 */
[----:B------:R-:W-:-:S02]  /*30ef0*/  IMAD.MOV.U32 R3, RZ, RZ, R24 ;  /* 0x000000ffff037224 */ /* 0x000fc400078e0018 */
[----:B------:R-:W-:Y:S01]  /*30f00*/  IMAD.MOV.U32 R0, RZ, RZ, R25 ;  /* 0x000000ffff007224 */ /* 0x000fe200078e0019 */
[----:B0-----:R-:W2:Y:S01]  /*30f10*/  LDL.LU.64 R4, [R1+0x10] ;  /* 0x0000100001047983 */ /* 0x001ea20000300a00 */
[----:B---3--:R-:W-:-:S15]  /*30f20*/  HMMA.16816.F32.BF16 R20, R16, R24, R20 ;  /* 0x000000181014723c */ /* 0x008fde0000041814 */
[----:B------:R-:W-:-:S08]  /*30f30*/  NOP ;  /* 0x0000000000007918 */ /* 0x000fd00000000000 */
[----:B------:R-:W-:Y:S04]  /*30f40*/  STL.64 [R1+0xd0], R20 ;  /* 0x0000d01401007387 */ /* 0x000fe80000100a00 */
[----:B------:R0:W-:Y:S04]  /*30f50*/  STL.64 [R1+0xd8], R22 ;  /* 0x0000d81601007387 */ /* 0x0001e80000100a00 */
[----:B0-----:R-:W3:Y:S04]  /*30f60*/  LDL.LU.64 R22, [R1+0x4160] ;  /* 0x0041600001167983 */ /* 0x001ee80000300a00 */
[----:B------:R-:W3:Y:S04]  /*30f70*/  LDL.LU.64 R20, [R1+0x4158] ;  /* 0x0041580001147983 */ /* 0x000ee80000300a00 */
[----:B------:R-:W3:Y:S02]  /*30f80*/  LDL.LU.64 R24, [R1+0x4150] ;  /* 0x0041500001187983 */ /* 0x000ee40000300a00 */
[----:B---3--:R-:W-:Y:S06]  /*30f90*/  HMMA.16816.F32.BF16 R20, R16, R24, R20 ;  /* 0x000000181014723c */ /* 0x008fec0000041814 */
[----:B------:R-:W-:-:S02]  /*30fa0*/  IMAD.MOV.U32 R7, RZ, RZ, R24 ;  /* 0x000000ffff077224 */ /* 0x000fc400078e0018 */
[----:B------:R-:W-:-:S15]  /*30fb0*/  IMAD.MOV.U32 R6, RZ, RZ, R25 ;  /* 0x000000ffff067224 */ /* 0x000fde00078e0019 */
[----:B------:R-:W-:Y:S04]  /*30fc0*/  STL.64 [R1+0xc0], R20 ;  /* 0x0000c01401007387 */ /* 0x000fe80000100a00 */
[----:B------:R0:W-:Y:S04]  /*30fd0*/  STL.64 [R1+0xc8], R22 ;  /* 0x0000c81601007387 */ /* 0x0001e80000100a00 */
[----:B0-----:R-:W2:Y:S04]  /*30fe0*/  LDL.LU.64 R22, [R1+0x4148] ;  /* 0x0041480001167983 */ /* 0x001ea80000300a00 */
[----:B------:R-:W2:Y:S04]  /*30ff0*/  LDL.LU.64 R20, [R1+0x4140] ;  /* 0x0041400001147983 */ /* 0x000ea80000300a00 */
[----:B------:R-:W3:Y:S01]  /*31000*/  LDL.LU.64 R24, [R1+0x4138] ;  /* 0x0041380001187983 */ /* 0x000ee20000300a00 */
[C---:B--2---:R-:W-:Y:S06]  /*31010*/  HMMA.16816.F32.BF16 R20, R16.reuse, R4, R20 ;  /* 0x000000041014723c */ /* 0x044fec0000041814 */
[----:B---3--:R-:W-:-:S15]  /*31020*/  HMMA.16816.F32.BF16 R8, R16, R24, R8 ;  /* 0x000000181008723c */ /* 0x008fde0000041808 */
[----:B------:R-:W-:-:S02]  /*31030*/  NOP ;  /* 0x0000000000007918 */ /* 0x000fc40000000000 */
[----:B------:R0:W-:Y:S04]  /*31040*/  STL.64 [R1+0xb0], R20 ;  /* 0x0000b01401007387 */ /* 0x0001e80000100a00 */
[----:B------:R1:W-:Y:S01]  /*31050*/  STL [R1+0xb8], R22 ;  /* 0x0000b81601007387 */ /* 0x0003e20000100800 */
[----:B------:R-:W-:-:S03]  /*31060*/  IMAD.MOV.U32 R2, RZ, RZ, R23 ;  /* 0x000000ffff027224 */ /* 0x000fc600078e0017 */
[----:B0-----:R-:W2:Y:S04]  /*31070*/  LDL.LU.64 R20, [R1+0x3a0] ;  /* 0x0003a00001147983 */ /* 0x001ea80000300a00 */
[----:B-1----:R-:W2:Y:S04]  /*31080*/  LDL.LU.64 R22, [R1+0x3a8] ;  /* 0x0003a80001167983 */ /* 0x002ea80000300a00 */
[----:B------:R0:W-:Y:S02]  /*31090*/  STL.64 [R1+0x40d0], R4 ;  /* 0x0040d00401007387 */ /* 0x0001e40000100a00 */
[----:B0-----:R-:W-:-:S02]  /*310a0*/  IMAD.MOV.U32 R4, RZ, RZ, R7 ;  /* 0x000000ffff047224 */ /* 0x001fc400078e0007 */
[----:B------:R-:W-:-:S05]  /*310b0*/  IMAD.MOV.U32 R5, RZ, RZ, R6 ;  /* 0x000000ffff057224 */ /* 0x000fca00078e0006 */
[----:B------:R0:W-:Y:S04]  /*310c0*/  STL.64 [R1+0x40e8], R4 ;  /* 0x0040e80401007387 */ /* 0x0001e80000100a00 */
[----:B------:R-:W-:Y:S04]  /*310d0*/  STL [R1+0x3e18], R2 ;  /* 0x003e180201007387 */ /* 0x000fe80000100800 */
[----:B------:R1:W-:Y:S04]  /*310e0*/  STL.64 [R1+0xa0], R8 ;  /* 0x0000a00801007387 */ /* 0x0003e80000100a00 */
[----:B------:R2:W-:Y:S01]  /*310f0*/  STL.64 [R1+0xa8], R10 ;  /* 0x0000a80a01007387 */ /* 0x0005e20000100a00 */
[----:B0-----:R-:W-:-:S02]  /*31100*/  IMAD.MOV.U32 R4, RZ, RZ, R3 ;  /* 0x000000ffff047224 */ /* 0x001fc400078e0003 */
[----:B------:R-:W-:Y:S01]  /*31110*/  IMAD.MOV.U32 R5, RZ, RZ, R0 ;  /* 0x000000ffff057224 */ /* 0x000fe200078e0000 */
[----:B-1----:R-:W2:Y:S01]  /*31120*/  LDL.LU.64 R8, [R1+0x4130] ;  /* 0x0041300001087983 */ /* 0x002ea20000300a00 */
[----:B------:R-:W-:Y:S02]  /*31130*/  IMAD.MOV.U32 R3, RZ, RZ, R24 ;  /* 0x000000ffff037224 */ /* 0x000fe400078e0018 */
[----:B------:R-:W-:Y:S01]  /*31140*/  IMAD.MOV.U32 R0, RZ, RZ, R25 ;  /* 0x000000ffff007224 */ /* 0x000fe200078e0019 */
[----:B------:R-:W3:Y:S04]  /*31150*/  LDL.LU.64 R26, [R1+0x4128] ;  /* 0x00412800011a7983 */ /* 0x000ee80000300a00 */
[----:B------:R-:W4:Y:S02]  /*31160*/  LDL.LU.64 R24, [R1+0x4120] ;  /* 0x0041200001187983 */ /* 0x000f240000300a00 */
[C---:B----4-:R-:W-:Y:S06]  /*31170*/  HMMA.16816.F32.BF16 R12, R16.reuse, R24, R12 ;  /* 0x00000018100c723c */ /* 0x050fec000004180c */
[----:B--2---:R-:W-:-:S15]  /*31180*/  HMMA.16816.F32.BF16 R8, R16, R8, R20 ;  /* 0x000000081008723c */ /* 0x004fde0000041814 */
[----:B------:R-:W-:-:S02]  /*31190*/  NOP ;  /* 0x0000000000007918 */ /* 0x000fc40000000000 */
[----:B------:R0:W-:Y:S04]  /*311a0*/  STL.64 [R1+0x90], R12 ;  /* 0x0000900c01007387 */ /* 0x0001e80000100a00 */
[----:B------:R1:W-:Y:S04]  /*311b0*/  STL.64 [R1+0x98], R14 ;  /* 0x0000980e01007387 */ /* 0x0003e80000100a00 */
[----:B0-----:R-:W2:Y:S04]  /*311c0*/  LDL.LU.64 R12, [R1+0x320] ;  /* 0x00032000010c7983 */ /* 0x001ea80000300a00 */
[----:B-1----:R-:W2:Y:S04]  /*311d0*/  LDL.LU.64 R14, [R1+0x328] ;  /* 0x00032800010e7983 */ /* 0x002ea80000300a00 */
[----:B---3--:R-:W-:Y:S04]  /*311e0*/  STL.64 [R1+0x40c8], R26 ;  /* 0x0040c81a01007387 */ /* 0x008fe80000100a00 */
[----:B------:R0:W-:Y:S04]  /*311f0*/  STL.64 [R1+0x40c0], R24 ;  /* 0x0040c01801007387 */ /* 0x0001e80000100a00 */
[----:B0-----:R-:W3:Y:S04]  /*31200*/  LDL.LU.64 R24, [R1+0x330] ;  /* 0x0003300001187983 */ /* 0x001ee80000300a00 */
[----:B------:R-:W3:Y:S04]  /*31210*/  LDL.LU.64 R26, [R1+0x338] ;  /* 0x00033800011a7983 */ /* 0x000ee80000300a00 */
[----:B------:R-:W2:Y:S04]  /*31220*/  LDL.LU.64 R20, [R1+0x4118] ;  /* 0x0041180001147983 */ /* 0x000ea80000300a00 */
[----:B------:R0:W-:Y:S04]  /*31230*/  STL.64 [R1+0x1b0], R8 ;  /* 0x0001b00801007387 */ /* 0x0001e80000100a00 */
[----:B------:R-:W-:Y:S04]  /*31240*/  STL.64 [R1+0x1b8], R10 ;  /* 0x0001b80a01007387 */ /* 0x000fe80000100a00 */
[----:B0-----:R-:W3:Y:S02]  /*31250*/  LDL.LU.64 R8, [R1+0x4110] ;  /* 0x0041100001087983 */ /* 0x001ee40000300a00 */
[----:B---3--:R-:W-:-:S15]  /*31260*/  HMMA.16816.F32.BF16 R24, R16, R8, R24 ;  /* 0x000000081018723c */ /* 0x008fde0000041818 */
[----:B------:R-:W-:-:S08]  /*31270*/  NOP ;  /* 0x0000000000007918 */ /* 0x000fd00000000000 */
[----:B------:R0:W-:Y:S04]  /*31280*/  STL.64 [R1+0x1a0], R24 ;  /* 0x0001a01801007387 */ /* 0x0001e80000100a00 */
[----:B------:R1:W-:Y:S04]  /*31290*/  STL.64 [R1+0x1a8], R26 ;  /* 0x0001a81a01007387 */ /* 0x0003e80000100a00 */
[----:B0-----:R-:W3:Y:S04]  /*312a0*/  LDL.LU.64 R24, [R1+0x4d0] ;  /* 0x0004d00001187983 */ /* 0x001ee80000300a00 */
[----:B-1----:R-:W4:Y:S04]  /*312b0*/  LDL.LU.64 R26, [R1+0x4d8] ;  /* 0x0004d800011a7983 */ /* 0x002f280000300a00 */
[----:B----4-:R-:W-:Y:S04]  /*312c0*/  STL.64 [R1+0x40e0], R26 ;  /* 0x0040e01a01007387 */ /* 0x010fe80000100a00 */
[----:B---3--:R0:W-:Y:S04]  /*312d0*/  STL.64 [R1+0x40d8], R24 ;  /* 0x0040d81801007387 */ /* 0x0081e80000100a00 */
[----:B0-----:R-:W3:Y:S04]  /*312e0*/  LDL.LU.64 R24, [R1+0x5b0] ;  /* 0x0005b00001187983 */ /* 0x001ee80000300a00 */
[----:B------:R-:W4:Y:S01]  /*312f0*/  LDL.LU.64 R26, [R1+0x5b8] ;  /* 0x0005b800011a7983 */ /* 0x000f220000300a00 */
[----:B------:R-:W-:-:S02]  /*31300*/  IMAD.MOV.U32 R22, RZ, RZ, R8 ;  /* 0x000000ffff167224 */ /* 0x000fc400078e0008 */
[----:B------:R-:W-:Y:S01]  /*31310*/  IMAD.MOV.U32 R2, RZ, RZ, R9 ;  /* 0x000000ffff027224 */ /* 0x000fe200078e0009 */
[----:B--2---:R-:W-:Y:S01]  /*31320*/  HMMA.16816.F32.BF16 R16, R16, R20, R12 ;  /* 0x000000141010723c */ /* 0x004fe2000004180c */
[----:B----4-:R-:W-:Y:S04]  /*31330*/  STL.64 [R1+0x40f8], R26 ;  /* 0x0040f81a01007387 */ /* 0x010fe80000100a00 */
[----:B---3--:R0:W-:Y:S04]  /*31340*/  STL.64 [R1+0x40f0], R24 ;  /* 0x0040f01801007387 */ /* 0x0081e80000100a00 */
[----:B0-----:R-:W2:Y:S04]  /*31350*/  LDL.LU.64 R24, [R1+0x630] ;  /* 0x0006300001187983 */ /* 0x001ea80000300a00 */
[----:B------:R-:W2:Y:S04]  /*31360*/  LDL.LU.64 R26, [R1+0x638] ;  /* 0x00063800011a7983 */ /* 0x000ea80000300a00 */
[----:B------:R-:W3:Y:S04]  /*31370*/  LDL.LU.64 R8, [R1+0x470] ;  /* 0x0004700001087983 */ /* 0x000ee80000300a00 */
[----:B------:R-:W3:Y:S04]  /*31380*/  LDL.LU.64 R10, [R1+0x478] ;  /* 0x00047800010a7983 */ /* 0x000ee80000300a00 */
[----:B------:R-:W2:Y:S04]  /*31390*/  LDL.LU.64 R14, [R1+0x4108] ;  /* 0x00410800010e7983 */ /* 0x000ea80000300a00 */
[----:B------:R-:W2:Y:S04]  /*313a0*/  LDL.LU.64 R12, [R1+0x4100] ;  /* 0x00410000010c7983 */ /* 0x000ea80000300a00 */
[----:B------:R-:W-:Y:S04]  /*313b0*/  STL [R1+0x40b8], R22 ;  /* 0x0040b81601007387 */ /* 0x000fe80000100800 */
[----:B------:R0:W-:Y:S04]  /*313c0*/  STL.64 [R1+0x40b0], R20 ;  /* 0x0040b01401007387 */ /* 0x0001e80000100a00 */
[----:B------:R1:W-:Y:S04]  /*313d0*/  STL.64 [R1+0x80], R16 ;  /* 0x0000801001007387 */ /* 0x0003e80000100a00 */
[----:B------:R-:W-:Y:S04]  /*313e0*/  STL.64 [R1+0x88], R18 ;  /* 0x0000881201007387 */ /* 0x000fe80000100a00 */
[----:B0-----:R-:W4:Y:S04]  /*313f0*/  LDL.LU.64 R20, [R1+0x530] ;  /* 0x0005300001147983 */ /* 0x001f280000300a00 */
[----:B------:R-:W4:Y:S04]  /*31400*/  LDL.LU.64 R22, [R1+0x538] ;  /* 0x0005380001167983 */ /* 0x000f280000300a00 */
[----:B-1----:R-:W3:Y:S01]  /*31410*/  LDL.LU.64 R16, [R1+0x60] ;  /* 0x0000600001107983 */ /* 0x002ee20000300a00 */
        /* <DEDUP_REMOVED lines=11> */
[----:B------:R0:W-:Y:S04]  /*314d0*/  STL.64 [R1+0x170], R4 ;  /* 0x0001700401007387 */ /* 0x0001e80000100a00 */
[----:B------:R-:W-:Y:S04]  /*314e0*/  STL.64 [R1+0x178], R6 ;  /* 0x0001780601007387 */ /* 0x000fe80000100a00 */
[----:B0-----:R-:W4:Y:S02]  /*314f0*/  LDL.LU.64 R4, [R1+0x40d0] ;  /* 0x0040d00001047983 */ /* 0x001f240000300a00 */
[----:B----4-:R-:W-:-:S15]  /*31500*/  HMMA.16816.F32.BF16 R20, R12, R4, R20 ;  /* 0x000000040c14723c */ /* 0x010fde0000041814 */
[----:B------:R-:W-:-:S08]  /*31510*/  NOP ;  /* 0x0000000000007918 */ /* 0x000fd00000000000 */
[----:B------:R0:W-:Y:S04]  /*31520*/  STL.64 [R1+0x160], R20 ;  /* 0x0001601401007387 */ /* 0x0001e80000100a00 */
[----:B------:R1:W-:Y:S04]  /*31530*/  STL.64 [R1+0x168], R22 ;  /* 0x0001681601007387 */ /* 0x0003e80000100a00 */
[----:B0-----:R-:W4:Y:S04]  /*31540*/  LDL.LU.64 R20, [R1+0x340] ;  /* 0x0003400001147983 */ /* 0x001f280000300a00 */
[----:B-1----:R-:W4:Y:S04]  /*31550*/  LDL.LU.64 R22, [R1+0x348] ;  /* 0x0003480001167983 */ /* 0x002f280000300a00 */
[----:B------:R0:W-:Y:S02]  /*31560*/  STL.64 [R1+0x4080], R4 ;  /* 0x0040800401007387 */ /* 0x0001e40000100a00 */
[----:B0-----:R-:W-:-:S02]  /*31570*/  IMAD.MOV.U32 R4, RZ, RZ, R3 ;  /* 0x000000ffff047224 */ /* 0x001fc400078e0003 */
[----:B------:R-:W-:-:S07]  /*31580*/  IMAD.MOV.U32 R5, RZ, RZ, R0 ;  /* 0x000000ffff057224 */ /* 0x000fce00078e0000 */
[----:B--2---:R-:W-:Y:S01]  /*31590*/  HMMA.16816.F32.BF16 R4, R12, R4, R24 ;  /* 0x000000040c04723c */ /* 0x004fe20000041818 */
[----:B------:R-:W2:Y:S04]  /*315a0*/  LDL.LU.64 R26, [R1+0x40c8] ;  /* 0x0040c800011a7983 */ /* 0x000ea80000300a00 */
[----:B------:R-:W3:-:S15]  /*315b0*/  LDL.LU.64 R24, [R1+0x40c0] ;  /* 0x0040c00001187983 */ /* 0x000ede0000300a00 */
[----:B------:R-:W-:-:S03]  /*315c0*/  NOP ;  /* 0x0000000000007918 */ /* 0x000fc60000000000 */
[----:B------:R0:W-:Y:S04]  /*315d0*/  STL.64 [R1+0x320], R4 ;  /* 0x0003200401007387 */ /* 0x0001e80000100a00 */
[----:B------:R-:W-:Y:S04]  /*315e0*/  STL.64 [R1+0x328], R6 ;  /* 0x0003280601007387 */ /* 0x000fe80000100a00 */
[----:B0-----:R-:W4:Y:S01]  /*315f0*/  LDL.LU.64 R4, [R1+0x20] ;  /* 0x0000200001047983 */ /* 0x001f220000300a00 */
[----:B---3--:R-:W-:-:S15]  /*31600*/  HMMA.16816.F32.BF16 R8, R12, R24, R8 ;  /* 0x000000180c08723c */ /* 0x008fde0000041808 */
[----:B------:R-:W-:-:S09]  /*31610*/  NOP ;  /* 0x0000000000007918 */ /* 0x000fd20000000000 */
[----:B------:R-:W-:Y:S02]  /*31620*/  IMAD.MOV.U32 R3, RZ, RZ, R10 ;  /* 0x000000ffff037224 */ /* 0x000fe400078e000a */
[----:B------:R-:W-:Y:S01]  /*31630*/  IMAD.MOV.U32 R0, RZ, RZ, R11 ;  /* 0x000000ffff007224 */ /* 0x000fe200078e000b */
[----:B----4-:R0:W-:Y:S04]  /*31640*/  STL.64 [R1+0x4088], R4 ;  /* 0x0040880401007387 */ /* 0x0101e80000100a00 */
[----:B0-----:R-:W3:Y:S04]  /*31650*/  LDL.LU.64 R4, [R1+0x30] ;  /* 0x0000300001047983 */ /* 0x001ee80000300a00 */
[----:B------:R0:W-:Y:S04]  /*31660*/  STL.64 [R1+0x330], R8 ;  /* 0x0003300801007387 */ /* 0x0001e80000100a00 */
[----:B0-----:R-:W4:Y:S04]  /*31670*/  LDL.LU.64 R8, [R1+0x380] ;  /* 0x0003800001087983 */ /* 0x001f280000300a00 */
[----:B------:R-:W4:Y:S04]  /*31680*/  LDL.LU.64 R10, [R1+0x388] ;  /* 0x00038800010a7983 */ /* 0x000f280000300a00 */
[----:B--2---:R-:W-:Y:S04]  /*31690*/  STL.64 [R1+0x4060], R26 ;  /* 0x0040601a01007387 */ /* 0x004fe80000100a00 */
[----:B------:R0:W-:Y:S04]  /*316a0*/  STL.64 [R1+0x4058], R24 ;  /* 0x0040581801007387 */ /* 0x0001e80000100a00 */
[----:B0-----:R-:W2:Y:S01]  /*316b0*/  LDL.LU.64 R24, [R1] ;  /* 0x0000000001187983 */ /* 0x001ea20000300a00 */
[----:B------:R-:W-:Y:S06]  /*316c0*/  HMMA.16816.F32.BF16 R20, R12, R16, R20 ;  /* 0x000000100c14723c */ /* 0x000fec0000041814 */
[----:B------:R-:W-:-:S02]  /*316d0*/  IMAD.MOV.U32 R7, RZ, RZ, R16 ;  /* 0x000000ffff077224 */ /* 0x000fc400078e0010 */
[----:B------:R-:W-:Y:S02]  /*316e0*/  IMAD.MOV.U32 R6, RZ, RZ, R17 ;  /* 0x000000ffff067224 */ /* 0x000fe400078e0011 */
[----:B------:R-:W0:Y:S04]  /*316f0*/  LDSM.16.MT88.4 R16, [R28+UR4+0x2000] ;  /* 0x002000041c10783b */ /* 0x000e280008004200 */
[----:B--2---:R1:W-:Y:S04]  /*31700*/  STL.64 [R1+0x4078], R24 ;  /* 0x0040781801007387 */ /* 0x0043e80000100a00 */
[----:B-1----:R-:W2:Y:S04]  /*31710*/  LDL.LU.64 R24, [R1+0x350] ;  /* 0x0003500001187983 */ /* 0x002ea80000300a00 */
[----:B------:R-:W2:Y:S04]  /*31720*/  LDL.LU.64 R26, [R1+0x358] ;  /* 0x00035800011a7983 */ /* 0x000ea80000300a00 */
[----:B------:R-:W-:Y:S04]  /*31730*/  STL.64 [R1+0x340], R20 ;  /* 0x0003401401007387 */ /* 0x000fe80000100a00 */
[----:B------:R1:W-:Y:S04]  /*31740*/  STL.64 [R1+0x348], R22 ;  /* 0x0003481601007387 */ /* 0x0003e80000100a00 */
[----:B-1----:R-:W3:Y:S04]  /*31750*/  LDL.LU R22, [R1+0x40b8] ;  /* 0x0040b80001167983 */ /* 0x002ee80000300800 */
[----:B------:R-:W2:Y:S04]  /*31760*/  LDL.LU.64 R20, [R1+0x40b0] ;  /* 0x0040b00001147983 */ /* 0x000ea80000300a00 */
[----:B0-----:R-:W-:Y:S04]  /*31770*/  STL.64 [R1+0x3fa8], R18 ;  /* 0x003fa81201007387 */ /* 0x001fe80000100a00 */
[----:B------:R0:W-:Y:S02]  /*31780*/  STL.64 [R1+0x3fa0], R16 ;  /* 0x003fa01001007387 */ /* 0x0001e40000100a00 */
[----:B0-----:R-:W-:-:S02]  /*31790*/  IMAD.MOV.U32 R17, RZ, RZ, R2 ;  /* 0x000000ffff117224 */ /* 0x001fc400078e0002 */
[----:B---3--:R-:W-:-:S07]  /*317a0*/  IMAD.MOV.U32 R16, RZ, RZ, R22 ;  /* 0x000000ffff107224 */ /* 0x008fce00078e0016 */
[C---:B----4-:R-:W-:Y:S06]  /*317b0*/  HMMA.16816.F32.BF16 R8, R12.reuse, R16, R8 ;  /* 0x000000100c08723c */ /* 0x050fec0000041808 */
[----:B--2---:R-:W-:Y:S06]  /*317c0*/  HMMA.16816.F32.BF16 R12, R12, R20, R24 ;  /* 0x000000140c0c723c */ /* 0x004fec0000041818 */
[----:B------:R-:W-:-:S11]  /*317d0*/  IMAD.MOV.U32 R18, RZ, RZ, R20 ;  /* 0x000000ffff127224 */ /* 0x000fd600078e0014 */
[----:B------:R-:W-:Y:S04]  /*317e0*/  STL.64 [R1+0x360], R8 ;  /* 0x0003600801007387 */ /* 0x000fe80000100a00 */
[----:B------:R0:W-:Y:S04]  /*317f0*/  STL.64 [R1+0x368], R10 ;  /* 0x0003680a01007387 */ /* 0x0001e80000100a00 */
[----:B0-----:R-:W2:Y:S04]  /*31800*/  LDL.LU.64 R10, [R1+0x40a8] ;  /* 0x0040a800010a7983 */ /* 0x001ea80000300a00 */
[----:B------:R-:W2:Y:S04]  /*31810*/  LDL.LU.64 R8, [R1+0x40a0] ;  /* 0x0040a00001087983 */ /* 0x000ea80000300a00 */
[----:B------:R-:W-:Y:S04]  /*31820*/  STL.64 [R1+0x350], R12 ;  /* 0x0003500c01007387 */ /* 0x000fe80000100a00 */
[----:B------:R-:W-:Y:S04]  /*31830*/  STL.64 [R1+0x358], R14 ;  /* 0x0003580e01007387 */ /* 0x000fe80000100a00 */
[----:B------:R-:W-:Y:S04]  /*31840*/  STL [R1+0x4098], R18 ;  /* 0x0040981201007387 */ /* 0x000fe80000100800 */
[----:B------:R0:W-:Y:S04]  /*31850*/  STL.64 [R1+0x4090], R16 ;  /* 0x0040901001007387 */ /* 0x0001e80000100a00 */
[----:B0-----:R-:W2:Y:S04]  /*31860*/  LDL.LU.64 R16, [R1+0x620] ;  /* 0x0006200001107983 */ /* 0x001ea80000300a00 */
[----:B------:R-:W2:Y:S01]  /*31870*/  LDL.LU.64 R18, [R1+0x628] ;  /* 0x0006280001127983 */ /* 0x000ea20000300a00 */
[----:B------:R-:W-:-:S03]  /*31880*/  IMAD.MOV.U32 R2, RZ, RZ, R21 ;  /* 0x000000ffff027224 */ /* 0x000fc600078e0015 */
[----:B------:R-:W3:Y:S04]  /*31890*/  LDL.LU.64 R20, [R1+0x5a0] ;  /* 0x0005a00001147983 */ /* 0x000ee80000300a00 */
[----:B------:R-:W3:Y:S04]  /*318a0*/  LDL.LU.64 R22, [R1+0x5a8] ;  /* 0x0005a80001167983 */ /* 0x000ee80000300a00 */
[----:B------:R-:W4:Y:S04]  /*318b0*/  LDL.LU.64 R24, [R1+0x520] ;  /* 0x0005200001187983 */ /* 0x000f280000300a00 */
[----:B------:R-:W4:Y:S01]  /*318c0*/  LDL.LU.64 R26, [R1+0x528] ;  /* 0x00052800011a7983 */ /* 0x000f220000300a00 */
[----:B------:R-:W-:-:S02]  /*318d0*/  IMAD.MOV.U32 R15, RZ, RZ, R4 ;  /* 0x000000ffff0f7224 */ /* 0x000fc400078e0004 */
[----:B------:R-:W-:Y:S02]  /*318e0*/  IMAD.MOV.U32 R14, RZ, RZ, R5 ;  /* 0x000000ffff0e7224 */ /* 0x000fe400078e0005 */
[----:B------:R-:W-:Y:S02]  /*318f0*/  IMAD.MOV.U32 R12, RZ, RZ, R7 ;  /* 0x000000ffff0c7224 */ /* 0x000fe400078e0007 */
[----:B------:R-:W-:Y:S01]  /*31900*/  IMAD.MOV.U32 R13, RZ, RZ, R6 ;  /* 0x000000ffff0d7224 */ /* 0x000fe200078e0006 */
[----:B--2---:R-:W-:-:S15]  /*31910*/  HMMA.16816.F32.BF16 R16, R8, R4, R16 ;  /* 0x000000040810723c */ /* 0x004fde0000041810 */
[----:B------:R-:W-:-:S08]  /*31920*/  NOP ;  /* 0x0000000000007918 */ /* 0x000fd00000000000 */
[----:B------:R-:W-:Y:S04]  /*31930*/  STL.64 [R1+0x370], R16 ;  /* 0x0003701001007387 */ /* 0x000fe80000100a00 */
[----:B------:R0:W-:Y:S04]  /*31940*/  STL.64 [R1+0x378], R18 ;  /* 0x0003781201007387 */ /* 0x0001e80000100a00 */
[----:B0-----:R-:W2:Y:S04]  /*31950*/  LDL.LU R18, [R1+0x4098] ;  /* 0x0040980001127983 */ /* 0x001ea80000300800 */
[----:B------:R-:W2:Y:S04]  /*31960*/  LDL.LU.64 R16, [R1+0x4090] ;  /* 0x0040900001107983 */ /* 0x000ea80000300a00 */
[----:B------:R-:W3:Y:S04]  /*31970*/  LDL.LU.64 R4, [R1+0x4088] ;  /* 0x0040880001047983 */ /* 0x000ee80000300a00 */
[----:B------:R-:W-:Y:S04]  /*31980*/  STL.64 [R1+0x4050], R14 ;  /* 0x0040500e01007387 */ /* 0x000fe80000100a00 */
[----:B------:R0:W-:Y:S04]  /*31990*/  STL.64 [R1+0x4048], R12 ;  /* 0x0040480c01007387 */ /* 0x0001e80000100a00 */
[----:B0-----:R-:W4:Y:S04]  /*319a0*/  LDL.LU.64 R12, [R1+0x3b0] ;  /* 0x0003b000010c7983 */ /* 0x001f280000300a00 */
[----:B------:R-:W2:Y:S01]  /*319b0*/  LDL.LU.64 R14, [R1+0x3b8] ;  /* 0x0003b800010e7983 */ /* 0x000ea20000300a00 */
[----:B---3--:R-:W-:Y:S06]  /*319c0*/  HMMA.16816.F32.BF16 R20, R8, R4, R20 ;  /* 0x000000040814723c */ /* 0x008fec0000041814 */
[----:B------:R-:W-:Y:S01]  /*319d0*/  IMAD.MOV.U32 R19, RZ, RZ, R5 ;  /* 0x000000ffff137224 */ /* 0x000fe200078e0005 */
[----:B--2---:R-:W-:Y:S04]  /*319e0*/  STL.64 [R1+0x4070], R14 ;  /* 0x0040700e01007387 */ /* 0x004fe80000100a00 */
[----:B----4-:R0:W-:Y:S04]  /*319f0*/  STL.64 [R1+0x4068], R12 ;  /* 0x0040680c01007387 */ /* 0x0101e80000100a00 */
[----:B0-----:R-:W2:Y:S04]  /*31a00*/  LDL.LU.64 R12, [R1+0x4b0] ;  /* 0x0004b000010c7983 */ /* 0x001ea80000300a00 */
[----:B------:R-:W2:Y:S04]  /*31a10*/  LDL.LU.64 R14, [R1+0x4b8] ;  /* 0x0004b800010e7983 */ /* 0x000ea80000300a00 */
[----:B------:R0:W-:Y:S04]  /*31a20*/  STL.64 [R1+0x380], R20 ;  /* 0x0003801401007387 */ /* 0x0001e80000100a00 */
[----:B------:R-:W-:Y:S01]  /*31a30*/  STL.64 [R1+0x388], R22 ;  /* 0x0003881601007387 */ /* 0x000fe20000100a00 */
[----:B0-----:R-:W-:-:S03]  /*31a40*/  IMAD.MOV.U32 R20, RZ, RZ, R4 ;  /* 0x000000ffff147224 */ /* 0x001fc600078e0004 */
[----:B------:R-:W3:Y:S02]  /*31a50*/  LDL.LU.64 R4, [R1+0x4080] ;  /* 0x0040800001047983 */ /* 0x000ee40000300a00 */
[----:B---3--:R-:W-:-:S15]  /*31a60*/  HMMA.16816.F32.BF16 R24, R8, R4, R24 ;  /* 0x000000040818723c */ /* 0x008fde0000041818 */
        /* <DEDUP_REMOVED lines=21> */
[----:B0-----:R-:W2:Y:S04]  /*31bc0*/  LDL.LU.64 R14, [R1+0x4050] ;  /* 0x00405000010e7983 */ /* 0x001ea80000300a00 */
[----:B------:R-:W3:Y:S04]  /*31bd0*/  LDL.LU.64 R12, [R1+0x4048] ;  /* 0x00404800010c7983 */ /* 0x000ee80000300a00 */
[----:B----4-:R-:W-:Y:S04]  /*31be0*/  STL.64 [R1+0x3fd0], R26 ;  /* 0x003fd01a01007387 */ /* 0x010fe80000100a00 */
[----:B------:R0:W-:Y:S02]  /*31bf0*/  STL.64 [R1+0x3fc8], R24 ;  /* 0x003fc81801007387 */ /* 0x0001e40000100a00 */
[----:B0-----:R-:W-:-:S02]  /*31c00*/  IMAD.MOV.U32 R24, RZ, RZ, R29 ;  /* 0x000000ffff187224 */ /* 0x001fc400078e001d */
[----:B------:R-:W-:Y:S01]  /*31c10*/  IMAD.MOV.U32 R25, RZ, RZ, R23 ;  /* 0x000000ffff197224 */ /* 0x000fe200078e0017 */
[----:B------:R-:W4:Y:S04]  /*31c20*/  LDL.LU R29, [R1+0x4040] ;  /* 0x00404000011d7983 */ /* 0x000f280000300800 */
[----:B------:R0:W-:Y:S02]  /*31c30*/  STL.64 [R1+0x3fe0], R24 ;  /* 0x003fe01801007387 */ /* 0x0001e40000100a00 */
[----:B0-----:R-:W-:Y:S02]  /*31c40*/  IMAD.MOV.U32 R24, RZ, RZ, R22 ;  /* 0x000000ffff187224 */ /* 0x001fe400078e0016 */
[----:B------:R-:W-:-:S05]  /*31c50*/  IMAD.MOV.U32 R25, RZ, RZ, R21 ;  /* 0x000000ffff197224 */ /* 0x000fca00078e0015 */
[----:B------:R0:W-:Y:S02]  /*31c60*/  STL.64 [R1+0x3ff8], R24 ;  /* 0x003ff81801007387 */ /* 0x0001e40000100a00 */
[----:B0-----:R-:W-:Y:S02]  /*31c70*/  IMAD.MOV.U32 R24, RZ, RZ, R20 ;  /* 0x000000ffff187224 */ /* 0x001fe400078e0014 */
[----:B------:R-:W-:Y:S01]  /*31c80*/  IMAD.MOV.U32 R25, RZ, RZ, R19 ;  /* 0x000000ffff197224 */ /* 0x000fe200078e0013 */
[----:B------:R-:W0:Y:S04]  /*31c90*/  LDSM.16.MT88.4 R20, [R28+UR4+0x2080] ;  /* 0x002080041c14783b */ /* 0x000e280008004200 */
[----:B------:R2:W-:Y:S01]  /*31ca0*/  STL.64 [R1+0x4010], R24 ;  /* 0x0040101801007387 */ /* 0x0005e20000100a00 */
[----:B---3--:R-:W-:Y:S01]  /*31cb0*/  HMMA.16816.F32.BF16 R4, R8, R12, R4 ;  /* 0x0000000c0804723c */ /* 0x008fe20000041804 */
[----:B--2---:R-:W-:-:S02]  /*31cc0*/  IMAD.MOV.U32 R24, RZ, RZ, R15 ;  /* 0x000000ffff187224 */ /* 0x004fc400078e000f */
[----:B------:R-:W-:-:S05]  /*31cd0*/  IMAD.MOV.U32 R25, RZ, RZ, R14 ;  /* 0x000000ffff197224 */ /* 0x000fca00078e000e */
[----:B------:R1:W-:Y:S04]  /*31ce0*/  STL.64 [R1+0x4038], R24 ;  /* 0x0040381801007387 */ /* 0x0003e80000100a00 */
[----:B-1----:R-:W2:Y:S04]  /*31cf0*/  LDL.LU.64 R24, [R1+0x3f0] ;  /* 0x0003f00001187983 */ /* 0x002ea80000300a00 */
[----:B------:R-:W2:Y:S07]  /*31d00*/  LDL.LU.64 R26, [R1+0x3f8] ;  /* 0x0003f800011a7983 */ /* 0x000eae0000300a00 */
[----:B------:R1:W-:Y:S04]  /*31d10*/  STL.64 [R1+0x3c0], R4 ;  /* 0x0003c00401007387 */ /* 0x0003e80000100a00 */
[----:B------:R3:W-:Y:S04]  /*31d20*/  STL.64 [R1+0x3c8], R6 ;  /* 0x0003c80601007387 */ /* 0x0007e80000100a00 */
[----:B-1----:R-:W4:Y:S04]  /*31d30*/  LDL.LU.64 R4, [R1+0x3d0] ;  /* 0x0003d00001047983 */ /* 0x002f280000300a00 */
[----:B---3--:R-:W4:Y:S04]  /*31d40*/  LDL.LU.64 R6, [R1+0x3d8] ;  /* 0x0003d80001067983 */ /* 0x008f280000300a00 */
[----:B------:R1:W-:Y:S04]  /*31d50*/  STL.64 [R1+0x3fd8], R12 ;  /* 0x003fd80c01007387 */ /* 0x0003e80000100a00 */
[----:B-1----:R-:W3:Y:S04]  /*31d60*/  LDL.LU.64 R12, [R1+0x420] ;  /* 0x00042000010c7983 */ /* 0x002ee80000300a00 */
[----:B------:R-:W2:Y:S04]  /*31d70*/  LDL.LU.64 R14, [R1+0x428] ;  /* 0x00042800010e7983 */ /* 0x000ea80000300a00 */
[----:B--2---:R-:W-:Y:S04]  /*31d80*/  STL.64 [R1+0x3ff0], R14 ;  /* 0x003ff00e01007387 */ /* 0x004fe80000100a00 */
[----:B---3--:R1:W-:Y:S04]  /*31d90*/  STL.64 [R1+0x3fe8], R12 ;  /* 0x003fe80c01007387 */ /* 0x0083e80000100a00 */
[----:B-1----:R-:W2:Y:S04]  /*31da0*/  LDL.LU.64 R12, [R1+0x4c0] ;  /* 0x0004c000010c7983 */ /* 0x002ea80000300a00 */
[----:B------:R-:W3:Y:S01]  /*31db0*/  LDL.LU.64 R14, [R1+0x4c8] ;  /* 0x0004c800010e7983 */ /* 0x000ee20000300a00 */
[----:B------:R-:W-:Y:S03]  /*31dc0*/  HMMA.16816.F32.BF16 R24, R8, R16, R24 ;  /* 0x000000100818723c */ /* 0x000fe60000041818 */
[----:B---3--:R-:W-:Y:S04]  /*31dd0*/  STL.64 [R1+0x4008], R14 ;  /* 0x0040080e01007387 */ /* 0x008fe80000100a00 */
[----:B--2---:R1:W-:Y:S04]  /*31de0*/  STL.64 [R1+0x4000], R12 ;  /* 0x0040000c01007387 */ /* 0x0043e80000100a00 */
[----:B-1----:R-:W2:Y:S04]  /*31df0*/  LDL.LU.64 R12, [R1+0x540] ;  /* 0x00054000010c7983 */ /* 0x002ea80000300a00 */
[----:B------:R-:W3:Y:S04]  /*31e00*/  LDL.LU.64 R14, [R1+0x548] ;  /* 0x00054800010e7983 */ /* 0x000ee80000300a00 */
[----:B---3--:R-:W-:Y:S04]  /*31e10*/  STL.64 [R1+0x4020], R14 ;  /* 0x0040200e01007387 */ /* 0x008fe80000100a00 */
[----:B--2---:R1:W-:Y:S04]  /*31e20*/  STL.64 [R1+0x4018], R12 ;  /* 0x0040180c01007387 */ /* 0x0043e80000100a00 */
[----:B-1----:R-:W2:Y:S04]  /*31e30*/  LDL.LU.64 R12, [R1+0x610] ;  /* 0x00061000010c7983 */ /* 0x002ea80000300a00 */
[----:B------:R-:W2:Y:S04]  /*31e40*/  LDL.LU.64 R14, [R1+0x618] ;  /* 0x00061800010e7983 */ /* 0x000ea80000300a00 */
[----:B0-----:R0:W-:Y:S04]  /*31e50*/  STL.64 [R1+0x3f38], R22 ;  /* 0x003f381601007387 */ /* 0x0011e80000100a00 */
[----:B------:R1:W-:Y:S04]  /*31e60*/  STL.64 [R1+0x3f30], R20 ;  /* 0x003f301401007387 */ /* 0x0003e80000100a00 */
[----:B0-----:R-:W3:Y:S01]  /*31e70*/  LDL R22, [R1+0x48] ;  /* 0x0000480001167983 */ /* 0x001ee20000100800 */
[----:B-1----:R-:W-:-:S02]  /*31e80*/  IMAD.MOV.U32 R20, RZ, RZ, R18 ;  /* 0x000000ffff147224 */ /* 0x002fc400078e0012 */
[----:B------:R-:W-:Y:S01]  /*31e90*/  IMAD.MOV.U32 R21, RZ, RZ, R2 ;  /* 0x000000ffff157224 */ /* 0x000fe200078e0002 */
[----:B------:R-:W3:Y:S04]  /*31ea0*/  LDL R23, [R1+0x4c] ;  /* 0x00004c0001177983 */ /* 0x000ee80000100800 */
[----:B------:R0:W-:Y:S04]  /*31eb0*/  STL.64 [R1+0x3e0], R24 ;  /* 0x0003e01801007387 */ /* 0x0001e80000100a00 */
[----:B------:R-:W-:Y:S01]  /*31ec0*/  STL.64 [R1+0x3e8], R26 ;  /* 0x0003e81a01007387 */ /* 0x000fe20000100a00 */
[----:B----4-:R-:W-:Y:S03]  /*31ed0*/  HMMA.16816.F32.BF16 R8, R8, R20, R4 ;  /* 0x000000140808723c */ /* 0x010fe60000041804 */
[----:B0-----:R-:W2:Y:S04]  /*31ee0*/  LDL.LU.64 R24, [R1+0x4038] ;  /* 0x0040380001187983 */ /* 0x001ea80000300a00 */
[----:B------:R-:W2:Y:S04]  /*31ef0*/  LDL.LU.64 R6, [R1+0x4030] ;  /* 0x0040300001067983 */ /* 0x000ea80000300a00 */
[----:B------:R-:W2:-:S12]  /*31f00*/  LDL.LU.64 R4, [R1+0x4028] ;  /* 0x0040280001047983 */ /* 0x000e980000300a00 */
[----:B------:R0:W-:Y:S04]  /*31f10*/  STL.64 [R1+0x3d0], R8 ;  /* 0x0003d00801007387 */ /* 0x0001e80000100a00 */
[----:B------:R1:W-:Y:S04]  /*31f20*/  STL.64 [R1+0x3d8], R10 ;  /* 0x0003d80a01007387 */ /* 0x0003e80000100a00 */
[----:B0-----:R-:W4:Y:S04]  /*31f30*/  LDL.LU.64 R8, [R1+0x440] ;  /* 0x0004400001087983 */ /* 0x001f280000300a00 */
[----:B-1----:R-:W4:Y:S01]  /*31f40*/  LDL.LU.64 R10, [R1+0x448] ;  /* 0x00044800010a7983 */ /* 0x002f220000300a00 */
[C---:B--2---:R-:W-:Y:S03]  /*31f50*/  HMMA.16816.F32.BF16 R24, R4.reuse, R24, R12 ;  /* 0x000000180418723c */ /* 0x044fe6000004180c */
[----:B---3--:R-:W-:Y:S04]  /*31f60*/  STL.64 [R1+0x3fb8], R22 ;  /* 0x003fb81601007387 */ /* 0x008fe80000100a00 */
[----:B------:R0:W-:Y:S04]  /*31f70*/  STL.64 [R1+0x3fb0], R20 ;  /* 0x003fb01401007387 */ /* 0x0001e80000100a00 */
[----:B0-----:R-:W2:Y:S04]  /*31f80*/  LDL.LU.64 R20, [R1+0x430] ;  /* 0x0004300001147983 */ /* 0x001ea80000300a00 */
[----:B------:R-:W2:Y:S04]  /*31f90*/  LDL.LU.64 R22, [R1+0x438] ;  /* 0x0004380001167983 */ /* 0x000ea80000300a00 */
[----:B------:R-:W3:Y:S04]  /*31fa0*/  LDL.LU.64 R14, [R1+0x4020] ;  /* 0x00402000010e7983 */ /* 0x000ee80000300a00 */
[----:B------:R-:W3:Y:S04]  /*31fb0*/  LDL.LU.64 R12, [R1+0x4018] ;  /* 0x00401800010c7983 */ /* 0x000ee80000300a00 */
[----:B------:R0:W-:Y:S04]  /*31fc0*/  STL.64 [R1+0x3f0], R24 ;  /* 0x0003f01801007387 */ /* 0x0001e80000100a00 */
[----:B------:R3:W-:Y:S04]  /*31fd0*/  STL.64 [R1+0x3f8], R26 ;  /* 0x0003f81a01007387 */ /* 0x0007e80000100a00 */
[----:B0-----:R-:W3:Y:S02]  /*31fe0*/  LDL.LU.64 R24, [R1+0x4010] ;  /* 0x0040100001187983 */ /* 0x001ee40000300a00 */
[----:B---3--:R-:W-:Y:S02]  /*31ff0*/  HMMA.16816.F32.BF16 R24, R4, R24, R12 ;  /* 0x000000180418723c */ /* 0x008fe4000004180c */
[----:B------:R-:W3:Y:S04]  /*32000*/  LDL.LU.64 R14, [R1+0x4008] ;  /* 0x00400800010e7983 */ /* 0x000ee80000300a00 */
[----:B------:R-:W3:-:S15]  /*32010*/  LDL.LU.64 R12, [R1+0x4000] ;  /* 0x00400000010c7983 */ /* 0x000ede0000300a00 */
[----:B------:R-:W-:-:S02]  /*32020*/  NOP ;  /* 0x0000000000007918 */ /* 0x000fc40000000000 */
        /* <DEDUP_REMOVED lines=11> */
[----:B------:R-:W4:-:S15]  /*320e0*/  LDL.LU.64 R12, [R1+0x3fd8] ;  /* 0x003fd800010c7983 */ /* 0x000f1e0000300a00 */
[----:B------:R-:W-:-:S06]  /*320f0*/  NOP ;  /* 0x0000000000007918 */ /* 0x000fcc0000000000 */
[----:B------:R-:W-:Y:S04]  /*32100*/  STL.64 [R1+0x420], R24 ;  /* 0x0004201801007387 */ /* 0x000fe80000100a00 */
[----:B------:R0:W-:Y:S04]  /*32110*/  STL.64 [R1+0x428], R26 ;  /* 0x0004281a01007387 */ /* 0x0001e80000100a00 */
[----:B0-----:R-:W3:Y:S04]  /*32120*/  LDL.LU.64 R26, [R1+0x3fd0] ;  /* 0x003fd000011a7983 */ /* 0x001ee80000300a00 */
[----:B------:R-:W2:Y:S02]  /*32130*/  LDL.LU.64 R24, [R1+0x3fc8] ;  /* 0x003fc80001187983 */ /* 0x000ea40000300a00 */
[C---:B--2---:R-:W-:Y:S02]  /*32140*/  HMMA.16816.F32.BF16 R20, R4.reuse, R24, R20 ;  /* 0x000000180414723c */ /* 0x044fe40000041814 */
[----:B------:R-:W2:Y:S04]  /*32150*/  LDL R25, [R1+0x1fe8] ;  /* 0x001fe80001197983 */ /* 0x000ea80000100800 */
[----:B----4-:R-:W-:Y:S01]  /*32160*/  HMMA.16816.F32.BF16 R8, R4, R12, R8 ;  /* 0x0000000c0408723c */ /* 0x010fe20000041808 */
[----:B---3--:R0:W-:-:S15]  /*32170*/  STL.64 [R1+0x3f90], R26 ;  /* 0x003f901a01007387 */ /* 0x0081de0000100a00 */
[----:B------:R-:W-:-:S01]  /*32180*/  NOP ;  /* 0x0000000000007918 */ /* 0x000fc20000000000 */
[----:B------:R1:W-:Y:S04]  /*32190*/  STL.64 [R1+0x430], R20 ;  /* 0x0004301401007387 */ /* 0x0003e80000100a00 */
[----:B------:R3:W-:Y:S04]  /*321a0*/  STL.64 [R1+0x438], R22 ;  /* 0x0004381601007387 */ /* 0x0007e80000100a00 */
[----:B--2---:R-:W-:Y:S04]  /*321b0*/  STL [R1+0x3f8c], R25 ;  /* 0x003f8c1901007387 */ /* 0x004fe80000100800 */
[----:B0-----:R-:W2:Y:S04]  /*321c0*/  LDL R26, [R1+0x38] ;  /* 0x00003800011a7983 */ /* 0x001ea80000100800 */
[----:B------:R-:W2:Y:S04]  /*321d0*/  LDL R27, [R1+0x3c] ;  /* 0x00003c00011b7983 */ /* 0x000ea80000100800 */
[----:B-1----:R-:W4:Y:S04]  /*321e0*/  LDL.LU.64 R20, [R1+0x460] ;  /* 0x0004600001147983 */ /* 0x002f280000300a00 */
[----:B---3--:R-:W4:Y:S04]  /*321f0*/  LDL.LU.64 R22, [R1+0x468] ;  /* 0x0004680001167983 */ /* 0x008f280000300a00 */
[----:B------:R-:W-:Y:S04]  /*32200*/  STL.64 [R1+0x440], R8 ;  /* 0x0004400801007387 */ /* 0x000fe80000100a00 */
[----:B------:R-:W-:Y:S04]  /*32210*/  STL.64 [R1+0x448], R10 ;  /* 0x0004480a01007387 */ /* 0x000fe80000100a00 */
[----:B------:R-:W0:Y:S04]  /*32220*/  LDSM.16.MT88.4 R8, [R28+UR4+0x2100] ;  /* 0x002100041c08783b */ /* 0x000e280008004200 */
[----:B------:R-:W3:Y:S04]  /*32230*/  LDL.LU.64 R12, [R1+0x450] ;  /* 0x00045000010c7983 */ /* 0x000ee80000300a00 */
[----:B------:R-:W3:Y:S04]  /*32240*/  LDL.LU.64 R14, [R1+0x458] ;  /* 0x00045800010e7983 */ /* 0x000ee80000300a00 */
[----:B0-----:R-:W-:Y:S04]  /*32250*/  STL.64 [R1+0x3eb0], R10 ;  /* 0x003eb00a01007387 */ /* 0x001fe80000100a00 */
[----:B------:R0:W-:Y:S04]  /*32260*/  STL.64 [R1+0x3ea8], R8 ;  /* 0x003ea80801007387 */ /* 0x0001e80000100a00 */
[----:B0-----:R-:W2:Y:S04]  /*32270*/  LDL.LU R8, [R1+0x240] ;  /* 0x0002400001087983 */ /* 0x001ea80000300800 */
[----:B------:R-:W2:Y:S04]  /*32280*/  LDL.LU R9, [R1+0x244] ;  /* 0x0002440001097983 */ /* 0x000ea80000300800 */
[----:B------:R-:W4:Y:S01]  /*32290*/  LDL.LU R10, [R1+0x248] ;  /* 0x00024800010a7983 */ /* 0x000f220000300800 */
[----:B------:R-:W-:-:S03]  /*322a0*/  IMAD.MOV.U32 R11, RZ, RZ, R29 ;  /* 0x000000ffff0b7224 */ /* 0x000fc600078e001d */
[----:B------:R-:W3:Y:S04]  /*322b0*/  LDL.LU R29, [R1+0x3fc0] ;  /* 0x003fc000011d7983 */ /* 0x000ee80000300800 */
[----:B----4-:R0:W-:Y:S04]  /*322c0*/  STL.64 [R1+0x3ed0], R10 ;  /* 0x003ed00a01007387 */ /* 0x0101e80000100a00 */
[----:B--2---:R1:W-:Y:S04]  /*322d0*/  STL.64 [R1+0x3ec8], R8 ;  /* 0x003ec80801007387 */ /* 0x0043e80000100a00 */
[----:B0-----:R-:W2:Y:S04]  /*322e0*/  LDL R10, [R1+0x8] ;  /* 0x00000800010a7983 */ /* 0x001ea80000100800 */
[----:B------:R-:W2:Y:S01]  /*322f0*/  LDL R11, [R1+0xc] ;  /* 0x00000c00010b7983 */ /* 0x000ea20000100800 */
[C---:B------:R-:W-:Y:S03]  /*32300*/  HMMA.16816.F32.BF16 R16, R4.reuse, R16, R20 ;  /* 0x000000100410723c */ /* 0x040fe60000041814 */
[----:B--2---:R0:W-:Y:S04]  /*32310*/  STL.64 [R1+0x3f98], R10 ;  /* 0x003f980a01007387 */ /* 0x0041e80000100a00 */
[----:B-1----:R-:W2:Y:S04]  /*32320*/  LDL.LU R8, [R1+0x2c0] ;  /* 0x0002c00001087983 */ /* 0x002ea80000300800 */
[----:B------:R-:W2:Y:S04]  /*32330*/  LDL.LU R9, [R1+0x2c4] ;  /* 0x0002c40001097983 */ /* 0x000ea80000300800 */
[----:B0-----:R-:W2:Y:S04]  /*32340*/  LDL.LU R10, [R1+0x2c8] ;  /* 0x0002c800010a7983 */ /* 0x001ea80000300800 */
[----:B------:R-:W2:Y:S04]  /*32350*/  LDL.LU R11, [R1+0x2cc] ;  /* 0x0002cc00010b7983 */ /* 0x000ea80000300800 */
[----:B------:R-:W4:Y:S04]  /*32360*/  LDL.LU.64 R22, [R1+0x3fb8] ;  /* 0x003fb80001167983 */ /* 0x000f280000300a00 */
[----:B------:R-:W3:Y:S04]  /*32370*/  LDL.LU.64 R20, [R1+0x3fb0] ;  /* 0x003fb00001147983 */ /* 0x000ee80000300a00 */
[----:B------:R-:W-:Y:S04]  /*32380*/  STL.64 [R1+0x4a0], R16 ;  /* 0x0004a01001007387 */ /* 0x000fe80000100a00 */
[----:B------:R0:W-:Y:S04]  /*32390*/  STL.64 [R1+0x4a8], R18 ;  /* 0x0004a81201007387 */ /* 0x0001e80000100a00 */
[----:B0-----:R-:W2:Y:S04]  /*323a0*/  LDL.LU.64 R18, [R1+0x3fa8] ;  /* 0x003fa80001127983 */ /* 0x001ea80000300a00 */
[----:B------:R-:W2:Y:S01]  /*323b0*/  LDL.LU.64 R16, [R1+0x3fa0] ;  /* 0x003fa00001107983 */ /* 0x000ea20000300a00 */
[----:B---3--:R-:W-:Y:S03]  /*323c0*/  HMMA.16816.F32.BF16 R12, R4, R20, R12 ;  /* 0x00000014040c723c */ /* 0x008fe6000004180c */
[----:B------:R-:W3:Y:S04]  /*323d0*/  LDL.64 R6, [R1+0x28] ;  /* 0x0000280001067983 */ /* 0x000ee80000100a00 */
[----:B----4-:R0:W-:-:S15]  /*323e0*/  STL.64 [R1+0x3f48], R22 ;  /* 0x003f481601007387 */ /* 0x0101de0000100a00 */
[----:B------:R-:W-:-:S01]  /*323f0*/  NOP ;  /* 0x0000000000007918 */ /* 0x000fc20000000000 */
[----:B------:R-:W-:Y:S04]  /*32400*/  STL.64 [R1+0x490], R12 ;  /* 0x0004900c01007387 */ /* 0x000fe80000100a00 */
[----:B------:R-:W-:Y:S04]  /*32410*/  STL.64 [R1+0x498], R14 ;  /* 0x0004980e01007387 */ /* 0x000fe80000100a00 */
[----:B------:R-:W1:Y:S04]  /*32420*/  LDSM.16.MT88.4 R12, [R28+UR4+0x2180] ;  /* 0x002180041c0c783b */ /* 0x000e680008004200 */
[----:B------:R-:W4:Y:S04]  /*32430*/  LDL.LU R20, [R1+0x310] ;  /* 0x0003100001147983 */ /* 0x000f280000300800 */
[----:B------:R-:W4:Y:S04]  /*32440*/  LDL.LU R21, [R1+0x314] ;  /* 0x0003140001157983 */ /* 0x000f280000300800 */
[----:B0-----:R-:W4:Y:S04]  /*32450*/  LDL.LU R22, [R1+0x318] ;  /* 0x0003180001167983 */ /* 0x001f280000300800 */
[----:B------:R-:W4:Y:S04]  /*32460*/  LDL.LU R23, [R1+0x31c] ;  /* 0x00031c0001177983 */ /* 0x000f280000300800 */
[----:B-1----:R0:W-:Y:S04]  /*32470*/  STL.64 [R1+0x3e28], R14 ;  /* 0x003e280e01007387 */ /* 0x0021e80000100a00 */
[----:B------:R1:W-:Y:S04]  /*32480*/  STL.64 [R1+0x3e20], R12 ;  /* 0x003e200c01007387 */ /* 0x0003e80000100a00 */
[----:B0-----:R-:W3:Y:S01]  /*32490*/  LDL.64 R14, [R1+0x58] ;  /* 0x00005800010e7983 */ /* 0x001ee20000100a00 */
[----:B--2---:R-:W-:Y:S03]  /*324a0*/  HMMA.16816.F32.BF16 R24, R16, R26, R8 ;  /* 0x0000001a1018723c */ /* 0x004fe60000041808 */
[----:B---3--:R0:W-:Y:S04]  /*324b0*/  STL.64 [R1+0x3f50], R14 ;  /* 0x003f500e01007387 */ /* 0x0081e80000100a00 */
[----:B-1----:R-:W2:Y:S04]  /*324c0*/  LDL.LU R12, [R1+0x2b0] ;  /* 0x0002b000010c7983 */ /* 0x002ea80000300800 */
[----:B------:R-:W2:Y:S04]  /*324d0*/  LDL.LU R13, [R1+0x2b4] ;  /* 0x0002b400010d7983 */ /* 0x000ea80000300800 */
[----:B0-----:R-:W2:Y:S04]  /*324e0*/  LDL.LU R14, [R1+0x2b8] ;  /* 0x0002b800010e7983 */ /* 0x001ea80000300800 */
[----:B------:R-:W2:Y:S04]  /*324f0*/  LDL.LU R15, [R1+0x2bc] ;  /* 0x0002bc00010f7983 */ /* 0x000ea80000300800 */
[----:B------:R-:W3:Y:S04]  /*32500*/  LDL.LU.64 R10, [R1+0x3f98] ;  /* 0x003f9800010a7983 */ /* 0x000ee80000300a00 */
[----:B------:R-:W-:Y:S04]  /*32510*/  STL.64 [R1+0x480], R24 ;  /* 0x0004801801007387 */ /* 0x000fe80000100a00 */
[----:B------:R0:W-:Y:S04]  /*32520*/  STL.64 [R1+0x488], R26 ;  /* 0x0004881a01007387 */ /* 0x0001e80000100a00 */
[----:B0-----:R-:W4:Y:S04]  /*32530*/  LDL.LU.64 R26, [R1+0x3f90] ;  /* 0x003f9000011a7983 */ /* 0x001f280000300a00 */
[----:B------:R-:W3:Y:S01]  /*32540*/  LDL.LU R25, [R1+0x3f8c] ;  /* 0x003f8c0001197983 */ /* 0x000ee20000300800 */
[----:B------:R-:W-:-:S02]  /*32550*/  IMAD.MOV.U32 R8, RZ, RZ, R6 ;  /* 0x000000ffff087224 */ /* 0x000fc400078e0006 */
[----:B------:R-:W-:Y:S01]  /*32560*/  IMAD.MOV.U32 R2, RZ, RZ, R7 ;  /* 0x000000ffff027224 */ /* 0x000fe200078e0007 */
[----:B--2---:R-:W-:Y:S01]  /*32570*/  HMMA.16816.F32.BF16 R12, R16, R6, R12 ;  /* 0x00000006100c723c */ /* 0x004fe2000004180c */
[----:B---3--:R-:W0:-:S15]  /*32580*/  LDSM.16.MT88.4 R4, [R25+UR4+0x2000] ;  /* 0x002000041904783b */ /* 0x008e1e0008004200 */
[----:B------:R-:W-:-:S07]  /*32590*/  NOP ;  /* 0x0000000000007918 */ /* 0x000fce0000000000 */
[----:B------:R-:W-:Y:S04]  /*325a0*/  STL.64 [R1+0x470], R12 ;  /* 0x0004700c01007387 */ /* 0x000fe80000100a00 */
[----:B------:R-:W-:Y:S04]  /*325b0*/  STL.64 [R1+0x478], R14 ;  /* 0x0004780e01007387 */ /* 0x000fe80000100a00 */
[----:B----4-:R-:W-:Y:S04]  /*325c0*/  STL.64 [R1+0x3f80], R26 ;  /* 0x003f801a01007387 */ /* 0x010fe80000100a00 */
[----:B------:R-:W-:Y:S04]  /*325d0*/  STL [R1+0x3f7c], R25 ;  /* 0x003f7c1901007387 */ /* 0x000fe80000100800 */
[----:B0-----:R-:W-:Y:S04]  /*325e0*/  STL.64 [R1+0x3d90], R6 ;  /* 0x003d900601007387 */ /* 0x001fe80000100a00 */
[----:B------:R0:W-:Y:S04]  /*325f0*/  STL.64 [R1+0x3d88], R4 ;  /* 0x003d880401007387 */ /* 0x0001e80000100a00 */
[----:B0-----:R-:W2:Y:S04]  /*32600*/  LDL.LU R4, [R1+0x250] ;  /* 0x0002500001047983 */ /* 0x001ea80000300800 */
[----:B------:R-:W2:Y:S04]  /*32610*/  LDL.LU R5, [R1+0x254] ;  /* 0x0002540001057983 */ /* 0x000ea80000300800 */
[----:B------:R-:W3:Y:S01]  /*32620*/  LDL.LU R6, [R1+0x258] ;  /* 0x0002580001067983 */ /* 0x000ee20000300800 */
[----:B------:R-:W-:-:S03]  /*32630*/  IMAD.MOV.U32 R7, RZ, RZ, R29 ;  /* 0x000000ffff077224 */ /* 0x000fc600078e001d */
[----:B------:R-:W4:Y:S04]  /*32640*/  LDL.LU R29, [R1+0x3f88] ;  /* 0x003f8800011d7983 */ /* 0x000f280000300800 */
[----:B---3--:R-:W-:Y:S04]  /*32650*/  STL.64 [R1+0x3ee0], R6 ;  /* 0x003ee00601007387 */ /* 0x008fe80000100a00 */
[----:B--2---:R0:W-:Y:S04]  /*32660*/  STL.64 [R1+0x3ed8], R4 ;  /* 0x003ed80401007387 */ /* 0x0041e80000100a00 */
[----:B0-----:R-:W2:Y:S04]  /*32670*/  LDL.LU R4, [R1+0x260] ;  /* 0x0002600001047983 */ /* 0x001ea80000300800 */
[----:B------:R-:W2:Y:S04]  /*32680*/  LDL.LU R5, [R1+0x264] ;  /* 0x0002640001057983 */ /* 0x000ea80000300800 */
[----:B------:R-:W3:Y:S04]  /*32690*/  LDL.LU R6, [R1+0x268] ;  /* 0x0002680001067983 */ /* 0x000ee80000300800 */
[----:B------:R-:W3:Y:S04]  /*326a0*/  LDL.LU R7, [R1+0x26c] ;  /* 0x00026c0001077983 */ /* 0x000ee80000300800 */
[----:B------:R-:W4:Y:S04]  /*326b0*/  LDL.LU R24, [R1+0x300] ;  /* 0x0003000001187983 */ /* 0x000f280000300800 */
[----:B------:R-:W4:Y:S04]  /*326c0*/  LDL.LU R25, [R1+0x304] ;  /* 0x0003040001197983 */ /* 0x000f280000300800 */
[----:B------:R-:W4:Y:S04]  /*326d0*/  LDL.LU R26, [R1+0x308] ;  /* 0x00030800011a7983 */ /* 0x000f280000300800 */
[----:B------:R-:W4:Y:S04]  /*326e0*/  LDL.LU R27, [R1+0x30c] ;  /* 0x00030c00011b7983 */ /* 0x000f280000300800 */
[----:B---3--:R0:W-:Y:S04]  /*326f0*/  STL.64 [R1+0x3ef0], R6 ;  /* 0x003ef00601007387 */ /* 0x0081e80000100a00 */
[----:B--2---:R-:W-:Y:S04]  /*32700*/  STL.64 [R1+0x3ee8], R4 ;  /* 0x003ee80401007387 */ /* 0x004fe80000100a00 */
[----:B------:R-:W2:Y:S04]  /*32710*/  LDL R14, [R1+0x68] ;  /* 0x00006800010e7983 */ /* 0x000ea80000100800 */
[----:B0-----:R-:W3:Y:S04]  /*32720*/  LDL R6, [R1+0x18] ;  /* 0x0000180001067983 */ /* 0x001ee80000100800 */
[----:B------:R-:W3:Y:S02]  /*32730*/  LDL R7, [R1+0x1c] ;  /* 0x00001c0001077983 */ /* 0x000ee40000100800 */
[----:B---3--:R-:W-:-:S15]  /*32740*/  HMMA.16816.F32.BF16 R20, R16, R6, R20 ;  /* 0x000000061014723c */ /* 0x008fde0000041814 */
[----:B------:R-:W-:-:S08]  /*32750*/  NOP ;  /* 0x0000000000007918 */ /* 0x000fd00000000000 */
[----:B------:R0:W-:Y:S04]  /*32760*/  STL.64 [R1+0x460], R20 ;  /* 0x0004601401007387 */ /* 0x0001e80000100a00 */
[----:B------:R1:W-:Y:S04]  /*32770*/  STL.64 [R1+0x468], R22 ;  /* 0x0004681601007387 */ /* 0x0003e80000100a00 */
[----:B------:R-:W2:Y:S04]  /*32780*/  LDL R15, [R1+0x6c] ;  /* 0x00006c00010f7983 */ /* 0x000ea80000100800 */
[----:B--2---:R2:W-:Y:S04]  /*32790*/  STL.64 [R1+0x3f68], R14 ;  /* 0x003f680e01007387 */ /* 0x0045e80000100a00 */
[----:B0-----:R-:W3:Y:S04]  /*327a0*/  LDL.LU R20, [R1+0x2d0] ;  /* 0x0002d00001147983 */ /* 0x001ee80000300800 */
[----:B------:R-:W3:Y:S04]  /*327b0*/  LDL.LU R21, [R1+0x2d4] ;  /* 0x0002d40001157983 */ /* 0x000ee80000300800 */
[----:B-1----:R-:W4:Y:S04]  /*327c0*/  LDL.LU R22, [R1+0x2d8] ;  /* 0x0002d80001167983 */ /* 0x002f280000300800 */
[----:B------:R-:W4:Y:S04]  /*327d0*/  LDL.LU R23, [R1+0x2dc] ;  /* 0x0002dc0001177983 */ /* 0x000f280000300800 */
[----:B------:R-:W3:Y:S04]  /*327e0*/  LDL.LU R12, [R1+0x2f0] ;  /* 0x0002f000010c7983 */ /* 0x000ee80000300800 */
[----:B------:R-:W3:Y:S04]  /*327f0*/  LDL.LU R13, [R1+0x2f4] ;  /* 0x0002f400010d7983 */ /* 0x000ee80000300800 */
[----:B--2---:R-:W2:Y:S04]  /*32800*/  LDL.LU R14, [R1+0x2f8] ;  /* 0x0002f800010e7983 */ /* 0x004ea80000300800 */
[----:B------:R-:W2:Y:S04]  /*32810*/  LDL.LU R15, [R1+0x2fc] ;  /* 0x0002fc00010f7983 */ /* 0x000ea80000300800 */
[----:B----4-:R-:W-:Y:S04]  /*32820*/  STL.64 [R1+0x3f60], R22 ;  /* 0x003f601601007387 */ /* 0x010fe80000100a00 */
[----:B---3--:R0:W-:Y:S04]  /*32830*/  STL.64 [R1+0x3f58], R20 ;  /* 0x003f581401007387 */ /* 0x0081e80000100a00 */
[----:B0-----:R-:W3:Y:S04]  /*32840*/  LDL.LU R20, [R1+0x2e0] ;  /* 0x0002e00001147983 */ /* 0x001ee80000300800 */
[----:B------:R-:W3:Y:S04]  /*32850*/  LDL.LU R21, [R1+0x2e4] ;  /* 0x0002e40001157983 */ /* 0x000ee80000300800 */
[----:B------:R-:W3:Y:S04]  /*32860*/  LDL.LU R22, [R1+0x2e8] ;  /* 0x0002e80001167983 */ /* 0x000ee80000300800 */
[----:B------:R-:W3:Y:S04]  /*32870*/  LDL.LU R23, [R1+0x2ec] ;  /* 0x0002ec0001177983 */ /* 0x000ee80000300800 */
[----:B------:R0:W-:Y:S02]  /*32880*/  STL.64 [R1+0x3f00], R6 ;  /* 0x003f000601007387 */ /* 0x0001e40000100a00 */
[----:B0-----:R-:W-:-:S02]  /*32890*/  IMAD.MOV.U32 R6, RZ, RZ, R8 ;  /* 0x000000ffff067224 */ /* 0x001fc400078e0008 */
[----:B------:R-:W-:-:S05]  /*328a0*/  IMAD.MOV.U32 R7, RZ, RZ, R2 ;  /* 0x000000ffff077224 */ /* 0x000fca00078e0002 */
[----:B------:R0:W-:Y:S04]  /*328b0*/  STL.64 [R1+0x3f18], R6 ;  /* 0x003f180601007387 */ /* 0x0001e80000100a00 */
[----:B0-----:R-:W4:Y:S01]  /*328c0*/  LDL.64 R6, [R1+0x38] ;  /* 0x0000380001067983 */ /* 0x001f220000100a00 */
[----:B------:R-:W-:Y:S03]  /*328d0*/  HMMA.16816.F32.BF16 R24, R16, R10, R24 ;  /* 0x0000000a1018723c */ /* 0x000fe60000041818 */
[----:B----4-:R0:W-:Y:S04]  /*328e0*/  STL.64 [R1+0x3f40], R6 ;  /* 0x003f400601007387 */ /* 0x0101e80000100a00 */
[----:B------:R-:W4:Y:S04]  /*328f0*/  LDL.LU R4, [R1+0x2a0] ;  /* 0x0002a00001047983 */ /* 0x000f280000300800 */
[----:B------:R-:W4:Y:S04]  /*32900*/  LDL.LU R5, [R1+0x2a4] ;  /* 0x0002a40001057983 */ /* 0x000f280000300800 */
[----:B0-----:R-:W4:Y:S04]  /*32910*/  LDL.LU R6, [R1+0x2a8] ;  /* 0x0002a80001067983 */ /* 0x001f280000300800 */
[----:B------:R-:W4:Y:S04]  /*32920*/  LDL.LU R7, [R1+0x2ac] ;  /* 0x0002ac0001077983 */ /* 0x000f280000300800 */
[----:B------:R-:W-:Y:S04]  /*32930*/  STL.64 [R1+0x450], R24 ;  /* 0x0004501801007387 */ /* 0x000fe80000100a00 */
[----:B------:R0:W-:Y:S04]  /*32940*/  STL.64 [R1+0x458], R26 ;  /* 0x0004581a01007387 */ /* 0x0001e80000100a00 */
[----:B0-----:R-:W2:Y:S04]  /*32950*/  LDL.LU.64 R26, [R1+0x3f80] ;  /* 0x003f8000011a7983 */ /* 0x001ea80000300a00 */
[----:B------:R-:W4:Y:S04]  /*32960*/  LDL.LU R25, [R1+0x3f7c] ;  /* 0x003f7c0001197983 */ /* 0x000f280000300800 */
[----:B------:R0:W-:Y:S04]  /*32970*/  STL.64 [R1+0x3ef8], R10 ;  /* 0x003ef80a01007387 */ /* 0x0001e80000100a00 */
[----:B------:R-:W3:Y:S04]  /*32980*/  LDL.LU R8, [R1+0x270] ;  /* 0x0002700001087983 */ /* 0x000ee80000300800 */
[----:B------:R-:W3:Y:S04]  /*32990*/  LDL.LU R9, [R1+0x274] ;  /* 0x0002740001097983 */ /* 0x000ee80000300800 */
[----:B0-----:R-:W2:Y:S01]  /*329a0*/  LDL.LU R10, [R1+0x278] ;  /* 0x00027800010a7983 */ /* 0x001ea20000300800 */
[----:B------:R-:W-:-:S03]  /*329b0*/  IMAD.MOV.U32 R11, RZ, RZ, R29 ;  /* 0x000000ffff0b7224 */ /* 0x000fc600078e001d */
[----:B------:R-:W4:Y:S04]  /*329c0*/  LDL.LU R29, [R1+0x3f78] ;  /* 0x003f7800011d7983 */ /* 0x000f280000300800 */
[----:B--2---:R0:W-:Y:S04]  /*329d0*/  STL.64 [R1+0x3f10], R10 ;  /* 0x003f100a01007387 */ /* 0x0041e80000100a00 */
[----:B---3--:R1:W-:Y:S01]  /*329e0*/  STL.64 [R1+0x3f08], R8 ;  /* 0x003f080801007387 */ /* 0x0083e20000100a00 */
[----:B0-----:R-:W-:-:S03]  /*329f0*/  IMAD.MOV.U32 R10, RZ, RZ, R27 ;  /* 0x000000ffff0a7224 */ /* 0x001fc600078e001b */
[----:B-1----:R-:W2:Y:S01]  /*32a00*/  LDL.LU R8, [R1+0x280] ;  /* 0x0002800001087983 */ /* 0x002ea20000300800 */
[----:B------:R-:W-:-:S03]  /*32a10*/  IMAD.MOV.U32 R9, RZ, RZ, R26 ;  /* 0x000000ffff097224 */ /* 0x000fc600078e001a */
[----:B------:R-:W3:Y:S04]  /*32a20*/  LDL.LU R26, [R1+0x3f74] ;  /* 0x003f7400011a7983 */ /* 0x000ee80000300800 */
[----:B------:R-:W3:Y:S04]  /*32a30*/  LDL.LU R27, [R1+0x3f70] ;  /* 0x003f7000011b7983 */ /* 0x000ee80000300800 */
[----:B------:R-:W4:Y:S01]  /*32a40*/  LDL.LU R11, [R1+0x28c] ;  /* 0x00028c00010b7983 */ /* 0x000f220000300800 */
[C---:B---3--:R-:W-:Y:S03]  /*32a50*/  HMMA.16816.F32.BF16 R12, R16.reuse, R26, R12 ;  /* 0x0000001a100c723c */ /* 0x048fe6000004180c */
[----:B----4-:R-:W-:Y:S04]  /*32a60*/  STL.64 [R1+0x3f28], R10 ;  /* 0x003f280a01007387 */ /* 0x010fe80000100a00 */
[----:B--2---:R0:W-:Y:S04]  /*32a70*/  STL.64 [R1+0x3f20], R8 ;  /* 0x003f200801007387 */ /* 0x0041e80000100a00 */
[----:B0-----:R-:W2:Y:S04]  /*32a80*/  LDL.LU R8, [R1+0x290] ;  /* 0x0002900001087983 */ /* 0x001ea80000300800 */
[----:B------:R-:W2:Y:S04]  /*32a90*/  LDL.LU R9, [R1+0x294] ;  /* 0x0002940001097983 */ /* 0x000ea80000300800 */
[----:B------:R-:W2:Y:S04]  /*32aa0*/  LDL.LU R10, [R1+0x298] ;  /* 0x00029800010a7983 */ /* 0x000ea80000300800 */
[----:B------:R-:W-:Y:S04]  /*32ab0*/  STL.64 [R1+0x640], R12 ;  /* 0x0006400c01007387 */ /* 0x000fe80000100a00 */
[----:B------:R0:W-:Y:S04]  /*32ac0*/  STL.64 [R1+0x648], R14 ;  /* 0x0006480e01007387 */ /* 0x0001e80000100a00 */
[----:B0-----:R-:W3:Y:S02]  /*32ad0*/  LDL.LU.64 R14, [R1+0x3f68] ;  /* 0x003f6800010e7983 */ /* 0x001ee40000300a00 */
[----:B---3--:R-:W-:Y:S02]  /*32ae0*/  HMMA.16816.F32.BF16 R12, R16, R14, R20 ;  /* 0x0000000e100c723c */ /* 0x008fe40000041814 */
[----:B------:R-:W3:Y:S04]  /*32af0*/  LDL.LU.64 R22, [R1+0x3f60] ;  /* 0x003f600001167983 */ /* 0x000ee80000300a00 */
[----:B------:R-:W3:-:S15]  /*32b00*/  LDL.LU.64 R20, [R1+0x3f58] ;  /* 0x003f580001147983 */ /* 0x000ede0000300a00 */
[----:B------:R-:W-:-:S02]  /*32b10*/  NOP ;  /* 0x0000000000007918 */ /* 0x000fc40000000000 */
[----:B------:R-:W-:Y:S04]  /*32b20*/  STL.64 [R1+0x630], R12 ;  /* 0x0006300c01007387 */ /* 0x000fe80000100a00 */
[----:B------:R0:W-:Y:S04]  /*32b30*/  STL.64 [R1+0x638], R14 ;  /* 0x0006380e01007387 */ /* 0x0001e80000100a00 */
[----:B0-----:R-:W3:Y:S02]  /*32b40*/  LDL.LU.64 R14, [R1+0x3f50] ;  /* 0x003f5000010e7983 */ /* 0x001ee40000300a00 */
[----:B---3--:R-:W-:-:S15]  /*32b50*/  HMMA.16816.F32.BF16 R20, R16, R14, R20 ;  /* 0x0000000e1014723c */ /* 0x008fde0000041814 */
[----:B------:R-:W-:-:S08]  /*32b60*/  NOP ;  /* 0x0000000000007918 */ /* 0x000fd00000000000 */
[----:B------:R-:W-:Y:S04]  /*32b70*/  STL.64 [R1+0x620], R20 ;  /* 0x0006201401007387 */ /* 0x000fe80000100a00 */
[----:B------:R0:W-:Y:S04]  /*32b80*/  STL.64 [R1+0x628], R22 ;  /* 0x0006281601007387 */ /* 0x0001e80000100a00 */
[----:B0-----:R-:W3:Y:S01]  /*32b90*/  LDL.LU.64 R22, [R1+0x3f48] ;  /* 0x003f480001167983 */ /* 0x001ee20000300a00 */
[----:B------:R-:W-:Y:S01]  /*32ba0*/  IMAD.MOV.U32 R11, RZ, RZ, R29 ;  /* 0x000000ffff0b7224 */ /* 0x000fe200078e001d */
[----:B---3--:R-:W-:Y:S02]  /*32bb0*/  HMMA.16816.F32.BF16 R16, R16, R22, R4 ;  /* 0x000000161010723c */ /* 0x008fe40000041804 */
[----:B------:R-:W2:Y:S04]  /*32bc0*/  LDL.LU.64 R6, [R1+0x3f40] ;  /* 0x003f400001067983 */ /* 0x000ea80000300a00 */
[----:B------:R-:W2:Y:S04]  /*32bd0*/  LDL.LU.64 R22, [R1+0x3f38] ;  /* 0x003f380001167983 */ /* 0x000ea80000300a00 */
[----:B------:R-:W2:-:S13]  /*32be0*/  LDL.LU.64 R20, [R1+0x3f30] ;  /* 0x003f300001147983 */ /* 0x000e9a0000300a00 */
[----:B------:R-:W-:Y:S04]  /*32bf0*/  STL.64 [R1+0x310], R16 ;  /* 0x0003101001007387 */ /* 0x000fe80000100a00 */
[----:B------:R0:W-:Y:S04]  /*32c00*/  STL.64 [R1+0x318], R18 ;  /* 0x0003181201007387 */ /* 0x0001e80000100a00 */
[----:B0-----:R-:W3:Y:S01]  /*32c10*/  LDL.64 R18, [R1+0x68] ;  /* 0x0000680001127983 */ /* 0x001ee20000100a00 */
[----:B--2---:R-:W-:Y:S06]  /*32c20*/  HMMA.16816.F32.BF16 R8, R20, R6, R8 ;  /* 0x000000061408723c */ /* 0x004fec0000041808 */
[----:B------:R-:W-:-:S02]  /*32c30*/  IMAD.MOV.U32 R12, RZ, RZ, R6 ;  /* 0x000000ffff0c7224 */ /* 0x000fc400078e0006 */
[----:B------:R-:W-:-:S15]  /*32c40*/  IMAD.MOV.U32 R2, RZ, RZ, R7 ;  /* 0x000000ffff027224 */ /* 0x000fde00078e0007 */
[----:B------:R-:W-:Y:S04]  /*32c50*/  STL.64 [R1+0x300], R8 ;  /* 0x0003000801007387 */ /* 0x000fe80000100a00 */
[----:B------:R0:W-:Y:S04]  /*32c60*/  STL.64 [R1+0x308], R10 ;  /* 0x0003080a01007387 */ /* 0x0001e80000100a00 */
[----:B0-----:R-:W2:Y:S04]  /*32c70*/  LDL.LU.64 R10, [R1+0x3f28] ;  /* 0x003f2800010a7983 */ /* 0x001ea80000300a00 */
[----:B------:R-:W2:Y:S04]  /*32c80*/  LDL.LU.64 R8, [R1+0x3f20] ;  /* 0x003f200001087983 */ /* 0x000ea80000300a00 */
[----:B------:R-:W2:Y:S02]  /*32c90*/  LDL.LU.64 R6, [R1+0x3f18] ;  /* 0x003f180001067983 */ /* 0x000ea40000300a00 */
[----:B--2---:R-:W-:Y:S02]  /*32ca0*/  HMMA.16816.F32.BF16 R4, R20, R6, R8 ;  /* 0x000000061404723c */ /* 0x004fe40000041808 */
[----:B------:R-:W2:Y:S04]  /*32cb0*/  LDL.LU.64 R10, [R1+0x3f10] ;  /* 0x003f1000010a7983 */ /* 0x000ea80000300a00 */
[----:B------:R-:W2:-:S15]  /*32cc0*/  LDL.LU.64 R8, [R1+0x3f08] ;  /* 0x003f080001087983 */ /* 0x000e9e0000300a00 */
[----:B------:R-:W-:-:S02]  /*32cd0*/  NOP ;  /* 0x0000000000007918 */ /* 0x000fc40000000000 */
[----:B------:R-:W-:Y:S04]  /*32ce0*/  STL.64 [R1+0x2d0], R4 ;  /* 0x0002d00401007387 */ /* 0x000fe80000100a00 */
[----:B------:R0:W-:Y:S04]  /*32cf0*/  STL.64 [R1+0x2d8], R6 ;  /* 0x0002d80601007387 */ /* 0x0001e80000100a00 */
[----:B0-----:R-:W2:Y:S02]  /*32d00*/  LDL.LU.64 R6, [R1+0x3f00] ;  /* 0x003f000001067983 */ /* 0x001ea40000300a00 */
[----:B--2---:R-:W-:Y:S02]  /*32d10*/  HMMA.16816.F32.BF16 R4, R20, R6, R8 ;  /* 0x000000061404723c */ /* 0x004fe40000041808 */
[----:B------:R-:W2:-:S15]  /*32d20*/  LDL.LU.64 R10, [R1+0x3ef8] ;  /* 0x003ef800010a7983 */ /* 0x000e9e0000300a00 */
[----:B------:R-:W-:-:S06]  /*32d30*/  NOP ;  /* 0x0000000000007918 */ /* 0x000fcc0000000000 */
[----:B------:R-:W-:Y:S04]  /*32d40*/  STL.64 [R1+0x2a0], R4 ;  /* 0x0002a00401007387 */ /* 0x000fe80000100a00 */
[----:B------:R0:W-:Y:S04]  /*32d50*/  STL.64 [R1+0x2a8], R6 ;  /* 0x0002a80601007387 */ /* 0x0001e80000100a00 */
[----:B0-----:R-:W2:Y:S04]  /*32d60*/  LDL.LU.64 R6, [R1+0x3ef0] ;  /* 0x003ef00001067983 */ /* 0x001ea80000300a00 */
[----:B------:R-:W2:Y:S02]  /*32d70*/  LDL.LU.64 R4, [R1+0x3ee8] ;  /* 0x003ee80001047983 */ /* 0x000ea40000300a00 */
[----:B--2---:R-:W-:Y:S02]  /*32d80*/  HMMA.16816.F32.BF16 R8, R20, R10, R4 ;  /* 0x0000000a1408723c */ /* 0x004fe40000041804 */
[----:B------:R-:W2:Y:S04]  /*32d90*/  LDL.LU.64 R6, [R1+0x3ee0] ;  /* 0x003ee00001067983 */ /* 0x000ea80000300a00 */
[----:B------:R-:W2:-:S15]  /*32da0*/  LDL.LU.64 R4, [R1+0x3ed8] ;  /* 0x003ed80001047983 */ /* 0x000e9e0000300a00 */
[----:B------:R-:W-:-:S02]  /*32db0*/  NOP ;  /* 0x0000000000007918 */ /* 0x000fc40000000000 */
[----:B------:R-:W-:Y:S04]  /*32dc0*/  STL.64 [R1+0x270], R8 ;  /* 0x0002700801007387 */ /* 0x000fe80000100a00 */
[----:B------:R0:W-:Y:S04]  /*32dd0*/  STL.64 [R1+0x278], R10 ;  /* 0x0002780a01007387 */ /* 0x0001e80000100a00 */
[----:B0-----:R-:W3:Y:S04]  /*32de0*/  LDL.LU.64 R10, [R1+0x3ed0] ;  /* 0x003ed000010a7983 */ /* 0x001ee80000300a00 */
[----:B------:R-:W3:Y:S04]  /*32df0*/  LDL.LU.64 R8, [R1+0x3ec8] ;  /* 0x003ec80001087983 */ /* 0x000ee80000300a00 */
[----:B------:R-:W-:Y:S04]  /*32e00*/  STL.64 [R1+0x3ec0], R26 ;  /* 0x003ec01a01007387 */ /* 0x000fe80000100a00 */
[----:B------:R-:W-:Y:S01]  /*32e10*/  STL [R1+0x3eb8], R25 ;  /* 0x003eb81901007387 */ /* 0x000fe20000100800 */
[----:B--2---:R-:W-:-:S15]  /*32e20*/  HMMA.16816.F32.BF16 R4, R20, R26, R4 ;  /* 0x0000001a1404723c */ /* 0x004fde0000041804 */
[----:B------:R-:W-:-:S08]  /*32e30*/  NOP ;  /* 0x0000000000007918 */ /* 0x000fd00000000000 */
[----:B------:R-:W-:Y:S04]  /*32e40*/  STL.64 [R1+0x290], R4 ;  /* 0x0002900401007387 */ /* 0x000fe80000100a00 */
[----:B------:R3:W-:Y:S02]  /*32e50*/  STL.64 [R1+0x298], R6 ;  /* 0x0002980601007387 */ /* 0x0007e40000100a00 */
[----:B---3--:R-:W-:-:S15]  /*32e60*/  HMMA.16816.F32.BF16 R4, R20, R18, R8 ;  /* 0x000000121404723c */ /* 0x008fde0000041808 */
[----:B------:R-:W-:-:S08]  /*32e70*/  NOP ;  /* 0x0000000000007918 */ /* 0x000fd00000000000 */
[----:B------:R0:W-:Y:S04]  /*32e80*/  STL.64 [R1+0x5a0], R4 ;  /* 0x0005a00401007387 */ /* 0x0001e80000100a00 */
[----:B------:R1:W-:Y:S01]  /*32e90*/  STL [R1+0x5a8], R6 ;  /* 0x0005a80601007387 */ /* 0x0003e20000100800 */
[----:B------:R-:W-:-:S03]  /*32ea0*/  IMAD.MOV.U32 R29, RZ, RZ, R7 ;  /* 0x000000ffff1d7224 */ /* 0x000fc600078e0007 */
[----:B0-----:R-:W2:Y:S04]  /*32eb0*/  LDL.LU R4, [R1+0x150] ;  /* 0x0001500001047983 */ /* 0x001ea80000300800 */
[----:B------:R-:W2:Y:S04]  /*32ec0*/  LDL.LU R5, [R1+0x154] ;  /* 0x0001540001057983 */ /* 0x000ea80000300800 */
[----:B-1----:R-:W3:Y:S04]  /*32ed0*/  LDL.LU R6, [R1+0x158] ;  /* 0x0001580001067983 */ /* 0x002ee80000300800 */
[----:B------:R-:W3:Y:S04]  /*32ee0*/  LDL.LU R7, [R1+0x15c] ;  /* 0x00015c0001077983 */ /* 0x000ee80000300800 */
[----:B------:R-:W4:Y:S01]  /*32ef0*/  LDL.LU R24, [R1+0x230] ;  /* 0x0002300001187983 */ /* 0x000f220000300800 */
[----:B------:R-:W-:-:S02]  /*32f00*/  IMAD.MOV.U32 R9, RZ, RZ, R18 ;  /* 0x000000ffff097224 */ /* 0x000fc400078e0012 */
[----:B------:R-:W-:Y:S01]  /*32f10*/  IMAD.MOV.U32 R8, RZ, RZ, R19 ;  /* 0x000000ffff087224 */ /* 0x000fe200078e0013 */
[----:B------:R-:W4:Y:S04]  /*32f20*/  LDL.LU R25, [R1+0x234] ;  /* 0x0002340001197983 */ /* 0x000f280000300800 */
[----:B------:R-:W4:Y:S04]  /*32f30*/  LDL.LU R26, [R1+0x238] ;  /* 0x00023800011a7983 */ /* 0x000f280000300800 */
[----:B------:R-:W4:Y:S04]  /*32f40*/  LDL.LU R27, [R1+0x23c] ;  /* 0x00023c00011b7983 */ /* 0x000f280000300800 */
[----:B---3--:R0:W-:Y:S04]  /*32f50*/  STL.64 [R1+0x3e38], R6 ;  /* 0x003e380601007387 */ /* 0x0081e80000100a00 */
[----:B--2---:R1:W-:Y:S01]  /*32f60*/  STL.64 [R1+0x3e30], R4 ;  /* 0x003e300401007387 */ /* 0x0043e20000100a00 */
[----:B0-----:R-:W-:-:S02]  /*32f70*/  IMAD.MOV.U32 R6, RZ, RZ, R9 ;  /* 0x000000ffff067224 */ /* 0x001fc400078e0009 */
[----:B------:R-:W-:-:S05]  /*32f80*/  IMAD.MOV.U32 R7, RZ, RZ, R8 ;  /* 0x000000ffff077224 */ /* 0x000fca00078e0008 */
[----:B------:R0:W-:Y:S04]  /*32f90*/  STL.64 [R1+0x3e48], R6 ;  /* 0x003e480601007387 */ /* 0x0001e80000100a00 */
[----:B-1----:R-:W2:Y:S04]  /*32fa0*/  LDL.LU R4, [R1+0x1e0] ;  /* 0x0001e00001047983 */ /* 0x002ea80000300800 */
[----:B------:R-:W2:Y:S04]  /*32fb0*/  LDL.LU R5, [R1+0x1e4] ;  /* 0x0001e40001057983 */ /* 0x000ea80000300800 */
[----:B0-----:R-:W3:Y:S04]  /*32fc0*/  LDL.LU R6, [R1+0x1e8] ;  /* 0x0001e80001067983 */ /* 0x001ee80000300800 */
[----:B------:R-:W3:Y:S04]  /*32fd0*/  LDL.LU R7, [R1+0x1ec] ;  /* 0x0001ec0001077983 */ /* 0x000ee80000300800 */
        /* <DEDUP_REMOVED lines=10> */
[----:B------:R-:W4:Y:S04]  /*33080*/  LDL.64 R18, [R1+0x48] ;  /* 0x0000480001127983 */ /* 0x000f280000100a00 */
[----:B---3--:R0:W-:Y:S04]  /*33090*/  STL.64 [R1+0x3e68], R6 ;  /* 0x003e680601007387 */ /* 0x0081e80000100a00 */
[----:B--2---:R1:W-:Y:S04]  /*330a0*/  STL.64 [R1+0x3e60], R4 ;  /* 0x003e600401007387 */ /* 0x0043e80000100a00 */
[----:B0-----:R-:W2:Y:S01]  /*330b0*/  LDL.64 R6, [R1+0x18] ;  /* 0x0000180001067983 */ /* 0x001ea20000100a00 */
[----:B----4-:R-:W-:Y:S03]  /*330c0*/  HMMA.16816.F32.BF16 R24, R20, R14, R24 ;  /* 0x0000000e1418723c */ /* 0x010fe60000041818 */
[----:B--2---:R0:W-:Y:S04]  /*330d0*/  STL.64 [R1+0x3e80], R6 ;  /* 0x003e800601007387 */ /* 0x0041e80000100a00 */
[----:B-1----:R-:W2:Y:S04]  /*330e0*/  LDL.LU R4, [R1+0x210] ;  /* 0x0002100001047983 */ /* 0x002ea80000300800 */
[----:B------:R-:W2:Y:S04]  /*330f0*/  LDL.LU R5, [R1+0x214] ;  /* 0x0002140001057983 */ /* 0x000ea80000300800 */
[----:B0-----:R-:W3:Y:S04]  /*33100*/  LDL.LU R6, [R1+0x218] ;  /* 0x0002180001067983 */ /* 0x001ee80000300800 */
[----:B------:R-:W3:Y:S04]  /*33110*/  LDL.LU R7, [R1+0x21c] ;  /* 0x00021c0001077983 */ /* 0x000ee80000300800 */
[----:B---3--:R0:W-:Y:S04]  /*33120*/  STL.64 [R1+0x3e90], R6 ;  /* 0x003e900601007387 */ /* 0x0081e80000100a00 */
[----:B--2---:R-:W-:Y:S04]  /*33130*/  STL.64 [R1+0x3e88], R4 ;  /* 0x003e880401007387 */ /* 0x004fe80000100a00 */
[----:B------:R-:W-:Y:S04]  /*33140*/  STL [R1+0x3b58], R29 ;  /* 0x003b581d01007387 */ /* 0x000fe80000100800 */
[----:B------:R-:W-:Y:S04]  /*33150*/  STL.64 [R1+0x590], R24 ;  /* 0x0005901801007387 */ /* 0x000fe80000100a00 */
[----:B------:R1:W-:Y:S01]  /*33160*/  STL.64 [R1+0x598], R26 ;  /* 0x0005981a01007387 */ /* 0x0003e20000100a00 */
[----:B0-----:R-:W-:-:S03]  /*33170*/  IMAD.MOV.U32 R6, RZ, RZ, R12 ;  /* 0x000000ffff067224 */ /* 0x001fc600078e000c */
[----:B-1----:R-:W2:Y:S04]  /*33180*/  LDL.LU.64 R26, [R1+0x3ec0] ;  /* 0x003ec000011a7983 */ /* 0x002ea80000300a00 */
[----:B------:R-:W3:Y:S04]  /*33190*/  LDL.LU R25, [R1+0x3eb8] ;  /* 0x003eb80001197983 */ /* 0x000ee80000300800 */
[----:B------:R0:W-:Y:S04]  /*331a0*/  STL.64 [R1+0x3e40], R14 ;  /* 0x003e400e01007387 */ /* 0x0001e80000100a00 */
[----:B------:R-:W4:Y:S04]  /*331b0*/  LDL.LU R12, [R1+0x1d0] ;  /* 0x0001d000010c7983 */ /* 0x000f280000300800 */
[----:B------:R-:W4:Y:S04]  /*331c0*/  LDL.LU R13, [R1+0x1d4] ;  /* 0x0001d400010d7983 */ /* 0x000f280000300800 */
[----:B0-----:R-:W2:Y:S04]  /*331d0*/  LDL.LU R14, [R1+0x1d8] ;  /* 0x0001d800010e7983 */ /* 0x001ea80000300800 */
[----:B------:R-:W2:Y:S04]  /*331e0*/  LDL.LU R15, [R1+0x1dc] ;  /* 0x0001dc00010f7983 */ /* 0x000ea80000300800 */
[----:B--2---:R-:W-:Y:S04]  /*331f0*/  STL.64 [R1+0x3e78], R14 ;  /* 0x003e780e01007387 */ /* 0x004fe80000100a00 */
[----:B----4-:R0:W-:Y:S04]  /*33200*/  STL.64 [R1+0x3e70], R12 ;  /* 0x003e700c01007387 */ /* 0x0101e80000100a00 */
[----:B0-----:R-:W2:Y:S04]  /*33210*/  LDL.LU R12, [R1+0x200] ;  /* 0x00020000010c7983 */ /* 0x001ea80000300800 */
[----:B------:R-:W2:Y:S04]  /*33220*/  LDL.LU R13, [R1+0x204] ;  /* 0x00020400010d7983 */ /* 0x000ea80000300800 */
[----:B------:R-:W4:Y:S04]  /*33230*/  LDL.LU R14, [R1+0x208] ;  /* 0x00020800010e7983 */ /* 0x000f280000300800 */
[----:B------:R-:W4:Y:S01]  /*33240*/  LDL.LU R15, [R1+0x20c] ;  /* 0x00020c00010f7983 */ /* 0x000f220000300800 */
[----:B------:R-:W-:Y:S01]  /*33250*/  HMMA.16816.F32.BF16 R20, R20, R18, R8 ;  /* 0x000000121414723c */ /* 0x000fe20000041808 */
[----:B------:R-:W-:-:S05]  /*33260*/  IMAD.MOV.U32 R7, RZ, RZ, R2 ;  /* 0x000000ffff077224 */ /* 0x000fca00078e0002 */
[----:B------:R-:W-:Y:S02]  /*33270*/  IMAD.MOV.U32 R4, RZ, RZ, R18 ;  /* 0x000000ffff047224 */ /* 0x000fe400078e0012 */
[----:B------:R-:W-:Y:S02]  /*33280*/  IMAD.MOV.U32 R2, RZ, RZ, R19 ;  /* 0x000000ffff027224 */ /* 0x000fe400078e0013 */
[----:B---3--:R-:W0:Y:S04]  /*33290*/  LDSM.16.MT88.4 R16, [R25+UR4+0x2080] ;  /* 0x002080041910783b */ /* 0x008e280008004200 */
[----:B----4-:R-:W-:Y:S04]  /*332a0*/  STL.64 [R1+0x3ea0], R14 ;  /* 0x003ea00e01007387 */ /* 0x010fe80000100a00 */
[----:B--2---:R1:W-:Y:S04]  /*332b0*/  STL.64 [R1+0x3e98], R12 ;  /* 0x003e980c01007387 */ /* 0x0043e80000100a00 */
[----:B-1----:R-:W2:Y:S04]  /*332c0*/  LDL.LU R12, [R1+0x220] ;  /* 0x00022000010c7983 */ /* 0x002ea80000300800 */
[----:B------:R-:W2:Y:S04]  /*332d0*/  LDL.LU R13, [R1+0x224] ;  /* 0x00022400010d7983 */ /* 0x000ea80000300800 */
[----:B------:R-:W2:Y:S04]  /*332e0*/  LDL.LU R14, [R1+0x228] ;  /* 0x00022800010e7983 */ /* 0x000ea80000300800 */
[----:B------:R-:W2:Y:S04]  /*332f0*/  LDL.LU R15, [R1+0x22c] ;  /* 0x00022c00010f7983 */ /* 0x000ea80000300800 */
[----:B------:R-:W2:Y:S04]  /*33300*/  LDL.LU.64 R10, [R1+0x3eb0] ;  /* 0x003eb000010a7983 */ /* 0x000ea80000300a00 */
[----:B------:R-:W2:Y:S04]  /*33310*/  LDL.LU.64 R8, [R1+0x3ea8] ;  /* 0x003ea80001087983 */ /* 0x000ea80000300a00 */
[----:B------:R-:W-:Y:S04]  /*33320*/  STL.64 [R1+0x2c0], R20 ;  /* 0x0002c01401007387 */ /* 0x000fe80000100a00 */
[----:B------:R1:W-:Y:S04]  /*33330*/  STL.64 [R1+0x2c8], R22 ;  /* 0x0002c81601007387 */ /* 0x0003e80000100a00 */
[----:B-1----:R-:W3:Y:S04]  /*33340*/  LDL.64 R22, [R1+0x28] ;  /* 0x0000280001167983 */ /* 0x002ee80000100a00 */
[----:B0-----:R0:W-:Y:S02]  /*33350*/  STL.64 [R1+0x3d10], R18 ;  /* 0x003d101201007387 */ /* 0x0011e40000100a00 */
[----:B0-----:R-:W-:-:S02]  /*33360*/  IMAD.MOV.U32 R18, RZ, RZ, R4 ;  /* 0x000000ffff127224 */ /* 0x001fc400078e0004 */
[----:B------:R-:W-:Y:S01]  /*33370*/  STL.64 [R1+0x3d08], R16 ;  /* 0x003d081001007387 */ /* 0x000fe20000100a00 */
[----:B--2---:R-:W-:Y:S03]  /*33380*/  HMMA.16816.F32.BF16 R4, R8, R6, R12 ;  /* 0x000000060804723c */ /* 0x004fe6000004180c */
[----:B------:R-:W2:Y:S04]  /*33390*/  LDL.LU.64 R14, [R1+0x3ea0] ;  /* 0x003ea000010e7983 */ /* 0x000ea80000300a00 */
[----:B------:R-:W2:-:S15]  /*333a0*/  LDL.LU.64 R12, [R1+0x3e98] ;  /* 0x003e9800010c7983 */ /* 0x000e9e0000300a00 */
[----:B------:R-:W-:-:S01]  /*333b0*/  NOP ;  /* 0x0000000000007918 */ /* 0x000fc20000000000 */
[----:B------:R-:W-:Y:S04]  /*333c0*/  STL.64 [R1+0x580], R4 ;  /* 0x0005800401007387 */ /* 0x000fe80000100a00 */
[----:B------:R0:W-:Y:S04]  /*333d0*/  STL.64 [R1+0x588], R6 ;  /* 0x0005880601007387 */ /* 0x0001e80000100a00 */
[----:B0-----:R-:W4:Y:S04]  /*333e0*/  LDL.LU.64 R6, [R1+0x3e90] ;  /* 0x003e900001067983 */ /* 0x001f280000300a00 */
[----:B------:R-:W4:Y:S01]  /*333f0*/  LDL.LU.64 R4, [R1+0x3e88] ;  /* 0x003e880001047983 */ /* 0x000f220000300a00 */
[----:B------:R-:W-:-:S02]  /*33400*/  IMAD.MOV.U32 R19, RZ, RZ, R2 ;  /* 0x000000ffff137224 */ /* 0x000fc400078e0002 */
[----:B---3--:R-:W-:Y:S02]  /*33410*/  IMAD.MOV.U32 R2, RZ, RZ, R22 ;  /* 0x000000ffff027224 */ /* 0x008fe400078e0016 */
[----:B------:R-:W-:Y:S01]  /*33420*/  IMAD.MOV.U32 R29, RZ, RZ, R23 ;  /* 0x000000ffff1d7224 */ /* 0x000fe200078e0017 */
[----:B----4-:R-:W-:-:S15]  /*33430*/  HMMA.16816.F32.BF16 R4, R8, R22, R4 ;  /* 0x000000160804723c */ /* 0x010fde0000041804 */
[----:B------:R-:W-:-:S08]  /*33440*/  NOP ;  /* 0x0000000000007918 */ /* 0x000fd00000000000 */
[----:B------:R-:W-:Y:S04]  /*33450*/  STL.64 [R1+0x570], R4 ;  /* 0x0005700401007387 */ /* 0x000fe80000100a00 */
[----:B------:R0:W-:Y:S04]  /*33460*/  STL.64 [R1+0x578], R6 ;  /* 0x0005780601007387 */ /* 0x0001e80000100a00 */
[----:B0-----:R-:W2:Y:S04]  /*33470*/  LDL.LU.64 R6, [R1+0x3e80] ;  /* 0x003e800001067983 */ /* 0x001ea80000300a00 */
[----:B------:R-:W3:Y:S04]  /*33480*/  LDL.LU R20, [R1+0x90] ;  /* 0x0000900001147983 */ /* 0x000ee80000300800 */
[----:B------:R-:W3:Y:S04]  /*33490*/  LDL.LU R21, [R1+0x94] ;  /* 0x0000940001157983 */ /* 0x000ee80000300800 */
[----:B------:R-:W4:Y:S04]  /*334a0*/  LDL.LU R22, [R1+0x98] ;  /* 0x0000980001167983 */ /* 0x000f280000300800 */
[----:B------:R-:W4:Y:S01]  /*334b0*/  LDL.LU R23, [R1+0x9c] ;  /* 0x00009c0001177983 */ /* 0x000f220000300800 */
[----:B--2---:R-:W-:Y:S03]  /*334c0*/  HMMA.16816.F32.BF16 R12, R8, R6, R12 ;  /* 0x00000006080c723c */ /* 0x004fe6000004180c */
[----:B----4-:R0:W-:Y:S04]  /*334d0*/  STL.64 [R1+0x3d48], R22 ;  /* 0x003d481601007387 */ /* 0x0101e80000100a00 */
[----:B---3--:R1:W-:Y:S04]  /*334e0*/  STL.64 [R1+0x3d40], R20 ;  /* 0x003d401401007387 */ /* 0x0083e80000100a00 */
[----:B0-----:R-:W2:Y:S01]  /*334f0*/  LDL.64 R22, [R1+0x8] ;  /* 0x0000080001167983 */ /* 0x001ea20000100a00 */
[----:B-1----:R-:W-:-:S02]  /*33500*/  IMAD.MOV.U32 R21, RZ, RZ, R6 ;  /* 0x000000ffff157224 */ /* 0x002fc400078e0006 */
[----:B------:R-:W-:-:S09]  /*33510*/  IMAD.MOV.U32 R20, RZ, RZ, R7 ;  /* 0x000000ffff147224 */ /* 0x000fd200078e0007 */
[----:B------:R-:W-:Y:S04]  /*33520*/  STL.64 [R1+0x560], R12 ;  /* 0x0005600c01007387 */ /* 0x000fe80000100a00 */
[----:B------:R0:W-:Y:S04]  /*33530*/  STL.64 [R1+0x568], R14 ;  /* 0x0005680e01007387 */ /* 0x0001e80000100a00 */
[----:B0-----:R-:W3:Y:S04]  /*33540*/  LDL.LU.64 R14, [R1+0x3e78] ;  /* 0x003e7800010e7983 */ /* 0x001ee80000300a00 */
[----:B------:R-:W3:Y:S04]  /*33550*/  LDL.LU.64 R12, [R1+0x3e70] ;  /* 0x003e7000010c7983 */ /* 0x000ee80000300a00 */
[----:B------:R-:W2:Y:S04]  /*33560*/  LDL.LU.64 R6, [R1+0x3e68] ;  /* 0x003e680001067983 */ /* 0x000ea80000300a00 */
[----:B------:R-:W2:Y:S02]  /*33570*/  LDL.LU.64 R4, [R1+0x3e60] ;  /* 0x003e600001047983 */ /* 0x000ea40000300a00 */
[----:B--2---:R-:W-:-:S15]  /*33580*/  HMMA.16816.F32.BF16 R4, R8, R22, R4 ;  /* 0x000000160804723c */ /* 0x004fde0000041804 */
[----:B------:R-:W-:-:S08]  /*33590*/  NOP ;  /* 0x0000000000007918 */ /* 0x000fd00000000000 */
[----:B------:R-:W-:Y:S04]  /*335a0*/  STL.64 [R1+0x550], R4 ;  /* 0x0005500401007387 */ /* 0x000fe80000100a00 */
[----:B------:R0:W-:Y:S04]  /*335b0*/  STL.64 [R1+0x558], R6 ;  /* 0x0005580601007387 */ /* 0x0001e80000100a00 */
[----:B0-----:R-:W2:Y:S04]  /*335c0*/  LDL.LU.64 R6, [R1+0x3e58] ;  /* 0x003e580001067983 */ /* 0x001ea80000300a00 */
[----:B------:R-:W2:Y:S04]  /*335d0*/  LDL.LU.64 R4, [R1+0x3e50] ;  /* 0x003e500001047983 */ /* 0x000ea80000300a00 */
[----:B------:R-:W-:Y:S01]  /*335e0*/  STL.64 [R1+0x3de0], R22 ;  /* 0x003de01601007387 */ /* 0x000fe20000100a00 */
[----:B--2---:R-:W-:-:S15]  /*335f0*/  HMMA.16816.F32.BF16 R4, R8, R26, R4 ;  /* 0x0000001a0804723c */ /* 0x004fde0000041804 */
[----:B------:R-:W-:-:S08]  /*33600*/  NOP ;  /* 0x0000000000007918 */ /* 0x000fd00000000000 */
[----:B------:R-:W-:Y:S04]  /*33610*/  STL.64 [R1+0x540], R4 ;  /* 0x0005400401007387 */ /* 0x000fe80000100a00 */
[----:B------:R0:W-:Y:S04]  /*33620*/  STL.64 [R1+0x548], R6 ;  /* 0x0005480601007387 */ /* 0x0001e80000100a00 */
[----:B0-----:R-:W3:Y:S04]  /*33630*/  LDL.LU.64 R6, [R1+0x3e48] ;  /* 0x003e480001067983 */ /* 0x001ee80000300a00 */
[----:B------:R-:W-:Y:S04]  /*33640*/  STL.64 [R1+0x3dd8], R26 ;  /* 0x003dd81a01007387 */ /* 0x000fe80000100a00 */
[----:B------:R0:W-:Y:S04]  /*33650*/  STL [R1+0x3dd0], R25 ;  /* 0x003dd01901007387 */ /* 0x0001e80000100800 */
[----:B------:R-:W2:Y:S04]  /*33660*/  LDL.LU R24, [R1+0x1c0] ;  /* 0x0001c00001187983 */ /* 0x000ea80000300800 */
[----:B0-----:R-:W2:Y:S04]  /*33670*/  LDL.LU R25, [R1+0x1c4] ;  /* 0x0001c40001197983 */ /* 0x001ea80000300800 */
[----:B------:R-:W2:Y:S04]  /*33680*/  LDL.LU R26, [R1+0x1c8] ;  /* 0x0001c800011a7983 */ /* 0x000ea80000300800 */
[----:B------:R-:W2:Y:S01]  /*33690*/  LDL.LU R27, [R1+0x1cc] ;  /* 0x0001cc00011b7983 */ /* 0x000ea20000300800 */
[----:B---3--:R-:W-:Y:S03]  /*336a0*/  HMMA.16816.F32.BF16 R4, R8, R6, R12 ;  /* 0x000000060804723c */ /* 0x008fe6000004180c */
[----:B------:R-:W2:-:S15]  /*336b0*/  LDL.LU.64 R14, [R1+0x3e40] ;  /* 0x003e4000010e7983 */ /* 0x000e9e0000300a00 */
[----:B------:R-:W-:-:S05]  /*336c0*/  NOP ;  /* 0x0000000000007918 */ /* 0x000fca0000000000 */
[----:B------:R-:W-:Y:S04]  /*336d0*/  STL.64 [R1+0x530], R4 ;  /* 0x0005300401007387 */ /* 0x000fe80000100a00 */
[----:B------:R0:W-:Y:S04]  /*336e0*/  STL.64 [R1+0x538], R6 ;  /* 0x0005380601007387 */ /* 0x0001e80000100a00 */
[----:B0-----:R-:W3:Y:S04]  /*336f0*/  LDL.LU.64 R6, [R1+0x3e38] ;  /* 0x003e380001067983 */ /* 0x001ee80000300a00 */
[----:B------:R-:W3:Y:S01]  /*33700*/  LDL.LU.64 R4, [R1+0x3e30] ;  /* 0x003e300001047983 */ /* 0x000ee20000300a00 */
[----:B--2---:R-:W-:Y:S06]  /*33710*/  HMMA.16816.F32.BF16 R24, R8, R14, R24 ;  /* 0x0000000e0818723c */ /* 0x004fec0000041818 */
[----:B------:R-:W-:-:S02]  /*33720*/  IMAD.MOV.U32 R17, RZ, RZ, R14 ;  /* 0x000000ffff117224 */ /* 0x000fc400078e000e */
[----:B------:R-:W-:Y:S01]  /*33730*/  IMAD.MOV.U32 R16, RZ, RZ, R15 ;  /* 0x000000ffff107224 */ /* 0x000fe200078e000f */
[----:B---3--:R-:W-:-:S14]  /*33740*/  HMMA.16816.F32.BF16 R8, R8, R18, R4 ;  /* 0x000000120808723c */ /* 0x008fdc0000041804 */
[----:B------:R0:W-:Y:S04]  /*33750*/  STL.64 [R1+0x520], R24 ;  /* 0x0005201801007387 */ /* 0x0001e80000100a00 */
[----:B------:R1:W-:Y:S04]  /*33760*/  STL.64 [R1+0x528], R26 ;  /* 0x0005281a01007387 */ /* 0x0003e80000100a00 */
[----:B------:R-:W2:Y:S04]  /*33770*/  LDL.LU.64 R14, [R1+0x3e28] ;  /* 0x003e2800010e7983 */ /* 0x000ea80000300a00 */
[----:B------:R-:W2:Y:S04]  /*33780*/  LDL.LU.64 R12, [R1+0x3e20] ;  /* 0x003e2000010c7983 */ /* 0x000ea80000300a00 */
[----:B------:R-:W-:Y:S04]  /*33790*/  STL.64 [R1+0x3d98], R18 ;  /* 0x003d981201007387 */ /* 0x000fe80000100a00 */
[----:B------:R-:W3:Y:S04]  /*337a0*/  LDL.LU R4, [R1+0x70] ;  /* 0x0000700001047983 */ /* 0x000ee80000300800 */
[----:B------:R-:W-:Y:S04]  /*337b0*/  STL.64 [R1+0x2f0], R8 ;  /* 0x0002f00801007387 */ /* 0x000fe80000100a00 */
[----:B------:R-:W-:Y:S04]  /*337c0*/  STL.64 [R1+0x2f8], R10 ;  /* 0x0002f80a01007387 */ /* 0x000fe80000100a00 */
[----:B------:R-:W3:Y:S04]  /*337d0*/  LDL.LU R5, [R1+0x74] ;  /* 0x0000740001057983 */ /* 0x000ee80000300800 */
[----:B------:R-:W4:Y:S04]  /*337e0*/  LDL.LU R6, [R1+0x78] ;  /* 0x0000780001067983 */ /* 0x000f280000300800 */
[----:B------:R-:W4:Y:S04]  /*337f0*/  LDL.LU R7, [R1+0x7c] ;  /* 0x00007c0001077983 */ /* 0x000f280000300800 */
[----:B0-----:R-:W2:Y:S04]  /*33800*/  LDL.LU R24, [R1+0x110] ;  /* 0x0001100001187983 */ /* 0x001ea80000300800 */
[----:B------:R-:W2:Y:S04]  /*33810*/  LDL.LU R25, [R1+0x114] ;  /* 0x0001140001197983 */ /* 0x000ea80000300800 */
[----:B-1----:R-:W3:Y:S04]  /*33820*/  LDL.LU R26, [R1+0x118] ;  /* 0x00011800011a7983 */ /* 0x002ee80000300800 */
[----:B------:R-:W3:Y:S01]  /*33830*/  LDL.LU R27, [R1+0x11c] ;  /* 0x00011c00011b7983 */ /* 0x000ee20000300800 */
[----:B------:R-:W-:-:S02]  /*33840*/  IMAD.MOV.U32 R22, RZ, RZ, R21 ;  /* 0x000000ffff167224 */ /* 0x000fc400078e0015 */
[----:B------:R-:W-:Y:S01]  /*33850*/  IMAD.MOV.U32 R23, RZ, RZ, R20 ;  /* 0x000000ffff177224 */ /* 0x000fe200078e0014 */
[----:B---3--:R-:W-:Y:S04]  /*33860*/  STL.64 [R1+0x3df0], R26 ;  /* 0x003df01a01007387 */ /* 0x008fe80000100a00 */
[----:B--2---:R-:W-:Y:S04]  /*33870*/  STL.64 [R1+0x3de8], R24 ;  /* 0x003de81801007387 */ /* 0x004fe80000100a00 */
[----:B------:R0:W-:Y:S02]  /*33880*/  STL.64 [R1+0x3df8], R22 ;  /* 0x003df81601007387 */ /* 0x0001e40000100a00 */
[----:B0-----:R-:W-:-:S02]  /*33890*/  IMAD.MOV.U32 R22, RZ, RZ, R2 ;  /* 0x000000ffff167224 */ /* 0x001fc400078e0002 */
[----:B------:R-:W-:Y:S01]  /*338a0*/  IMAD.MOV.U32 R23, RZ, RZ, R29 ;  /* 0x000000ffff177224 */ /* 0x000fe200078e001d */
[----:B------:R-:W2:Y:S04]  /*338b0*/  LDL.LU R2, [R1+0x3e18] ;  /* 0x003e180001027983 */ /* 0x000ea80000300800 */
[----:B------:R0:W-:Y:S04]  /*338c0*/  STL.64 [R1+0x3e10], R22 ;  /* 0x003e101601007387 */ /* 0x0001e80000100a00 */
[----:B------:R-:W3:Y:S04]  /*338d0*/  LDL.LU R24, [R1+0x120] ;  /* 0x0001200001187983 */ /* 0x000ee80000300800 */
[----:B------:R-:W3:Y:S04]  /*338e0*/  LDL.LU R25, [R1+0x124] ;  /* 0x0001240001197983 */ /* 0x000ee80000300800 */
[----:B------:R-:W4:Y:S04]  /*338f0*/  LDL.LU R26, [R1+0x128] ;  /* 0x00012800011a7983 */ /* 0x000f280000300800 */
[----:B------:R-:W4:Y:S04]  /*33900*/  LDL.LU R27, [R1+0x12c] ;  /* 0x00012c00011b7983 */ /* 0x000f280000300800 */
[----:B------:R-:W2:Y:S04]  /*33910*/  LDL.LU R20, [R1+0x140] ;  /* 0x0001400001147983 */ /* 0x000ea80000300800 */
[----:B------:R-:W2:Y:S01]  /*33920*/  LDL.LU R21, [R1+0x144] ;  /* 0x0001440001157983 */ /* 0x000ea20000300800 */
[----:B------:R-:W-:-:S03]  /*33930*/  IMAD.MOV.U32 R18, RZ, RZ, R17 ;  /* 0x000000ffff127224 */ /* 0x000fc600078e0011 */
[----:B0-----:R-:W2:Y:S04]  /*33940*/  LDL.LU R22, [R1+0x148] ;  /* 0x0001480001167983 */ /* 0x001ea80000300800 */
[----:B------:R-:W2:Y:S01]  /*33950*/  LDL.LU R23, [R1+0x14c] ;  /* 0x00014c0001177983 */ /* 0x000ea20000300800 */
[----:B------:R-:W-:-:S03]  /*33960*/  IMAD.MOV.U32 R19, RZ, RZ, R16 ;  /* 0x000000ffff137224 */ /* 0x000fc600078e0010 */
[----:B----4-:R-:W-:Y:S04]  /*33970*/  STL.64 [R1+0x3e08], R26 ;  /* 0x003e081a01007387 */ /* 0x010fe80000100a00 */
[----:B---3--:R0:W-:Y:S04]  /*33980*/  STL.64 [R1+0x3e00], R24 ;  /* 0x003e001801007387 */ /* 0x0081e80000100a00 */
[----:B0-----:R-:W3:Y:S04]  /*33990*/  LDL.LU R24, [R1+0x130] ;  /* 0x0001300001187983 */ /* 0x001ee80000300800 */
[----:B------:R-:W3:Y:S04]  /*339a0*/  LDL.LU R25, [R1+0x134] ;  /* 0x0001340001197983 */ /* 0x000ee80000300800 */
[----:B------:R-:W3:Y:S04]  /*339b0*/  LDL.LU R26, [R1+0x138] ;  /* 0x00013800011a7983 */ /* 0x000ee80000300800 */
[----:B------:R-:W3:Y:S04]  /*339c0*/  LDL.LU R27, [R1+0x13c] ;  /* 0x00013c00011b7983 */ /* 0x000ee80000300800 */
[----:B------:R-:W-:Y:S04]  /*339d0*/  STL.64 [R1+0x3da8], R6 ;  /* 0x003da80601007387 */ /* 0x000fe80000100a00 */
[----:B------:R-:W-:Y:S04]  /*339e0*/  STL.64 [R1+0x3da0], R4 ;  /* 0x003da00401007387 */ /* 0x000fe80000100a00 */
[----:B------:R0:W-:Y:S04]  /*339f0*/  STL.64 [R1+0x3db0], R18 ;  /* 0x003db01201007387 */ /* 0x0001e80000100a00 */
[----:B0-----:R-:W4:Y:S04]  /*33a00*/  LDL.64 R18, [R1+0x68] ;  /* 0x0000680001127983 */ /* 0x001f280000100a00 */
[----:B----4-:R0:W-:Y:S04]  /*33a10*/  STL.64 [R1+0x3dc8], R18 ;  /* 0x003dc81201007387 */ /* 0x0101e80000100a00 */
[----:B------:R-:W4:Y:S04]  /*33a20*/  LDL.LU R16, [R1+0x100] ;  /* 0x0001000001107983 */ /* 0x000f280000300800 */
[----:B------:R-:W4:Y:S04]  /*33a30*/  LDL.LU R17, [R1+0x104] ;  /* 0x0001040001117983 */ /* 0x000f280000300800 */
[----:B0-----:R-:W4:Y:S04]  /*33a40*/  LDL.LU R18, [R1+0x108] ;  /* 0x0001080001127983 */ /* 0x001f280000300800 */
[----:B------:R-:W4:Y:S04]  /*33a50*/  LDL.LU R19, [R1+0x10c] ;  /* 0x00010c0001137983 */ /* 0x000f280000300800 */
[----:B------:R-:W2:Y:S04]  /*33a60*/  LDL.LU R4, [R1+0xe0] ;  /* 0x0000e00001047983 */ /* 0x000ea80000300800 */
[----:B------:R-:W2:Y:S04]  /*33a70*/  LDL.LU R5, [R1+0xe4] ;  /* 0x0000e40001057983 */ /* 0x000ea80000300800 */
[----:B------:R-:W3:Y:S04]  /*33a80*/  LDL.LU R6, [R1+0xe8] ;  /* 0x0000e80001067983 */ /* 0x000ee80000300800 */
[----:B------:R-:W3:Y:S04]  /*33a90*/  LDL.LU R7, [R1+0xec] ;  /* 0x0000ec0001077983 */ /* 0x000ee80000300800 */
[----:B---3--:R-:W-:Y:S04]  /*33aa0*/  STL.64 [R1+0x3dc0], R6 ;  /* 0x003dc00601007387 */ /* 0x008fe80000100a00 */
[----:B--2---:R0:W-:Y:S04]  /*33ab0*/  STL.64 [R1+0x3db8], R4 ;  /* 0x003db80401007387 */ /* 0x0041e80000100a00 */
[----:B0-----:R-:W2:Y:S04]  /*33ac0*/  LDL.LU R4, [R1+0xf0] ;  /* 0x0000f00001047983 */ /* 0x001ea80000300800 */
[----:B------:R-:W2:Y:S04]  /*33ad0*/  LDL.LU R5, [R1+0xf4] ;  /* 0x0000f40001057983 */ /* 0x000ea80000300800 */
[----:B------:R-:W2:Y:S04]  /*33ae0*/  LDL.LU R6, [R1+0xf8] ;  /* 0x0000f80001067983 */ /* 0x000ea80000300800 */
[----:B------:R-:W2:Y:S04]  /*33af0*/  LDL.LU R7, [R1+0xfc] ;  /* 0x0000fc0001077983 */ /* 0x000ea80000300800 */
[----:B------:R-:W3:Y:S04]  /*33b00*/  LDL.LU R8, [R1+0xc0] ;  /* 0x0000c00001087983 */ /* 0x000ee80000300800 */
[----:B------:R-:W3:Y:S04]  /*33b10*/  LDL.LU R9, [R1+0xc4] ;  /* 0x0000c40001097983 */ /* 0x000ee80000300800 */
[----:B------:R-:W4:Y:S04]  /*33b20*/  LDL.LU R10, [R1+0xc8] ;  /* 0x0000c800010a7983 */ /* 0x000f280000300800 */
[----:B------:R-:W4:Y:S04]  /*33b30*/  LDL.LU R11, [R1+0xcc] ;  /* 0x0000cc00010b7983 */ /* 0x000f280000300800 */
[----:B----4-:R0:W-:Y:S04]  /*33b40*/  STL.64 [R1+0x3d78], R10 ;  /* 0x003d780a01007387 */ /* 0x0101e80000100a00 */
[----:B---3--:R-:W-:Y:S04]  /*33b50*/  STL.64 [R1+0x3d70], R8 ;  /* 0x003d700801007387 */ /* 0x008fe80000100a00 */
[----:B0-----:R-:W3:Y:S02]  /*33b60*/  LDL.64 R10, [R1+0x38] ;  /* 0x00003800010a7983 */ /* 0x001ee40000100a00 */
[----:B---3--:R-:W-:-:S15]  /*33b70*/  HMMA.16816.F32.BF16 R20, R12, R10, R20 ;  /* 0x0000000a0c14723c */ /* 0x008fde0000041814 */
[----:B------:R-:W-:-:S08]  /*33b80*/  NOP ;  /* 0x0000000000007918 */ /* 0x000fd00000000000 */
        /* <DEDUP_REMOVED lines=21> */
[----:B0-----:R-:W3:Y:S04]  /*33ce0*/  LDL.LU.64 R26, [R1+0x3dd8] ;  /* 0x003dd800011a7983 */ /* 0x001ee80000300a00 */
[----:B------:R-:W4:Y:S04]  /*33cf0*/  LDL.LU R25, [R1+0x3dd0] ;  /* 0x003dd00001197983 */ /* 0x000f280000300800 */
[----:B------:R0:W-:Y:S04]  /*33d00*/  STL.64 [R1+0x3d50], R22 ;  /* 0x003d501601007387 */ /* 0x0001e80000100a00 */
[----:B0-----:R-:W2:Y:S04]  /*33d10*/  LDL.64 R22, [R1+0x18] ;  /* 0x0000180001167983 */ /* 0x001ea80000100a00 */
[----:B--2---:R0:W-:Y:S04]  /*33d20*/  STL.64 [R1+0x3d68], R22 ;  /* 0x003d681601007387 */ /* 0x0041e80000100a00 */
[----:B0-----:R-:W2:Y:S01]  /*33d30*/  LDL.64 R22, [R1+0x28] ;  /* 0x0000280001167983 */ /* 0x001ea20000100a00 */
[C---:B---3--:R-:W-:Y:S03]  /*33d40*/  HMMA.16816.F32.BF16 R16, R12.reuse, R26, R16 ;  /* 0x0000001a0c10723c */ /* 0x048fe60000041810 */
[----:B--2---:R0:W-:Y:S04]  /*33d50*/  STL.64 [R1+0x3d80], R22 ;  /* 0x003d801601007387 */ /* 0x0041e80000100a00 */
[----:B------:R-:W2:Y:S04]  /*33d60*/  LDL.LU R20, [R1+0xd0] ;  /* 0x0000d00001147983 */ /* 0x000ea80000300800 */
[----:B------:R-:W2:Y:S04]  /*33d70*/  LDL.LU R21, [R1+0xd4] ;  /* 0x0000d40001157983 */ /* 0x000ea80000300800 */
[----:B0-----:R-:W2:Y:S04]  /*33d80*/  LDL.LU R22, [R1+0xd8] ;  /* 0x0000d80001167983 */ /* 0x001ea80000300800 */
[----:B------:R-:W2:Y:S04]  /*33d90*/  LDL.LU R23, [R1+0xdc] ;  /* 0x0000dc0001177983 */ /* 0x000ea80000300800 */
[----:B------:R-:W-:Y:S04]  /*33da0*/  STL.64 [R1+0x4d0], R16 ;  /* 0x0004d01001007387 */ /* 0x000fe80000100a00 */
[----:B------:R0:W-:Y:S04]  /*33db0*/  STL.64 [R1+0x4d8], R18 ;  /* 0x0004d81201007387 */ /* 0x0001e80000100a00 */
[----:B0-----:R-:W3:Y:S04]  /*33dc0*/  LDL.LU.64 R18, [R1+0x3dc8] ;  /* 0x003dc80001127983 */ /* 0x001ee80000300a00 */
[----:B------:R-:W-:Y:S04]  /*33dd0*/  STL.64 [R1+0x3d60], R26 ;  /* 0x003d601a01007387 */ /* 0x000fe80000100a00 */
[----:B----4-:R0:W-:Y:S04]  /*33de0*/  STL [R1+0x3d58], R25 ;  /* 0x003d581901007387 */ /* 0x0101e80000100800 */
[----:B------:R-:W4:Y:S04]  /*33df0*/  LDL.LU R24, [R1+0xb0] ;  /* 0x0000b00001187983 */ /* 0x000f280000300800 */
[----:B0-----:R-:W4:Y:S04]  /*33e00*/  LDL.LU R25, [R1+0xb4] ;  /* 0x0000b40001197983 */ /* 0x001f280000300800 */
[----:B------:R-:W4:Y:S01]  /*33e10*/  LDL.LU R26, [R1+0xb8] ;  /* 0x0000b800011a7983 */ /* 0x000f220000300800 */
[----:B------:R-:W-:Y:S01]  /*33e20*/  IMAD.MOV.U32 R27, RZ, RZ, R2 ;  /* 0x000000ffff1b7224 */ /* 0x000fe200078e0002 */
[----:B---3--:R-:W-:Y:S06]  /*33e30*/  HMMA.16816.F32.BF16 R4, R12, R18, R4 ;  /* 0x000000120c04723c */ /* 0x008fec0000041804 */
[----:B------:R-:W-:-:S02]  /*33e40*/  IMAD.MOV.U32 R8, RZ, RZ, R18 ;  /* 0x000000ffff087224 */ /* 0x000fc400078e0012 */
[----:B------:R-:W-:-:S15]  /*33e50*/  IMAD.MOV.U32 R2, RZ, RZ, R19 ;  /* 0x000000ffff027224 */ /* 0x000fde00078e0013 */
[----:B------:R-:W-:Y:S04]  /*33e60*/  STL.64 [R1+0x4c0], R4 ;  /* 0x0004c00401007387 */ /* 0x000fe80000100a00 */
[----:B------:R0:W-:Y:S04]  /*33e70*/  STL.64 [R1+0x4c8], R6 ;  /* 0x0004c80601007387 */ /* 0x0001e80000100a00 */
[----:B0-----:R-:W3:Y:S04]  /*33e80*/  LDL.LU.64 R6, [R1+0x3dc0] ;  /* 0x003dc00001067983 */ /* 0x001ee80000300a00 */
[----:B------:R-:W3:Y:S04]  /*33e90*/  LDL.LU.64 R4, [R1+0x3db8] ;  /* 0x003db80001047983 */ /* 0x000ee80000300a00 */
[----:B------:R-:W3:Y:S02]  /*33ea0*/  LDL.LU.64 R18, [R1+0x3db0] ;  /* 0x003db00001127983 */ /* 0x000ee40000300a00 */
        /* <DEDUP_REMOVED lines=8> */
[----:B------:R-:W2:Y:S04]  /*33f30*/  LDL.LU.64 R6, [R1+0x3d90] ;  /* 0x003d900001067983 */ /* 0x000ea80000300a00 */
[----:B------:R-:W2:Y:S04]  /*33f40*/  LDL.LU.64 R4, [R1+0x3d88] ;  /* 0x003d880001047983 */ /* 0x000ea80000300a00 */
[----:B------:R0:W-:Y:S04]  /*33f50*/  STL.64 [R1+0x3d28], R18 ;  /* 0x003d281201007387 */ /* 0x0001e80000100a00 */
[----:B------:R-:W3:Y:S09]  /*33f60*/  LDL.LU R16, [R1+0xa0] ;  /* 0x0000a00001107983 */ /* 0x000ef20000300800 */
[----:B------:R1:W-:Y:S04]  /*33f70*/  STL.64 [R1+0x2e0], R12 ;  /* 0x0002e00c01007387 */ /* 0x0003e80000100a00 */
[----:B------:R4:W-:Y:S04]  /*33f80*/  STL.64 [R1+0x2e8], R14 ;  /* 0x0002e80e01007387 */ /* 0x0009e80000100a00 */
[----:B------:R-:W3:Y:S04]  /*33f90*/  LDL.LU R17, [R1+0xa4] ;  /* 0x0000a40001117983 */ /* 0x000ee80000300800 */
[----:B0-----:R-:W3:Y:S04]  /*33fa0*/  LDL.LU R18, [R1+0xa8] ;  /* 0x0000a80001127983 */ /* 0x001ee80000300800 */
[----:B------:R-:W3:Y:S01]  /*33fb0*/  LDL.LU R19, [R1+0xac] ;  /* 0x0000ac0001137983 */ /* 0x000ee20000300800 */
[----:B-1----:R-:W-:-:S02]  /*33fc0*/  IMAD.MOV.U32 R13, RZ, RZ, R10 ;  /* 0x000000ffff0d7224 */ /* 0x002fc400078e000a */
[----:B------:R-:W-:Y:S02]  /*33fd0*/  IMAD.MOV.U32 R12, RZ, RZ, R11 ;  /* 0x000000ffff0c7224 */ /* 0x000fe400078e000b */
[----:B----4-:R-:W-:Y:S01]  /*33fe0*/  IMAD.MOV.U32 R14, RZ, RZ, R8 ;  /* 0x000000ffff0e7224 */ /* 0x010fe200078e0008 */
[----:B--2---:R-:W-:-:S15]  /*33ff0*/  HMMA.16816.F32.BF16 R20, R4, R10, R20 ;  /* 0x0000000a0414723c */ /* 0x004fde0000041814 */
[----:B------:R-:W-:-:S08]  /*34000*/  NOP ;  /* 0x0000000000007918 */ /* 0x000fd00000000000 */
[----:B------:R-:W-:Y:S04]  /*34010*/  STL.64 [R1+0x610], R20 ;  /* 0x0006101401007387 */ /* 0x000fe80000100a00 */
[----:B------:R0:W-:Y:S04]  /*34020*/  STL.64 [R1+0x618], R22 ;  /* 0x0006181601007387 */ /* 0x0001e80000100a00 */
[----:B0-----:R-:W2:Y:S04]  /*34030*/  LDL.LU.64 R22, [R1+0x3d80] ;  /* 0x003d800001167983 */ /* 0x001ea80000300a00 */
[----:B------:R-:W2:Y:S04]  /*34040*/  LDL.LU.64 R10, [R1+0x3d78] ;  /* 0x003d7800010a7983 */ /* 0x000ea80000300a00 */
[----:B------:R-:W2:Y:S02]  /*34050*/  LDL.LU.64 R8, [R1+0x3d70] ;  /* 0x003d700001087983 */ /* 0x000ea40000300a00 */
[----:B--2---:R-:W-:-:S15]  /*34060*/  HMMA.16816.F32.BF16 R8, R4, R22, R8 ;  /* 0x000000160408723c */ /* 0x004fde0000041808 */
[----:B------:R-:W-:-:S08]  /*34070*/  NOP ;  /* 0x0000000000007918 */ /* 0x000fd00000000000 */
[----:B------:R0:W-:Y:S04]  /*34080*/  STL.64 [R1+0x600], R8 ;  /* 0x0006000801007387 */ /* 0x0001e80000100a00 */
[----:B------:R1:W-:Y:S01]  /*34090*/  STL.64 [R1+0x608], R10 ;  /* 0x0006080a01007387 */ /* 0x0003e20000100a00 */
[----:B0-----:R-:W-:Y:S02]  /*340a0*/  IMAD.MOV.U32 R9, RZ, RZ, R22 ;  /* 0x000000ffff097224 */ /* 0x001fe400078e0016 */
[----:B------:R-:W-:Y:S02]  /*340b0*/  IMAD.MOV.U32 R8, RZ, RZ, R23 ;  /* 0x000000ffff087224 */ /* 0x000fe400078e0017 */
[----:B------:R-:W2:Y:S01]  /*340c0*/  LDL.LU.64 R22, [R1+0x3d68] ;  /* 0x003d680001167983 */ /* 0x000ea20000300a00 */
[----:B------:R-:W-:-:S03]  /*340d0*/  IMAD.MOV.U32 R15, RZ, RZ, R2 ;  /* 0x000000ffff0f7224 */ /* 0x000fc600078e0002 */
[----:B------:R-:W4:Y:S01]  /*340e0*/  LDL R2, [R1+0x1ff0] ;  /* 0x001ff00001027983 */ /* 0x000f220000100800 */
[----:B--2---:R-:W-:Y:S06]  /*340f0*/  HMMA.16816.F32.BF16 R24, R4, R22, R24 ;  /* 0x000000160418723c */ /* 0x004fec0000041818 */
[----:B-1----:R-:W-:Y:S02]  /*34100*/  IMAD.MOV.U32 R11, RZ, RZ, R22 ;  /* 0x000000ffff0b7224 */ /* 0x002fe400078e0016 */
[----:B------:R-:W-:-:S15]  /*34110*/  IMAD.MOV.U32 R10, RZ, RZ, R23 ;  /* 0x000000ffff0a7224 */ /* 0x000fde00078e0017 */
[----:B------:R-:W-:Y:S04]  /*34120*/  STL.64 [R1+0x5f0], R24 ;  /* 0x0005f01801007387 */ /* 0x000fe80000100a00 */
[----:B------:R0:W-:Y:S04]  /*34130*/  STL.64 [R1+0x5f8], R26 ;  /* 0x0005f81a01007387 */ /* 0x0001e80000100a00 */
[----:B0-----:R-:W2:Y:S04]  /*34140*/  LDL.LU.64 R26, [R1+0x3d60] ;  /* 0x003d6000011a7983 */ /* 0x001ea80000300a00 */
[----:B------:R-:W4:Y:S04]  /*34150*/  LDL.LU R25, [R1+0x3d58] ;  /* 0x003d580001197983 */ /* 0x000f280000300800 */
[----:B------:R-:W3:Y:S02]  /*34160*/  LDL.LU.64 R22, [R1+0x3d50] ;  /* 0x003d500001167983 */ /* 0x000ee40000300a00 */
[----:B---3--:R-:W-:-:S15]  /*34170*/  HMMA.16816.F32.BF16 R16, R4, R22, R16 ;  /* 0x000000160410723c */ /* 0x008fde0000041810 */
[----:B------:R-:W-:-:S08]  /*34180*/  NOP ;  /* 0x0000000000007918 */ /* 0x000fd00000000000 */
[----:B------:R0:W-:Y:S04]  /*34190*/  STL.64 [R1+0x5e0], R16 ;  /* 0x0005e01001007387 */ /* 0x0001e80000100a00 */
[----:B------:R-:W-:Y:S01]  /*341a0*/  STL.64 [R1+0x5e8], R18 ;  /* 0x0005e81201007387 */ /* 0x000fe20000100a00 */
[----:B0-----:R-:W-:Y:S02]  /*341b0*/  IMAD.MOV.U32 R17, RZ, RZ, R22 ;  /* 0x000000ffff117224 */ /* 0x001fe400078e0016 */
[----:B------:R-:W-:Y:S02]  /*341c0*/  IMAD.MOV.U32 R16, RZ, RZ, R23 ;  /* 0x000000ffff107224 */ /* 0x000fe400078e0017 */
[----:B------:R-:W3:Y:S04]  /*341d0*/  LDL.LU.64 R22, [R1+0x3d48] ;  /* 0x003d480001167983 */ /* 0x000ee80000300a00 */
[----:B------:R-:W3:Y:S04]  /*341e0*/  LDL.LU.64 R20, [R1+0x3d40] ;  /* 0x003d400001147983 */ /* 0x000ee80000300a00 */
[----:B--2---:R0:W-:Y:S01]  /*341f0*/  STL.64 [R1+0x3ca8], R26 ;  /* 0x003ca81a01007387 */ /* 0x0041e20000100a00 */
[----:B---3--:R-:W-:Y:S07]  /*34200*/  HMMA.16816.F32.BF16 R20, R4, R26, R20 ;  /* 0x0000001a0414723c */ /* 0x008fee0000041814 */
[----:B0-----:R-:W-:-:S02]  /*34210*/  IMAD.MOV.U32 R26, RZ, RZ, R17 ;  /* 0x000000ffff1a7224 */ /* 0x001fc400078e0011 */
[----:B------:R-:W-:-:S14]  /*34220*/  IMAD.MOV.U32 R27, RZ, RZ, R16 ;  /* 0x000000ffff1b7224 */ /* 0x000fdc00078e0010 */
[----:B------:R-:W-:Y:S04]  /*34230*/  STL.64 [R1+0x5d0], R20 ;  /* 0x0005d01401007387 */ /* 0x000fe80000100a00 */
[----:B------:R-:W-:Y:S04]  /*34240*/  STL.64 [R1+0x5d8], R22 ;  /* 0x0005d81601007387 */ /* 0x000fe80000100a00 */
[----:B------:R0:W-:Y:S02]  /*34250*/  STL.64 [R1+0x3cc0], R26 ;  /* 0x003cc01a01007387 */ /* 0x0001e40000100a00 */
[----:B0-----:R-:W-:-:S02]  /*34260*/  IMAD.MOV.U32 R26, RZ, RZ, R11 ;  /* 0x000000ffff1a7224 */ /* 0x001fc400078e000b */
[----:B------:R-:W-:-:S05]  /*34270*/  IMAD.MOV.U32 R27, RZ, RZ, R10 ;  /* 0x000000ffff1b7224 */ /* 0x000fca00078e000a */
[----:B------:R0:W-:Y:S02]  /*34280*/  STL.64 [R1+0x3cd8], R26 ;  /* 0x003cd81a01007387 */ /* 0x0001e40000100a00 */
[----:B0-----:R-:W-:Y:S02]  /*34290*/  IMAD.MOV.U32 R26, RZ, RZ, R9 ;  /* 0x000000ffff1a7224 */ /* 0x001fe400078e0009 */
[----:B------:R-:W-:Y:S02]  /*342a0*/  IMAD.MOV.U32 R27, RZ, RZ, R8 ;  /* 0x000000ffff1b7224 */ /* 0x000fe400078e0008 */
[----:B----4-:R-:W0:Y:S04]  /*342b0*/  LDSM.16.MT88.4 R8, [R25+UR4+0x2100] ;  /* 0x002100041908783b */ /* 0x010e280008004200 */
[----:B------:R-:W-:Y:S04]  /*342c0*/  STL.64 [R1+0x3cf0], R26 ;  /* 0x003cf01a01007387 */ /* 0x000fe80000100a00 */
[----:B0-----:R-:W-:Y:S04]  /*342d0*/  STL.64 [R1+0x3c88], R10 ;  /* 0x003c880a01007387 */ /* 0x001fe80000100a00 */
[----:B------:R0:W-:Y:S04]  /*342e0*/  STL.64 [R1+0x3c80], R8 ;  /* 0x003c800801007387 */ /* 0x0001e80000100a00 */
[----:B0-----:R-:W2:Y:S04]  /*342f0*/  LDL.LU R8, [R1+0x340] ;  /* 0x0003400001087983 */ /* 0x001ea80000300800 */
[----:B------:R-:W2:Y:S04]  /*34300*/  LDL.LU R9, [R1+0x344] ;  /* 0x0003440001097983 */ /* 0x000ea80000300800 */
[----:B------:R-:W3:Y:S04]  /*34310*/  LDL.LU R10, [R1+0x348] ;  /* 0x00034800010a7983 */ /* 0x000ee80000300800 */
[----:B------:R-:W3:Y:S04]  /*34320*/  LDL.LU R11, [R1+0x34c] ;  /* 0x00034c00010b7983 */ /* 0x000ee80000300800 */
[----:B------:R-:W4:Y:S04]  /*34330*/  LDL.LU R20, [R1+0x1a0] ;  /* 0x0001a00001147983 */ /* 0x000f280000300800 */
[----:B------:R-:W4:Y:S04]  /*34340*/  LDL.LU R21, [R1+0x1a4] ;  /* 0x0001a40001157983 */ /* 0x000f280000300800 */
[----:B------:R-:W2:Y:S04]  /*34350*/  LDL.LU R22, [R1+0x1a8] ;  /* 0x0001a80001167983 */ /* 0x000ea80000300800 */
[----:B------:R-:W2:Y:S01]  /*34360*/  LDL.LU R23, [R1+0x1ac] ;  /* 0x0001ac0001177983 */ /* 0x000ea20000300800 */
[----:B------:R-:W-:-:S02]  /*34370*/  IMAD.MOV.U32 R26, RZ, RZ, R13 ;  /* 0x000000ffff1a7224 */ /* 0x000fc400078e000d */
[----:B------:R-:W-:Y:S01]  /*34380*/  IMAD.MOV.U32 R27, RZ, RZ, R12 ;  /* 0x000000ffff1b7224 */ /* 0x000fe200078e000c */
[----:B--2---:R-:W-:Y:S04]  /*34390*/  STL.64 [R1+0x3d38], R22 ;  /* 0x003d381601007387 */ /* 0x004fe80000100a00 */
[----:B----4-:R0:W-:Y:S04]  /*343a0*/  STL.64 [R1+0x3d30], R20 ;  /* 0x003d301401007387 */ /* 0x0101e80000100a00 */
[----:B0-----:R-:W2:Y:S04]  /*343b0*/  LDL.LU R20, [R1+0x1b0] ;  /* 0x0001b00001147983 */ /* 0x001ea80000300800 */
[----:B------:R-:W2:Y:S04]  /*343c0*/  LDL.LU R21, [R1+0x1b4] ;  /* 0x0001b40001157983 */ /* 0x000ea80000300800 */
[----:B------:R-:W2:Y:S04]  /*343d0*/  LDL.LU R22, [R1+0x1b8] ;  /* 0x0001b80001167983 */ /* 0x000ea80000300800 */
[----:B------:R-:W2:Y:S04]  /*343e0*/  LDL.LU R23, [R1+0x1bc] ;  /* 0x0001bc0001177983 */ /* 0x000ea80000300800 */
[----:B------:R-:W4:Y:S04]  /*343f0*/  LDL.64 R18, [R1+0x58] ;  /* 0x0000580001127983 */ /* 0x000f280000100a00 */
[----:B------:R-:W-:Y:S04]  /*34400*/  STL.64 [R1+0x3d20], R26 ;  /* 0x003d201a01007387 */ /* 0x000fe80000100a00 */
[----:B------:R0:W-:Y:S04]  /*34410*/  STL [R1+0x3d18], R25 ;  /* 0x003d181901007387 */ /* 0x0001e80000100800 */
[----:B------:R-:W4:Y:S04]  /*34420*/  LDL.LU R24, [R1+0x80] ;  /* 0x0000800001187983 */ /* 0x000f280000300800 */
[----:B0-----:R-:W4:Y:S04]  /*34430*/  LDL.LU R25, [R1+0x84] ;  /* 0x0000840001197983 */ /* 0x001f280000300800 */
[----:B------:R-:W4:Y:S04]  /*34440*/  LDL.LU R26, [R1+0x88] ;  /* 0x00008800011a7983 */ /* 0x000f280000300800 */
[----:B------:R-:W4:Y:S04]  /*34450*/  LDL.LU R27, [R1+0x8c] ;  /* 0x00008c00011b7983 */ /* 0x000f280000300800 */
[----:B---3--:R-:W-:Y:S04]  /*34460*/  STL.64 [R1+0x3cb8], R10 ;  /* 0x003cb80a01007387 */ /* 0x008fe80000100a00 */
[----:B------:R0:W-:Y:S04]  /*34470*/  STL.64 [R1+0x3cb0], R8 ;  /* 0x003cb00801007387 */ /* 0x0001e80000100a00 */
[----:B0-----:R-:W3:Y:S04]  /*34480*/  LDL.LU R8, [R1+0x320] ;  /* 0x0003200001087983 */ /* 0x001ee80000300800 */
[----:B------:R-:W3:Y:S04]  /*34490*/  LDL.LU R9, [R1+0x324] ;  /* 0x0003240001097983 */ /* 0x000ee80000300800 */
[----:B------:R-:W2:Y:S04]  /*344a0*/  LDL.LU R10, [R1+0x328] ;  /* 0x00032800010a7983 */ /* 0x000ea80000300800 */
[----:B------:R-:W2:Y:S04]  /*344b0*/  LDL.LU R11, [R1+0x32c] ;  /* 0x00032c00010b7983 */ /* 0x000ea80000300800 */
[----:B--2---:R-:W-:Y:S04]  /*344c0*/  STL.64 [R1+0x3cd0], R10 ;  /* 0x003cd00a01007387 */ /* 0x004fe80000100a00 */
[----:B---3--:R0:W-:Y:S04]  /*344d0*/  STL.64 [R1+0x3cc8], R8 ;  /* 0x003cc80801007387 */ /* 0x0081e80000100a00 */
[----:B0-----:R-:W2:Y:S04]  /*344e0*/  LDL.LU R8, [R1+0x160] ;  /* 0x0001600001087983 */ /* 0x001ea80000300800 */
[----:B------:R-:W2:Y:S04]  /*344f0*/  LDL.LU R9, [R1+0x164] ;  /* 0x0001640001097983 */ /* 0x000ea80000300800 */
[----:B------:R-:W3:Y:S04]  /*34500*/  LDL.LU R10, [R1+0x168] ;  /* 0x00016800010a7983 */ /* 0x000ee80000300800 */
[----:B------:R-:W3:Y:S01]  /*34510*/  LDL.LU R11, [R1+0x16c] ;  /* 0x00016c00010b7983 */ /* 0x000ee20000300800 */
[C---:B------:R-:W-:Y:S03]  /*34520*/  HMMA.16816.F32.BF16 R20, R4.reuse, R14, R20 ;  /* 0x0000000e0414723c */ /* 0x040fe60000041814 */
[----:B---3--:R-:W-:Y:S04]  /*34530*/  STL.64 [R1+0x3ce8], R10 ;  /* 0x003ce80a01007387 */ /* 0x008fe80000100a00 */
[----:B--2---:R0:W-:Y:S04]  /*34540*/  STL.64 [R1+0x3ce0], R8 ;  /* 0x003ce00801007387 */ /* 0x0041e80000100a00 */
[----:B0-----:R-:W2:Y:S04]  /*34550*/  LDL.LU R8, [R1+0x170] ;  /* 0x0001700001087983 */ /* 0x001ea80000300800 */
        /* <DEDUP_REMOVED lines=9> */
[----:B------:R-:W-:Y:S04]  /*345f0*/  STL.64 [R1+0x5c0], R20 ;  /* 0x0005c01401007387 */ /* 0x000fe80000100a00 */
[----:B------:R0:W-:Y:S04]  /*34600*/  STL.64 [R1+0x5c8], R22 ;  /* 0x0005c81601007387 */ /* 0x0001e80000100a00 */
[----:B0-----:R-:W4:Y:S04]  /*34610*/  LDL.LU.64 R22, [R1+0x3d38] ;  /* 0x003d380001167983 */ /* 0x001f280000300a00 */
[----:B------:R-:W4:Y:S02]  /*34620*/  LDL.LU.64 R20, [R1+0x3d30] ;  /* 0x003d300001147983 */ /* 0x000f240000300a00 */
[----:B----4-:R-:W-:-:S15]  /*34630*/  HMMA.16816.F32.BF16 R20, R4, R18, R20 ;  /* 0x000000120414723c */ /* 0x010fde0000041814 */
[----:B------:R-:W-:-:S08]  /*34640*/  NOP ;  /* 0x0000000000007918 */ /* 0x000fd00000000000 */
[----:B------:R0:W-:Y:S04]  /*34650*/  STL.64 [R1+0x5b0], R20 ;  /* 0x0005b01401007387 */ /* 0x0001e80000100a00 */
[----:B------:R-:W-:Y:S01]  /*34660*/  STL.64 [R1+0x5b8], R22 ;  /* 0x0005b81601007387 */ /* 0x000fe20000100a00 */
[----:B0-----:R-:W-:Y:S02]  /*34670*/  IMAD.MOV.U32 R21, RZ, RZ, R18 ;  /* 0x000000ffff157224 */ /* 0x001fe400078e0012 */
[----:B------:R-:W-:Y:S02]  /*34680*/  IMAD.MOV.U32 R20, RZ, RZ, R19 ;  /* 0x000000ffff147224 */ /* 0x000fe400078e0013 */
[----:B------:R-:W3:Y:S02]  /*34690*/  LDL.LU.64 R18, [R1+0x3d28] ;  /* 0x003d280001127983 */ /* 0x000ee40000300a00 */
[----:B---3--:R-:W-:Y:S02]  /*346a0*/  HMMA.16816.F32.BF16 R4, R4, R18, R24 ;  /* 0x000000120404723c */ /* 0x008fe40000041818 */
[----:B------:R-:W2:Y:S04]  /*346b0*/  LDL.LU.64 R26, [R1+0x3d20] ;  /* 0x003d2000011a7983 */ /* 0x000ea80000300a00 */
[----:B------:R-:W3:Y:S04]  /*346c0*/  LDL.LU R25, [R1+0x3d18] ;  /* 0x003d180001197983 */ /* 0x000ee80000300800 */
[----:B------:R-:W2:Y:S04]  /*346d0*/  LDL.LU.64 R18, [R1+0x3d10] ;  /* 0x003d100001127983 */ /* 0x000ea80000300a00 */
[----:B------:R-:W2:Y:S09]  /*346e0*/  LDL.LU.64 R16, [R1+0x3d08] ;  /* 0x003d080001107983 */ /* 0x000eb20000300a00 */
[----:B------:R-:W-:Y:S04]  /*346f0*/  STL.64 [R1+0x2b0], R4 ;  /* 0x0002b00401007387 */ /* 0x000fe80000100a00 */
[----:B------:R-:W-:Y:S04]  /*34700*/  STL.64 [R1+0x2b8], R6 ;  /* 0x0002b80601007387 */ /* 0x000fe80000100a00 */
[----:B---3--:R-:W0:Y:S04]  /*34710*/  LDSM.16.MT88.4 R4, [R25+UR4+0x2180] ;  /* 0x002180041904783b */ /* 0x008e280008004200 */
[----:B0-----:R0:W-:Y:S04]  /*34720*/  STL.64 [R1+0x3c10], R6 ;  /* 0x003c100601007387 */ /* 0x0011e80000100a00 */
[----:B------:R1:W-:Y:S04]  /*34730*/  STL.64 [R1+0x3c08], R4 ;  /* 0x003c080401007387 */ /* 0x0003e80000100a00 */
[----:B0-----:R-:W3:Y:S01]  /*34740*/  LDL.LU.64 R6, [R1+0x48] ;  /* 0x0000480001067983 */ /* 0x001ee20000300a00 */
[C---:B--2---:R-:W-:Y:S03]  /*34750*/  HMMA.16816.F32.BF16 R24, R16.reuse, R26, R8 ;  /* 0x0000001a1018723c */ /* 0x044fe60000041808 */
[----:B---3--:R-:W-:Y:S04]  /*34760*/  STL.64 [R1+0x3c90], R6 ;  /* 0x003c900601007387 */ /* 0x008fe80000100a00 */
[----:B-1----:R-:W2:Y:S04]  /*34770*/  LDL.LU R4, [R1+0x330] ;  /* 0x0003300001047983 */ /* 0x002ea80000300800 */
[----:B------:R-:W2:Y:S04]  /*34780*/  LDL.LU R5, [R1+0x334] ;  /* 0x0003340001057983 */ /* 0x000ea80000300800 */
[----:B------:R-:W3:Y:S04]  /*34790*/  LDL.LU.64 R10, [R1+0x3d00] ;  /* 0x003d0000010a7983 */ /* 0x000ee80000300a00 */
[----:B------:R-:W3:Y:S04]  /*347a0*/  LDL.LU.64 R8, [R1+0x3cf8] ;  /* 0x003cf80001087983 */ /* 0x000ee80000300a00 */
        /* <DEDUP_REMOVED lines=16> */
[----:B0-----:R-:W3:Y:S01]  /*348b0*/  LDL.LU.64 R26, [R1+0x3cc0] ;  /* 0x003cc000011a7983 */ /* 0x001ee20000300a00 */
[----:B------:R-:W-:Y:S02]  /*348c0*/  IMAD.MOV.U32 R6, RZ, RZ, R3 ;  /* 0x000000ffff067224 */ /* 0x000fe400078e0003 */
[----:B------:R-:W-:Y:S01]  /*348d0*/  IMAD.MOV.U32 R7, RZ, RZ, R0 ;  /* 0x000000ffff077224 */ /* 0x000fe200078e0000 */
[----:B---3--:R-:W-:Y:S01]  /*348e0*/  HMMA.16816.F32.BF16 R24, R16, R26, R8 ;  /* 0x0000001a1018723c */ /* 0x008fe20000041808 */
[----:B------:R-:W3:Y:S04]  /*348f0*/  LDL.LU.64 R10, [R1+0x3cb8] ;  /* 0x003cb800010a7983 */ /* 0x000ee80000300a00 */
[----:B------:R-:W3:-:S15]  /*34900*/  LDL.LU.64 R8, [R1+0x3cb0] ;  /* 0x003cb00001087983 */ /* 0x000ede0000300a00 */
[----:B------:R-:W-:-:S03]  /*34910*/  NOP ;  /* 0x0000000000007918 */ /* 0x000fc60000000000 */
[----:B------:R-:W-:Y:S01]  /*34920*/  STL.64 [R1+0x230], R24 ;  /* 0x0002301801007387 */ /* 0x000fe20000100a00 */
[----:B------:R-:W-:Y:S02]  /*34930*/  IMAD.MOV.U32 R3, RZ, RZ, R26 ;  /* 0x000000ffff037224 */ /* 0x000fe400078e001a */
[----:B------:R-:W-:Y:S02]  /*34940*/  IMAD.MOV.U32 R0, RZ, RZ, R27 ;  /* 0x000000ffff007224 */ /* 0x000fe400078e001b */
[----:B------:R-:W2:Y:S04]  /*34950*/  LDL.LU.64 R26, [R1+0x3ca8] ;  /* 0x003ca800011a7983 */ /* 0x000ea80000300a00 */
[----:B------:R-:W-:Y:S04]  /*34960*/  STL [R1+0x3bc0], R0 ;  /* 0x003bc00001007387 */ /* 0x000fe80000100800 */
[----:B------:R-:W-:Y:S01]  /*34970*/  STL [R1+0x3b5c], R3 ;  /* 0x003b5c0301007387 */ /* 0x000fe20000100800 */
[----:B--2---:R-:W-:-:S15]  /*34980*/  HMMA.16816.F32.BF16 R4, R16, R26, R4 ;  /* 0x0000001a1004723c */ /* 0x004fde0000041804 */
[----:B------:R-:W-:-:S08]  /*34990*/  NOP ;  /* 0x0000000000007918 */ /* 0x000fd00000000000 */
[----:B------:R-:W-:Y:S04]  /*349a0*/  STL.64 [R1+0x220], R4 ;  /* 0x0002200401007387 */ /* 0x000fe80000100a00 */
[----:B------:R3:W-:Y:S02]  /*349b0*/  STL.64 [R1+0x228], R6 ;  /* 0x0002280601007387 */ /* 0x0007e40000100a00 */
[----:B---3--:R-:W-:Y:S02]  /*349c0*/  HMMA.16816.F32.BF16 R4, R16, R14, R8 ;  /* 0x0000000e1004723c */ /* 0x008fe40000041808 */
[----:B------:R-:W0:Y:S04]  /*349d0*/  LDSM.16.MT88.4 R12, [R28+UR4+0x4000] ;  /* 0x004000041c0c783b */ /* 0x000e280008004200 */
[----:B0-----:R-:W-:-:S15]  /*349e0*/  STL.64 [R1+0x3b98], R14 ;  /* 0x003b980e01007387 */ /* 0x001fde0000100a00 */
[----:B------:R-:W-:-:S02]  /*349f0*/  NOP ;  /* 0x0000000000007918 */ /* 0x000fc40000000000 */
[----:B------:R-:W-:Y:S04]  /*34a00*/  STL.64 [R1+0x210], R4 ;  /* 0x0002100401007387 */ /* 0x000fe80000100a00 */
[----:B------:R-:W-:Y:S04]  /*34a10*/  STL.64 [R1+0x218], R6 ;  /* 0x0002180601007387 */ /* 0x000fe80000100a00 */
[----:B------:R-:W0:Y:S04]  /*34a20*/  LDSM.16.M88.4 R4, [R2+UR4+0x10000] ;  /* 0x010000040204783b */ /* 0x000e280008000200 */
[----:B------:R-:W-:Y:S04]  /*34a30*/  STL.64 [R1+0x3b90], R12 ;  /* 0x003b900c01007387 */ /* 0x000fe80000100a00 */
[----:B------:R-:W2:Y:S04]  /*34a40*/  LDL.LU R8, [R1+0x350] ;  /* 0x0003500001087983 */ /* 0x000ea80000300800 */
[----:B0-----:R-:W-:Y:S04]  /*34a50*/  STL.64 [R1+0xe0], R4 ;  /* 0x0000e00401007387 */ /* 0x001fe80000100a00 */
[----:B------:R0:W-:Y:S04]  /*34a60*/  STL.64 [R1+0xe8], R6 ;  /* 0x0000e80601007387 */ /* 0x0001e80000100a00 */
[----:B------:R-:W2:Y:S04]  /*34a70*/  LDL.LU R9, [R1+0x354] ;  /* 0x0003540001097983 */ /* 0x000ea80000300800 */
[----:B------:R-:W3:Y:S04]  /*34a80*/  LDL.LU R10, [R1+0x358] ;  /* 0x00035800010a7983 */ /* 0x000ee80000300800 */
[----:B------:R-:W3:Y:S01]  /*34a90*/  LDL.LU R11, [R1+0x35c] ;  /* 0x00035c00010b7983 */ /* 0x000ee20000300800 */
[----:B0-----:R-:W-:-:S02]  /*34aa0*/  IMAD.MOV.U32 R6, RZ, RZ, R21 ;  /* 0x000000ffff067224 */ /* 0x001fc400078e0015 */
[----:B------:R-:W-:Y:S02]  /*34ab0*/  IMAD.MOV.U32 R7, RZ, RZ, R20 ;  /* 0x000000ffff077224 */ /* 0x000fe400078e0014 */
[----:B------:R-:W0:Y:S02]  /*34ac0*/  LDSM.16.M88.4 R20, [R2+UR4+0x10800] ;  /* 0x010800040214783b */ /* 0x000e240008000200 */
[----:B0-----:R-:W-:Y:S02]  /*34ad0*/  IMAD.MOV.U32 R13, RZ, RZ, R20 ;  /* 0x000000ffff0d7224 */ /* 0x001fe400078e0014 */
[----:B------:R-:W-:Y:S01]  /*34ae0*/  IMAD.MOV.U32 R12, RZ, RZ, R21 ;  /* 0x000000ffff0c7224 */ /* 0x000fe200078e0015 */
[----:B---3--:R-:W-:Y:S04]  /*34af0*/  STL.64 [R1+0x3ca0], R10 ;  /* 0x003ca00a01007387 */ /* 0x008fe80000100a00 */
[----:B--2---:R0:W-:Y:S04]  /*34b00*/  STL.64 [R1+0x3c98], R8 ;  /* 0x003c980801007387 */ /* 0x0041e80000100a00 */
[----:B0-----:R-:W2:Y:S04]  /*34b10*/  LDL.LU R8, [R1+0x360] ;  /* 0x0003600001087983 */ /* 0x001ea80000300800 */
[----:B------:R-:W2:Y:S04]  /*34b20*/  LDL.LU R9, [R1+0x364] ;  /* 0x0003640001097983 */ /* 0x000ea80000300800 */
[----:B------:R-:W2:Y:S04]  /*34b30*/  LDL.LU R10, [R1+0x368] ;  /* 0x00036800010a7983 */ /* 0x000ea80000300800 */
[----:B------:R-:W2:Y:S04]  /*34b40*/  LDL.LU R11, [R1+0x36c] ;  /* 0x00036c00010b7983 */ /* 0x000ea80000300800 */
[----:B------:R-:W-:Y:S04]  /*34b50*/  STL.64 [R1+0xd0], R20 ;  /* 0x0000d01401007387 */ /* 0x000fe80000100a00 */
[----:B------:R-:W-:Y:S04]  /*34b60*/  STL.64 [R1+0xd8], R22 ;  /* 0x0000d81601007387 */ /* 0x000fe80000100a00 */
[----:B------:R-:W0:Y:S04]  /*34b70*/  LDSM.16.M88.4 R20, [R2+UR4+0x11000] ;  /* 0x011000040214783b */ /* 0x000e280008000200 */
[----:B------:R-:W-:Y:S04]  /*34b80*/  STL.64 [R1+0x3bd8], R12 ;  /* 0x003bd80c01007387 */ /* 0x000fe80000100a00 */
[----:B0-----:R0:W-:Y:S04]  /*34b90*/  STL.64 [R1+0xc0], R20 ;  /* 0x0000c01401007387 */ /* 0x0011e80000100a00 */
[----:B------:R1:W-:Y:S04]  /*34ba0*/  STL.64 [R1+0xc8], R22 ;  /* 0x0000c81601007387 */ /* 0x0003e80000100a00 */
[----:B------:R-:W3:Y:S01]  /*34bb0*/  LDL.LU.64 R14, [R1+0x18] ;  /* 0x00001800010e7983 */ /* 0x000ee20000300a00 */
[----:B------:R-:W-:-:S02]  /*34bc0*/  IMAD.MOV.U32 R25, RZ, RZ, R20 ;  /* 0x000000ffff197224 */ /* 0x000fc400078e0014 */
[----:B------:R-:W-:Y:S01]  /*34bd0*/  IMAD.MOV.U32 R24, RZ, RZ, R21 ;  /* 0x000000ffff187224 */ /* 0x000fe200078e0015 */
[----:B---3--:R3:W-:Y:S04]  /*34be0*/  STL.64 [R1+0x3c60], R14 ;  /* 0x003c600e01007387 */ /* 0x0087e80000100a00 */
[----:B0-----:R-:W4:Y:S04]  /*34bf0*/  LDL.LU R20, [R1+0x3a0] ;  /* 0x0003a00001147983 */ /* 0x001f280000300800 */
[----:B------:R-:W4:Y:S04]  /*34c00*/  LDL.LU R21, [R1+0x3a4] ;  /* 0x0003a40001157983 */ /* 0x000f280000300800 */
[----:B-1----:R-:W4:Y:S04]  /*34c10*/  LDL.LU R22, [R1+0x3a8] ;  /* 0x0003a80001167983 */ /* 0x002f280000300800 */
[----:B------:R-:W4:Y:S04]  /*34c20*/  LDL.LU R23, [R1+0x3ac] ;  /* 0x0003ac0001177983 */ /* 0x000f280000300800 */
[----:B---3--:R-:W3:Y:S01]  /*34c30*/  LDL.LU.64 R14, [R1+0x28] ;  /* 0x00002800010e7983 */ /* 0x008ee20000300a00 */
[C---:B--2---:R-:W-:Y:S03]  /*34c40*/  HMMA.16816.F32.BF16 R4, R16.reuse, R6, R8 ;  /* 0x000000061004723c */ /* 0x044fe60000041808 */
[----:B---3--:R0:W-:Y:S04]  /*34c50*/  STL.64 [R1+0x3c68], R14 ;  /* 0x003c680e01007387 */ /* 0x0081e80000100a00 */
[----:B0-----:R-:W2:Y:S04]  /*34c60*/  LDL.LU.64 R14, [R1+0x38] ;  /* 0x00003800010e7983 */ /* 0x001ea80000300a00 */
[----:B----4-:R-:W-:Y:S04]  /*34c70*/  STL.64 [R1+0x3c58], R22 ;  /* 0x003c581601007387 */ /* 0x010fe80000100a00 */
[----:B------:R0:W-:Y:S04]  /*34c80*/  STL.64 [R1+0x3c50], R20 ;  /* 0x003c501401007387 */ /* 0x0001e80000100a00 */
[----:B0-----:R-:W3:Y:S04]  /*34c90*/  LDL.LU R20, [R1+0x390] ;  /* 0x0003900001147983 */ /* 0x001ee80000300800 */
[----:B------:R-:W3:Y:S04]  /*34ca0*/  LDL.LU R21, [R1+0x394] ;  /* 0x0003940001157983 */ /* 0x000ee80000300800 */
[----:B------:R-:W4:Y:S04]  /*34cb0*/  LDL.LU R22, [R1+0x398] ;  /* 0x0003980001167983 */ /* 0x000f280000300800 */
[----:B------:R-:W4:Y:S04]  /*34cc0*/  LDL.LU R23, [R1+0x39c] ;  /* 0x00039c0001177983 */ /* 0x000f280000300800 */
[----:B----4-:R-:W-:Y:S04]  /*34cd0*/  STL.64 [R1+0x3c78], R22 ;  /* 0x003c781601007387 */ /* 0x010fe80000100a00 */
[----:B---3--:R0:W-:Y:S04]  /*34ce0*/  STL.64 [R1+0x3c70], R20 ;  /* 0x003c701401007387 */ /* 0x0081e80000100a00 */
[----:B0-----:R-:W3:Y:S04]  /*34cf0*/  LDL.LU R20, [R1+0x370] ;  /* 0x0003700001147983 */ /* 0x001ee80000300800 */
[----:B------:R-:W3:Y:S04]  /*34d00*/  LDL.LU R21, [R1+0x374] ;  /* 0x0003740001157983 */ /* 0x000ee80000300800 */
[----:B------:R-:W3:Y:S04]  /*34d10*/  LDL.LU R22, [R1+0x378] ;  /* 0x0003780001167983 */ /* 0x000ee80000300800 */
[----:B------:R-:W3:Y:S04]  /*34d20*/  LDL.LU R23, [R1+0x37c] ;  /* 0x00037c0001177983 */ /* 0x000ee80000300800 */
[----:B------:R-:W-:Y:S04]  /*34d30*/  STL [R1+0x3bc8], R24 ;  /* 0x003bc81801007387 */ /* 0x000fe80000100800 */
[----:B------:R-:W-:Y:S04]  /*34d40*/  STL [R1+0x3bc4], R25 ;  /* 0x003bc41901007387 */ /* 0x000fe80000100800 */
[----:B------:R-:W4:Y:S04]  /*34d50*/  LDL.LU.64 R10, [R1+0x3ca0] ;  /* 0x003ca000010a7983 */ /* 0x000f280000300a00 */
[----:B------:R-:W4:Y:S04]  /*34d60*/  LDL.LU.64 R8, [R1+0x3c98] ;  /* 0x003c980001087983 */ /* 0x000f280000300a00 */
[----:B------:R-:W-:Y:S04]  /*34d70*/  STL.64 [R1+0x330], R4 ;  /* 0x0003300401007387 */ /* 0x000fe80000100a00 */
[----:B------:R-:W-:Y:S04]  /*34d80*/  STL.64 [R1+0x338], R6 ;  /* 0x0003380601007387 */ /* 0x000fe80000100a00 */
[----:B------:R-:W0:Y:S04]  /*34d90*/  LDSM.16.M88.4 R4, [R2+UR4+0x11800] ;  /* 0x011800040204783b */ /* 0x000e280008000200 */
[----:B0-----:R-:W-:Y:S04]  /*34da0*/  STL.64 [R1+0xb0], R4 ;  /* 0x0000b00401007387 */ /* 0x001fe80000100a00 */
[----:B------:R0:W-:Y:S04]  /*34db0*/  STL.64 [R1+0xb8], R6 ;  /* 0x0000b80601007387 */ /* 0x0001e80000100a00 */
[----:B0-----:R-:W4:Y:S02]  /*34dc0*/  LDL.LU.64 R6, [R1+0x3c90] ;  /* 0x003c900001067983 */ /* 0x001f240000300a00 */
[----:B----4-:R-:W-:Y:S02]  /*34dd0*/  HMMA.16816.F32.BF16 R16, R16, R6, R8 ;  /* 0x000000061010723c */ /* 0x010fe40000041808 */
[----:B------:R-:W3:Y:S04]  /*34de0*/  LDL.LU.64 R10, [R1+0x3c88] ;  /* 0x003c8800010a7983 */ /* 0x000ee80000300a00 */
[----:B------:R-:W3:Y:S04]  /*34df0*/  LDL.LU.64 R8, [R1+0x3c80] ;  /* 0x003c800001087983 */ /* 0x000ee80000300a00 */
[----:B------:R0:W-:Y:S04]  /*34e00*/  STL.64 [R1+0x3c20], R6 ;  /* 0x003c200601007387 */ /* 0x0001e80000100a00 */
[----:B------:R-:W4:Y:S09]  /*34e10*/  LDL.LU R4, [R1+0x380] ;  /* 0x0003800001047983 */ /* 0x000f320000300800 */
[----:B------:R-:W-:Y:S04]  /*34e20*/  STL.64 [R1+0x200], R16 ;  /* 0x0002001001007387 */ /* 0x000fe80000100a00 */
[----:B------:R-:W-:Y:S04]  /*34e30*/  STL.64 [R1+0x208], R18 ;  /* 0x0002081201007387 */ /* 0x000fe80000100a00 */
[----:B------:R-:W1:Y:S04]  /*34e40*/  LDSM.16.M88.4 R16, [R2+UR4+0x12000] ;  /* 0x012000040210783b */ /* 0x000e680008000200 */
[----:B------:R-:W4:Y:S04]  /*34e50*/  LDL.LU R5, [R1+0x384] ;  /* 0x0003840001057983 */ /* 0x000f280000300800 */
[----:B0-----:R-:W4:Y:S04]  /*34e60*/  LDL.LU R6, [R1+0x388] ;  /* 0x0003880001067983 */ /* 0x001f280000300800 */
[----:B------:R-:W4:Y:S04]  /*34e70*/  LDL.LU R7, [R1+0x38c] ;  /* 0x00038c0001077983 */ /* 0x000f280000300800 */
[----:B-1----:R-:W-:Y:S04]  /*34e80*/  STL.64 [R1+0x70], R16 ;  /* 0x0000701001007387 */ /* 0x002fe80000100a00 */
[----:B------:R-:W-:Y:S04]  /*34e90*/  STL.64 [R1+0x78], R18 ;  /* 0x0000781201007387 */ /* 0x000fe80000100a00 */
[----:B------:R-:W0:Y:S04]  /*34ea0*/  LDSM.16.M88.4 R16, [R2+UR4+0x12800] ;  /* 0x012800040210783b */ /* 0x000e280008000200 */
[----:B0-----:R-:W-:Y:S04]  /*34eb0*/  STL.64 [R1+0xa0], R16 ;  /* 0x0000a01001007387 */ /* 0x001fe80000100a00 */
[----:B------:R-:W-:Y:S04]  /*34ec0*/  STL.64 [R1+0xa8], R18 ;  /* 0x0000a81201007387 */ /* 0x000fe80000100a00 */
[----:B------:R-:W0:Y:S04]  /*34ed0*/  LDSM.16.M88.4 R16, [R2+UR4+0x13000] ;  /* 0x013000040210783b */ /* 0x000e280008000200 */
[----:B0-----:R-:W-:Y:S04]  /*34ee0*/  STL.64 [R1+0x90], R16 ;  /* 0x0000901001007387 */ /* 0x001fe80000100a00 */
[----:B------:R-:W-:Y:S04]  /*34ef0*/  STL.64 [R1+0x98], R18 ;  /* 0x0000981201007387 */ /* 0x000fe80000100a00 */
[----:B------:R-:W0:Y:S04]  /*34f00*/  LDSM.16.M88.4 R16, [R2+UR4+0x13800] ;  /* 0x013800040210783b */ /* 0x000e280008000200 */
[----:B0-----:R-:W-:Y:S01]  /*34f10*/  STL.64 [R1+0x80], R16 ;  /* 0x0000801001007387 */ /* 0x001fe20000100a00 */
[----:B------:R-:W-:-:S03]  /*34f20*/  IMAD.MOV.U32 R3, RZ, RZ, R16 ;  /* 0x000000ffff037224 */ /* 0x000fc600078e0010 */
[----:B------:R-:W-:Y:S01]  /*34f30*/  STL.64 [R1+0x88], R18 ;  /* 0x0000881201007387 */ /* 0x000fe20000100a00 */
[----:B------:R-:W-:-:S03]  /*34f40*/  IMAD.MOV.U32 R29, RZ, RZ, R17 ;  /* 0x000000ffff1d7224 */ /* 0x000fc600078e0011 */
[----:B------:R-:W0:Y:S04]  /*34f50*/  LDSM.16.MT88.4 R16, [R28+UR4+0x4080] ;  /* 0x004080041c10783b */ /* 0x000e280008004200 */
[----:B------:R-:W-:Y:S04]  /*34f60*/  STL [R1+0x3bd0], R29 ;  /* 0x003bd01d01007387 */ /* 0x000fe80000100800 */
[----:B------:R-:W-:Y:S04]  /*34f70*/  STL [R1+0x3bcc], R3 ;  /* 0x003bcc0301007387 */ /* 0x000fe80000100800 */
[----:B------:R1:W-:Y:S04]  /*34f80*/  STL [R1+0x2be0], R2 ;  /* 0x002be00201007387 */ /* 0x0003e80000100800 */
[----:B------:R-:W-:Y:S01]  /*34f90*/  STL [R1+0x3bd4], R28 ;  /* 0x003bd41c01007387 */ /* 0x000fe20000100800 */
[----:B--2---:R-:W-:-:S02]  /*34fa0*/  IMAD.MOV.U32 R0, RZ, RZ, R15 ;  /* 0x000000ffff007224 */ /* 0x004fc400078e000f */
[----:B-1----:R-:W-:Y:S01]  /*34fb0*/  IMAD.MOV.U32 R2, RZ, RZ, R14 ;  /* 0x000000ffff027224 */ /* 0x002fe200078e000e */
[----:B0-----:R0:W-:Y:S04]  /*34fc0*/  STL.64 [R1+0x3b38], R18 ;  /* 0x003b381201007387 */ /* 0x0011e80000100a00 */
[----:B------:R-:W-:Y:S04]  /*34fd0*/  STL.64 [R1+0x3b30], R16 ;  /* 0x003b301001007387 */ /* 0x000fe80000100a00 */
[----:B0-----:R-:W2:Y:S04]  /*34fe0*/  LDL.LU R18, [R1+0x8] ;  /* 0x0000080001127983 */ /* 0x001ea80000300800 */
[----:B------:R-:W2:Y:S01]  /*34ff0*/  LDL.LU R19, [R1+0xc] ;  /* 0x00000c0001137983 */ /* 0x000ea20000300800 */
[----:B---3--:R-:W-:-:S15]  /*35000*/  HMMA.16816.F32.BF16 R20, R8, R14, R20 ;  /* 0x0000000e0814723c */ /* 0x008fde0000041814 */
[----:B------:R-:W-:-:S08]  /*35010*/  NOP ;  /* 0x0000000000007918 */ /* 0x000fd00000000000 */
[----:B------:R-:W-:Y:S04]  /*35020*/  STL.64 [R1+0x1f0], R20 ;  /* 0x0001f01401007387 */ /* 0x000fe80000100a00 */
[----:B------:R0:W-:Y:S04]  /*35030*/  STL.64 [R1+0x1f8], R22 ;  /* 0x0001f81601007387 */ /* 0x0001e80000100a00 */
[----:B0-----:R-:W3:Y:S04]  /*35040*/  LDL.LU.64 R22, [R1+0x3c78] ;  /* 0x003c780001167983 */ /* 0x001ee80000300a00 */
[----:B------:R-:W3:Y:S04]  /*35050*/  LDL.LU.64 R20, [R1+0x3c70] ;  /* 0x003c700001147983 */ /* 0x000ee80000300a00 */
[----:B------:R-:W4:Y:S02]  /*35060*/  LDL.LU.64 R14, [R1+0x3c68] ;  /* 0x003c6800010e7983 */ /* 0x000f240000300a00 */
[----:B----4-:R-:W-:Y:S06]  /*35070*/  HMMA.16816.F32.BF16 R4, R8, R14, R4 ;  /* 0x0000000e0804723c */ /* 0x010fec0000041804 */
[----:B------:R-:W-:-:S15]  /*35080*/  IMAD.MOV.U32 R3, RZ, RZ, R15 ;  /* 0x000000ffff037224 */ /* 0x000fde00078e000f */
[----:B------:R-:W-:-:S02]  /*35090*/  NOP ;  /* 0x0000000000007918 */ /* 0x000fc40000000000 */
[----:B------:R0:W-:Y:S04]  /*350a0*/  STL.64 [R1+0x1e0], R4 ;  /* 0x0001e00401007387 */ /* 0x0001e80000100a00 */
[----:B------:R-:W-:Y:S01]  /*350b0*/  STL.64 [R1+0x1e8], R6 ;  /* 0x0001e80601007387 */ /* 0x000fe20000100a00 */
[----:B0-----:R-:W-:-:S03]  /*350c0*/  IMAD.MOV.U32 R4, RZ, RZ, R14 ;  /* 0x000000ffff047224 */ /* 0x001fc600078e000e */
[----:B------:R-:W3:Y:S02]  /*350d0*/  LDL.LU.64 R14, [R1+0x3c60] ;  /* 0x003c6000010e7983 */ /* 0x000ee40000300a00 */
[----:B---3--:R-:W-:-:S15]  /*350e0*/  HMMA.16816.F32.BF16 R20, R8, R14, R20 ;  /* 0x0000000e0814723c */ /* 0x008fde0000041814 */
[----:B------:R-:W-:-:S08]  /*350f0*/  NOP ;  /* 0x0000000000007918 */ /* 0x000fd00000000000 */
[----:B------:R-:W-:Y:S04]  /*35100*/  STL.64 [R1+0x1d0], R20 ;  /* 0x0001d01401007387 */ /* 0x000fe80000100a00 */
[----:B------:R0:W-:Y:S04]  /*35110*/  STL.64 [R1+0x1d8], R22 ;  /* 0x0001d81601007387 */ /* 0x0001e80000100a00 */
[----:B0-----:R-:W2:Y:S04]  /*35120*/  LDL.LU.64 R22, [R1+0x3c58] ;  /* 0x003c580001167983 */ /* 0x001ea80000300a00 */
[----:B------:R-:W2:Y:S01]  /*35130*/  LDL.LU.64 R20, [R1+0x3c50] ;  /* 0x003c500001147983 */ /* 0x000ea20000300a00 */
[----:B------:R-:W-:-:S02]  /*35140*/  IMAD.MOV.U32 R17, RZ, RZ, R14 ;  /* 0x000000ffff117224 */ /* 0x000fc400078e000e */
[----:B------:R-:W-:Y:S02]  /*35150*/  IMAD.MOV.U32 R16, RZ, RZ, R15 ;  /* 0x000000ffff107224 */ /* 0x000fe400078e000f */
[----:B--2---:R-:W-:Y:S01]  /*35160*/  HMMA.16816.F32.BF16 R12, R8, R18, R20 ;  /* 0x00000012080c723c */ /* 0x004fe20000041814 */
[----:B------:R-:W2:-:S15]  /*35170*/  LDL.LU R20, [R1+0x3c0] ;  /* 0x0003c00001147983 */ /* 0x000e9e0000300800 */
[----:B------:R-:W-:-:S07]  /*35180*/  NOP ;  /* 0x0000000000007918 */ /* 0x000fce0000000000 */
[----:B------:R-:W-:Y:S04]  /*35190*/  STL.64 [R1+0x1c0], R12 ;  /* 0x0001c00c01007387 */ /* 0x000fe80000100a00 */
[----:B------:R-:W-:Y:S04]  /*351a0*/  STL.64 [R1+0x1c8], R14 ;  /* 0x0001c80e01007387 */ /* 0x000fe80000100a00 */
        /* <DEDUP_REMOVED lines=9> */
[----:B------:R0:W-:Y:S04]  /*35240*/  STL.64 [R1+0x3be8], R18 ;  /* 0x003be81201007387 */ /* 0x0001e80000100a00 */
[----:B------:R-:W-:Y:S04]  /*35250*/  STL.64 [R1+0x3be0], R16 ;  /* 0x003be01001007387 */ /* 0x000fe80000100a00 */
[----:B------:R-:W3:Y:S01]  /*35260*/  LDL.LU.64 R6, [R1+0x58] ;  /* 0x0000580001067983 */ /* 0x000ee20000300a00 */
[----:B0-----:R-:W-:-:S02]  /*35270*/  IMAD.MOV.U32 R18, RZ, RZ, R4 ;  /* 0x000000ffff127224 */ /* 0x001fc400078e0004 */
[----:B------:R-:W-:Y:S01]  /*35280*/  IMAD.MOV.U32 R19, RZ, RZ, R3 ;  /* 0x000000ffff137224 */ /* 0x000fe200078e0003 */
[----:B---3--:R0:W-:Y:S04]  /*35290*/  STL.64 [R1+0x3c38], R6 ;  /* 0x003c380601007387 */ /* 0x0081e80000100a00 */
[----:B0-----:R-:W3:Y:S04]  /*352a0*/  LDL.LU.64 R6, [R1+0x68] ;  /* 0x0000680001067983 */ /* 0x001ee80000300a00 */
[----:B------:R0:W-:Y:S02]  /*352b0*/  STL.64 [R1+0x3bf0], R18 ;  /* 0x003bf01201007387 */ /* 0x0001e40000100a00 */
[----:B0-----:R-:W-:-:S02]  /*352c0*/  IMAD.MOV.U32 R18, RZ, RZ, R2 ;  /* 0x000000ffff127224 */ /* 0x001fc400078e0002 */
[----:B------:R-:W-:-:S05]  /*352d0*/  IMAD.MOV.U32 R19, RZ, RZ, R0 ;  /* 0x000000ffff137224 */ /* 0x000fca00078e0000 */
[----:B------:R0:W-:Y:S04]  /*352e0*/  STL.64 [R1+0x3c18], R18 ;  /* 0x003c181201007387 */ /* 0x0001e80000100a00 */
[----:B------:R-:W4:Y:S04]  /*352f0*/  LDL.LU R16, [R1+0x3d0] ;  /* 0x0003d00001107983 */ /* 0x000f280000300800 */
[----:B------:R-:W4:Y:S04]  /*35300*/  LDL.LU R17, [R1+0x3d4] ;  /* 0x0003d40001117983 */ /* 0x000f280000300800 */
[----:B0-----:R-:W3:Y:S04]  /*35310*/  LDL.LU R18, [R1+0x3d8] ;  /* 0x0003d80001127983 */ /* 0x001ee80000300800 */
[----:B------:R-:W3:Y:S01]  /*35320*/  LDL.LU R19, [R1+0x3dc] ;  /* 0x0003dc0001137983 */ /* 0x000ee20000300800 */
[----:B--2---:R-:W-:Y:S03]  /*35330*/  HMMA.16816.F32.BF16 R20, R8, R26, R20 ;  /* 0x0000001a0814723c */ /* 0x004fe60000041814 */
[----:B---3--:R-:W-:Y:S04]  /*35340*/  STL.64 [R1+0x3c30], R18 ;  /* 0x003c301201007387 */ /* 0x008fe80000100a00 */
[----:B----4-:R0:W-:Y:S04]  /*35350*/  STL.64 [R1+0x3c28], R16 ;  /* 0x003c281001007387 */ /* 0x0101e80000100a00 */
        /* <DEDUP_REMOVED lines=14> */
[----:B------:R-:W-:Y:S04]  /*35440*/  STL.64 [R1+0x1b0], R20 ;  /* 0x0001b01401007387 */ /* 0x000fe80000100a00 */
[----:B------:R0:W-:Y:S04]  /*35450*/  STL.64 [R1+0x1b8], R22 ;  /* 0x0001b81601007387 */ /* 0x0001e80000100a00 */
[----:B0-----:R-:W4:Y:S04]  /*35460*/  LDL.LU.64 R22, [R1+0x3c48] ;  /* 0x003c480001167983 */ /* 0x001f280000300a00 */
[----:B------:R-:W4:Y:S01]  /*35470*/  LDL.LU.64 R20, [R1+0x3c40] ;  /* 0x003c400001147983 */ /* 0x000f220000300a00 */
[----:B------:R-:W-:-:S02]  /*35480*/  IMAD.MOV.U32 R3, RZ, RZ, R6 ;  /* 0x000000ffff037224 */ /* 0x000fc400078e0006 */
[----:B------:R-:W-:Y:S01]  /*35490*/  IMAD.MOV.U32 R24, RZ, RZ, R7 ;  /* 0x000000ffff187224 */ /* 0x000fe200078e0007 */
[----:B----4-:R-:W-:Y:S01]  /*354a0*/  HMMA.16816.F32.BF16 R20, R8, R6, R20 ;  /* 0x000000060814723c */ /* 0x010fe20000041814 */
[----:B------:R-:W2:-:S15]  /*354b0*/  LDL.LU.64 R6, [R1+0x3c38] ;  /* 0x003c380001067983 */ /* 0x000e9e0000300a00 */
[----:B------:R-:W-:-:S07]  /*354c0*/  NOP ;  /* 0x0000000000007918 */ /* 0x000fce0000000000 */
[----:B------:R0:W-:Y:S04]  /*354d0*/  STL [R1+0x380c], R20 ;  /* 0x00380c1401007387 */ /* 0x0001e80000100800 */
[----:B------:R1:W-:Y:S04]  /*354e0*/  STL [R1+0x3808], R21 ;  /* 0x0038081501007387 */ /* 0x0003e80000100800 */
[----:B------:R4:W-:Y:S04]  /*354f0*/  STL [R1+0x3804], R22 ;  /* 0x0038041601007387 */ /* 0x0009e80000100800 */
[----:B------:R3:W-:Y:S04]  /*35500*/  STL [R1+0x3800], R23 ;  /* 0x0038001701007387 */ /* 0x0007e80000100800 */
[----:B0-----:R-:W2:Y:S04]  /*35510*/  LDL.LU R20, [R1+0x400] ;  /* 0x0004000001147983 */ /* 0x001ea80000300800 */
[----:B-1----:R-:W2:Y:S04]  /*35520*/  LDL.LU R21, [R1+0x404] ;  /* 0x0004040001157983 */ /* 0x002ea80000300800 */
[----:B----4-:R-:W4:Y:S04]  /*35530*/  LDL.LU R22, [R1+0x408] ;  /* 0x0004080001167983 */ /* 0x010f280000300800 */
[----:B---3--:R-:W4:Y:S01]  /*35540*/  LDL.LU R23, [R1+0x40c] ;  /* 0x00040c0001177983 */ /* 0x008f220000300800 */
        /* <DEDUP_REMOVED lines=10> */
[----:B------:R-:W-:-:S02]  /*355f0*/  IMAD.MOV.U32 R25, RZ, RZ, R6 ;  /* 0x000000ffff197224 */ /* 0x000fc400078e0006 */
[----:B------:R-:W-:-:S15]  /*35600*/  IMAD.MOV.U32 R0, RZ, RZ, R7 ;  /* 0x000000ffff007224 */ /* 0x000fde00078e0007 */
[----:B------:R0:W-:Y:S04]  /*35610*/  STL.64 [R1+0x1a0], R8 ;  /* 0x0001a00801007387 */ /* 0x0001e80000100a00 */
[----:B------:R1:W-:Y:S04]  /*35620*/  STL.64 [R1+0x1a8], R10 ;  /* 0x0001a80a01007387 */ /* 0x0003e80000100a00 */
[----:B------:R-:W2:Y:S04]  /*35630*/  LDL.LU.64 R6, [R1+0x3c10] ;  /* 0x003c100001067983 */ /* 0x000ea80000300a00 */
[----:B------:R-:W2:Y:S04]  /*35640*/  LDL.LU.64 R4, [R1+0x3c08] ;  /* 0x003c080001047983 */ /* 0x000ea80000300a00 */
[----:B0-----:R-:W3:Y:S04]  /*35650*/  LDL.LU R8, [R1+0x420] ;  /* 0x0004200001087983 */ /* 0x001ee80000300800 */
[----:B------:R-:W3:Y:S04]  /*35660*/  LDL.LU R9, [R1+0x424] ;  /* 0x0004240001097983 */ /* 0x000ee80000300800 */
[----:B-1----:R-:W3:Y:S04]  /*35670*/  LDL.LU R10, [R1+0x428] ;  /* 0x00042800010a7983 */ /* 0x002ee80000300800 */
[----:B------:R-:W3:Y:S01]  /*35680*/  LDL.LU R11, [R1+0x42c] ;  /* 0x00042c00010b7983 */ /* 0x000ee20000300800 */
[----:B--2---:R-:W-:Y:S03]  /*35690*/  HMMA.16816.F32.BF16 R16, R4, R18, R12 ;  /* 0x000000120410723c */ /* 0x004fe6000004180c */
[----:B------:R-:W2:Y:S04]  /*356a0*/  LDL.LU.64 R14, [R1+0x3c00] ;  /* 0x003c0000010e7983 */ /* 0x000ea80000300a00 */
[----:B------:R-:W2:-:S15]  /*356b0*/  LDL.LU.64 R12, [R1+0x3bf8] ;  /* 0x003bf800010c7983 */ /* 0x000e9e0000300a00 */
[----:B------:R-:W-:-:S01]  /*356c0*/  NOP ;  /* 0x0000000000007918 */ /* 0x000fc20000000000 */
[----:B------:R-:W-:Y:S04]  /*356d0*/  STL.64 [R1+0x190], R16 ;  /* 0x0001901001007387 */ /* 0x000fe80000100a00 */
[----:B------:R0:W-:Y:S01]  /*356e0*/  STL [R1+0x198], R18 ;  /* 0x0001981201007387 */ /* 0x0001e20000100800 */
[----:B------:R-:W-:-:S03]  /*356f0*/  IMAD.MOV.U32 R2, RZ, RZ, R19 ;  /* 0x000000ffff027224 */ /* 0x000fc600078e0013 */
[----:B0-----:R-:W4:Y:S04]  /*35700*/  LDL.LU.64 R18, [R1+0x3bf0] ;  /* 0x003bf00001127983 */ /* 0x001f280000300a00 */
[----:B------:R-:W-:Y:S01]  /*35710*/  STL [R1+0x3810], R2 ;  /* 0x0038100201007387 */ /* 0x000fe20000100800 */
[----:B----4-:R-:W-:-:S15]  /*35720*/  HMMA.16816.F32.BF16 R16, R4, R18, R20 ;  /* 0x000000120410723c */ /* 0x010fde0000041814 */
[----:B------:R-:W-:-:S08]  /*35730*/  NOP ;  /* 0x0000000000007918 */ /* 0x000fd00000000000 */
[----:B------:R0:W-:Y:S01]  /*35740*/  STL [R1+0x18c], R19 ;  /* 0x00018c1301007387 */ /* 0x0001e20000100800 */
[----:B------:R-:W-:Y:S02]  /*35750*/  IMAD.MOV.U32 R23, RZ, RZ, R18 ;  /* 0x000000ffff177224 */ /* 0x000fe400078e0012 */
[----:B------:R-:W-:Y:S02]  /*35760*/  IMAD.MOV.U32 R21, RZ, RZ, R16 ;  /* 0x000000ffff157224 */ /* 0x000fe400078e0010 */
[----:B------:R-:W-:Y:S01]  /*35770*/  IMAD.MOV.U32 R22, RZ, RZ, R17 ;  /* 0x000000ffff167224 */ /* 0x000fe200078e0011 */
[----:B0-----:R-:W3:Y:S04]  /*35780*/  LDL.LU.64 R18, [R1+0x3be8] ;  /* 0x003be80001127983 */ /* 0x001ee80000300a00 */
[----:B------:R-:W4:Y:S04]  /*35790*/  LDL.LU.64 R16, [R1+0x3be0] ;  /* 0x003be00001107983 */ /* 0x000f280000300a00 */
[----:B------:R-:W-:Y:S04]  /*357a0*/  STL [R1+0x381c], R23 ;  /* 0x00381c1701007387 */ /* 0x000fe80000100800 */
[----:B------:R4:W-:Y:S04]  /*357b0*/  STL [R1+0x3818], R22 ;  /* 0x0038181601007387 */ /* 0x0009e80000100800 */
[----:B------:R2:W-:Y:S01]  /*357c0*/  STL [R1+0x3814], R21 ;  /* 0x0038141501007387 */ /* 0x0005e20000100800 */
[----:B----4-:R-:W-:-:S02]  /*357d0*/  IMAD.MOV.U32 R22, RZ, RZ, R17 ;  /* 0x000000ffff167224 */ /* 0x010fc400078e0011 */
[----:B------:R-:W-:-:S07]  /*357e0*/  IMAD.MOV.U32 R23, RZ, RZ, R16 ;  /* 0x000000ffff177224 */ /* 0x000fce00078e0010 */
[C---:B--2---:R-:W-:Y:S06]  /*357f0*/  HMMA.16816.F32.BF16 R20, R4.reuse, R22, R12 ;  /* 0x000000160414723c */ /* 0x044fec000004180c */
[----:B---3--:R-:W-:Y:S01]  /*35800*/  HMMA.16816.F32.BF16 R8, R4, R18, R8 ;  /* 0x000000120408723c */ /* 0x008fe20000041808 */
[----:B------:R-:W2:-:S15]  /*35810*/  LDL.LU.64 R12, [R1+0x3bd8] ;  /* 0x003bd800010c7983 */ /* 0x000e9e0000300a00 */
[----:B------:R-:W-:-:S02]  /*35820*/  NOP ;  /* 0x0000000000007918 */ /* 0x000fc40000000000 */
[----:B------:R-:W-:Y:S01]  /*35830*/  IMAD.MOV.U32 R2, RZ, RZ, R22 ;  /* 0x000000ffff027224 */ /* 0x000fe200078e0016 */
[----:B------:R0:W-:Y:S05]  /*35840*/  STL.64 [R1+0x170], R20 ;  /* 0x0001701401007387 */ /* 0x0001ea0000100a00 */
[----:B------:R-:W-:Y:S01]  /*35850*/  IMAD.MOV.U32 R22, RZ, RZ, R10 ;  /* 0x000000ffff167224 */ /* 0x000fe200078e000a */
[----:B------:R-:W-:Y:S04]  /*35860*/  STL [R1+0x38a0], R2 ;  /* 0x0038a00201007387 */ /* 0x000fe80000100800 */
[----:B------:R1:W-:Y:S01]  /*35870*/  STL [R1+0x160], R8 ;  /* 0x0001600801007387 */ /* 0x0003e20000100800 */
[----:B0-----:R-:W-:-:S02]  /*35880*/  IMAD.MOV.U32 R20, RZ, RZ, R23 ;  /* 0x000000ffff147224 */ /* 0x001fc400078e0017 */
[----:B------:R-:W-:Y:S01]  /*35890*/  IMAD.MOV.U32 R23, RZ, RZ, R9 ;  /* 0x000000ffff177224 */ /* 0x000fe200078e0009 */
[----:B-1----:R-:W3:Y:S04]  /*358a0*/  LDL.LU R8, [R1+0x430] ;  /* 0x0004300001087983 */ /* 0x002ee80000300800 */
[----:B------:R-:W3:Y:S01]  /*358b0*/  LDL.LU R9, [R1+0x434] ;  /* 0x0004340001097983 */ /* 0x000ee20000300800 */
[----:B------:R-:W-:-:S03]  /*358c0*/  IMAD.MOV.U32 R21, RZ, RZ, R11 ;  /* 0x000000ffff157224 */ /* 0x000fc600078e000b */
[----:B------:R-:W3:Y:S04]  /*358d0*/  LDL.LU R10, [R1+0x438] ;  /* 0x00043800010a7983 */ /* 0x000ee80000300800 */
[----:B------:R-:W3:Y:S04]  /*358e0*/  LDL.LU R11, [R1+0x43c] ;  /* 0x00043c00010b7983 */ /* 0x000ee80000300800 */
[----:B------:R-:W4:Y:S04]  /*358f0*/  LDL.LU R16, [R1+0x460] ;  /* 0x0004600001107983 */ /* 0x000f280000300800 */
[----:B------:R-:W4:Y:S04]  /*35900*/  LDL.LU R17, [R1+0x464] ;  /* 0x0004640001117983 */ /* 0x000f280000300800 */
[----:B------:R-:W2:Y:S04]  /*35910*/  LDL.LU R18, [R1+0x468] ;  /* 0x0004680001127983 */ /* 0x000ea80000300800 */
[----:B------:R-:W2:Y:S04]  /*35920*/  LDL.LU R19, [R1+0x46c] ;  /* 0x00046c0001137983 */ /* 0x000ea80000300800 */
[----:B--2---:R-:W-:Y:S04]  /*35930*/  STL.64 [R1+0x3b68], R18 ;  /* 0x003b681201007387 */ /* 0x004fe80000100a00 */
[----:B----4-:R0:W-:Y:S02]  /*35940*/  STL.64 [R1+0x3b60], R16 ;  /* 0x003b601001007387 */ /* 0x0101e40000100a00 */
[----:B0-----:R-:W-:-:S02]  /*35950*/  IMAD.MOV.U32 R17, RZ, RZ, R12 ;  /* 0x000000ffff117224 */ /* 0x001fc400078e000c */
[----:B------:R-:W-:Y:S01]  /*35960*/  IMAD.MOV.U32 R16, RZ, RZ, R13 ;  /* 0x000000ffff107224 */ /* 0x000fe200078e000d */
[----:B------:R-:W2:Y:S04]  /*35970*/  LDL.LU R12, [R1+0x490] ;  /* 0x00049000010c7983 */ /* 0x000ea80000300800 */
[----:B------:R-:W2:Y:S04]  /*35980*/  LDL.LU R13, [R1+0x494] ;  /* 0x00049400010d7983 */ /* 0x000ea80000300800 */
[----:B------:R-:W4:Y:S04]  /*35990*/  LDL.LU R14, [R1+0x498] ;  /* 0x00049800010e7983 */ /* 0x000f280000300800 */
[----:B------:R-:W4:Y:S01]  /*359a0*/  LDL.LU R15, [R1+0x49c] ;  /* 0x00049c00010f7983 */ /* 0x000f220000300800 */
[----:B---3--:R-:W-:Y:S03]  /*359b0*/  HMMA.16816.F32.BF16 R8, R4, R26, R8 ;  /* 0x0000001a0408723c */ /* 0x008fe60000041808 */
[----:B----4-:R0:W-:Y:S04]  /*359c0*/  STL.64 [R1+0x3ba8], R14 ;  /* 0x003ba80e01007387 */ /* 0x0101e80000100a00 */
[----:B--2---:R-:W-:Y:S01]  /*359d0*/  STL.64 [R1+0x3ba0], R12 ;  /* 0x003ba00c01007387 */ /* 0x004fe20000100a00 */
[----:B0-----:R-:W-:-:S02]  /*359e0*/  IMAD.MOV.U32 R14, RZ, RZ, R28 ;  /* 0x000000ffff0e7224 */ /* 0x001fc400078e001c */
[----:B------:R-:W-:Y:S01]  /*359f0*/  IMAD.MOV.U32 R15, RZ, RZ, R29 ;  /* 0x000000ffff0f7224 */ /* 0x000fe200078e001d */
[----:B------:R-:W2:Y:S04]  /*35a00*/  LDL.LU R28, [R1+0x3bd4] ;  /* 0x003bd400011c7983 */ /* 0x000ea80000300800 */
[----:B------:R-:W3:Y:S04]  /*35a10*/  LDL.LU R29, [R1+0x3bd0] ;  /* 0x003bd000011d7983 */ /* 0x000ee80000300800 */
[----:B------:R0:W-:Y:S02]  /*35a20*/  STL.64 [R1+0x3bb8], R14 ;  /* 0x003bb80e01007387 */ /* 0x0001e40000100a00 */
[----:B0-----:R-:W-:-:S02]  /*35a30*/  IMAD.MOV.U32 R14, RZ, RZ, R3 ;  /* 0x000000ffff0e7224 */ /* 0x001fc400078e0003 */
[----:B------:R-:W-:Y:S01]  /*35a40*/  IMAD.MOV.U32 R15, RZ, RZ, R24 ;  /* 0x000000ffff0f7224 */ /* 0x000fe200078e0018 */
[----:B------:R-:W4:Y:S04]  /*35a50*/  LDL.LU R3, [R1+0x3bcc] ;  /* 0x003bcc0001037983 */ /* 0x000f280000300800 */
[----:B------:R-:W3:Y:S04]  /*35a60*/  LDL.LU R24, [R1+0x3bc8] ;  /* 0x003bc80001187983 */ /* 0x000ee80000300800 */
[----:B------:R0:W-:Y:S04]  /*35a70*/  STL.64 [R1+0x3b78], R16 ;  /* 0x003b781001007387 */ /* 0x0001e80000100a00 */
[----:B0-----:R-:W2:Y:S01]  /*35a80*/  LDL.64 R16, [R1+0xe0] ;  /* 0x0000e00001107983 */ /* 0x001ea20000100a00 */
[----:B------:R-:W-:-:S02]  /*35a90*/  IMAD.MOV.U32 R2, RZ, RZ, R11 ;  /* 0x000000ffff027224 */ /* 0x000fc400078e000b */
[----:B------:R-:W-:Y:S02]  /*35aa0*/  IMAD.MOV.U32 R26, RZ, RZ, R25 ;  /* 0x000000ffff1a7224 */ /* 0x000fe400078e0019 */
[----:B------:R-:W-:Y:S01]  /*35ab0*/  IMAD.MOV.U32 R27, RZ, RZ, R0 ;  /* 0x000000ffff1b7224 */ /* 0x000fe200078e0000 */
[----:B--2---:R0:W-:Y:S04]  /*35ac0*/  STL.64 [R1+0x3bb0], R16 ;  /* 0x003bb01001007387 */ /* 0x0041e80000100a00 */
[----:B0-----:R-:W2:Y:S04]  /*35ad0*/  LDL.LU R16, [R1+0x4a0] ;  /* 0x0004a00001107983 */ /* 0x001ea80000300800 */
[----:B------:R-:W2:Y:S04]  /*35ae0*/  LDL.LU R17, [R1+0x4a4] ;  /* 0x0004a40001117983 */ /* 0x000ea80000300800 */
[----:B------:R-:W2:Y:S04]  /*35af0*/  LDL.LU R18, [R1+0x4a8] ;  /* 0x0004a80001127983 */ /* 0x000ea80000300800 */
[----:B------:R-:W2:Y:S04]  /*35b00*/  LDL.LU R19, [R1+0x4ac] ;  /* 0x0004ac0001137983 */ /* 0x000ea80000300800 */
[----:B------:R-:W-:Y:S04]  /*35b10*/  STL.64 [R1+0x3828], R22 ;  /* 0x0038281601007387 */ /* 0x000fe80000100a00 */
[----:B------:R0:W-:Y:S04]  /*35b20*/  STL.64 [R1+0x3820], R20 ;  /* 0x0038201401007387 */ /* 0x0001e80000100a00 */
[----:B0-----:R-:W4:Y:S04]  /*35b30*/  LDL.LU R20, [R1+0x440] ;  /* 0x0004400001147983 */ /* 0x001f280000300800 */
[----:B------:R-:W4:Y:S04]  /*35b40*/  LDL.LU R21, [R1+0x444] ;  /* 0x0004440001157983 */ /* 0x000f280000300800 */
[----:B------:R-:W4:Y:S04]  /*35b50*/  LDL.LU R22, [R1+0x448] ;  /* 0x0004480001167983 */ /* 0x000f280000300800 */
[----:B------:R-:W4:Y:S04]  /*35b60*/  LDL.LU R23, [R1+0x44c] ;  /* 0x00044c0001177983 */ /* 0x000f280000300800 */
[----:B------:R-:W-:Y:S04]  /*35b70*/  STL.64 [R1+0x150], R8 ;  /* 0x0001500801007387 */ /* 0x000fe80000100a00 */
[----:B------:R-:W-:Y:S04]  /*35b80*/  STL [R1+0x158], R10 ;  /* 0x0001580a01007387 */ /* 0x000fe80000100800 */
[----:B------:R-:W0:Y:S04]  /*35b90*/  LDSM.16.MT88.4 R8, [R28+UR4+0x4100] ;  /* 0x004100041c08783b */ /* 0x000e280008004200 */
[----:B------:R-:W3:Y:S04]  /*35ba0*/  LDL.LU R25, [R1+0x3bc4] ;  /* 0x003bc40001197983 */ /* 0x000ee80000300800 */
[----:B------:R-:W3:Y:S04]  /*35bb0*/  LDL.LU R0, [R1+0x3bc0] ;  /* 0x003bc00001007983 */ /* 0x000ee80000300800 */
[----:B------:R-:W-:Y:S04]  /*35bc0*/  STL [R1+0x38b8], R2 ;  /* 0x0038b80201007387 */ /* 0x000fe80000100800 */
[----:B0-----:R-:W-:Y:S04]  /*35bd0*/  STL.64 [R1+0x3ab0], R10 ;  /* 0x003ab00a01007387 */ /* 0x001fe80000100a00 */
[----:B------:R0:W-:Y:S04]  /*35be0*/  STL.64 [R1+0x3aa8], R8 ;  /* 0x003aa80801007387 */ /* 0x0001e80000100a00 */
[----:B0-----:R-:W2:Y:S04]  /*35bf0*/  LDL.64 R8, [R1+0xb0] ;  /* 0x0000b00001087983 */ /* 0x001ea80000100a00 */
[----:B--2---:R0:W-:Y:S04]  /*35c00*/  STL.64 [R1+0x3b70], R8 ;  /* 0x003b700801007387 */ /* 0x0041e80000100a00 */
[----:B0-----:R-:W2:Y:S04]  /*35c10*/  LDL.LU R8, [R1+0x470] ;  /* 0x0004700001087983 */ /* 0x001ea80000300800 */
[----:B------:R-:W2:Y:S04]  /*35c20*/  LDL.LU R9, [R1+0x474] ;  /* 0x0004740001097983 */ /* 0x000ea80000300800 */
[----:B------:R-:W3:Y:S04]  /*35c30*/  LDL.LU R10, [R1+0x478] ;  /* 0x00047800010a7983 */ /* 0x000ee80000300800 */
[----:B------:R-:W3:Y:S01]  /*35c40*/  LDL.LU R11, [R1+0x47c] ;  /* 0x00047c00010b7983 */ /* 0x000ee20000300800 */
[----:B----4-:R-:W-:-:S15]  /*35c50*/  HMMA.16816.F32.BF16 R12, R4, R14, R20 ;  /* 0x0000000e040c723c */ /* 0x010fde0000041814 */
[----:B------:R-:W-:-:S09]  /*35c60*/  NOP ;  /* 0x0000000000007918 */ /* 0x000fd20000000000 */
[----:B------:R-:W-:Y:S02]  /*35c70*/  IMAD.MOV.U32 R21, RZ, RZ, R14 ;  /* 0x000000ffff157224 */ /* 0x000fe400078e000e */
[----:B------:R-:W-:Y:S01]  /*35c80*/  IMAD.MOV.U32 R20, RZ, RZ, R15 ;  /* 0x000000ffff147224 */ /* 0x000fe200078e000f */
[----:B---3--:R-:W-:Y:S04]  /*35c90*/  STL.64 [R1+0x3b88], R10 ;  /* 0x003b880a01007387 */ /* 0x008fe80000100a00 */
[----:B--2---:R0:W-:Y:S04]  /*35ca0*/  STL.64 [R1+0x3b80], R8 ;  /* 0x003b800801007387 */ /* 0x0041e80000100a00 */
[----:B0-----:R-:W2:Y:S04]  /*35cb0*/  LDL.LU R8, [R1+0x480] ;  /* 0x0004800001087983 */ /* 0x001ea80000300800 */
[----:B------:R-:W2:Y:S04]  /*35cc0*/  LDL.LU R9, [R1+0x484] ;  /* 0x0004840001097983 */ /* 0x000ea80000300800 */
[----:B------:R-:W2:Y:S04]  /*35cd0*/  LDL.LU R10, [R1+0x488] ;  /* 0x00048800010a7983 */ /* 0x000ea80000300800 */
[----:B------:R-:W2:Y:S04]  /*35ce0*/  LDL.LU R11, [R1+0x48c] ;  /* 0x00048c00010b7983 */ /* 0x000ea80000300800 */
[----:B------:R-:W3:Y:S01]  /*35cf0*/  LDL.LU.64 R14, [R1+0x3bb8] ;  /* 0x003bb800010e7983 */ /* 0x000ee20000300a00 */
[----:B------:R-:W-:-:S02]  /*35d00*/  IMAD.MOV.U32 R23, RZ, RZ, R12 ;  /* 0x000000ffff177224 */ /* 0x000fc400078e000c */
[----:B------:R-:W-:-:S05]  /*35d10*/  IMAD.MOV.U32 R22, RZ, RZ, R13 ;  /* 0x000000ffff167224 */ /* 0x000fca00078e000d */
[----:B------:R0:W-:Y:S04]  /*35d20*/  STL.64 [R1+0x38c8], R22 ;  /* 0x0038c81601007387 */ /* 0x0001e80000100a00 */
[----:B0-----:R-:W4:Y:S04]  /*35d30*/  LDL R23, [R1+0x1fe8] ;  /* 0x001fe80001177983 */ /* 0x001f280000100800 */
[----:B------:R-:W-:Y:S01]  /*35d40*/  STL.64 [R1+0x38c0], R20 ;  /* 0x0038c01401007387 */ /* 0x000fe20000100a00 */
[----:B---3--:R-:W-:Y:S03]  /*35d50*/  HMMA.16816.F32.BF16 R12, R4, R14, R16 ;  /* 0x0000000e040c723c */ /* 0x008fe60000041810 */
[----:B------:R-:W3:-:S15]  /*35d60*/  LDL.LU.64 R16, [R1+0x3bb0] ;  /* 0x003bb00001107983 */ /* 0x000ede0000300a00 */
[----:B------:R-:W-:-:S05]  /*35d70*/  NOP ;  /* 0x0000000000007918 */ /* 0x000fca0000000000 */
[----:B------:R-:W-:Y:S04]  /*35d80*/  STL.64 [R1+0x130], R12 ;  /* 0x0001300c01007387 */ /* 0x000fe80000100a00 */
[----:B------:R0:W-:Y:S04]  /*35d90*/  STL.64 [R1+0x138], R14 ;  /* 0x0001380e01007387 */ /* 0x0001e80000100a00 */
[----:B0-----:R-:W2:Y:S04]  /*35da0*/  LDL.LU.64 R14, [R1+0x3ba8] ;  /* 0x003ba800010e7983 */ /* 0x001ea80000300a00 */
[----:B------:R-:W2:Y:S01]  /*35db0*/  LDL.LU.64 R12, [R1+0x3ba0] ;  /* 0x003ba000010c7983 */ /* 0x000ea20000300a00 */
[----:B------:R-:W-:-:S02]  /*35dc0*/  IMAD.MOV.U32 R20, RZ, RZ, R25 ;  /* 0x000000ffff147224 */ /* 0x000fc400078e0019 */
[----:B------:R-:W-:Y:S02]  /*35dd0*/  IMAD.MOV.U32 R21, RZ, RZ, R24 ;  /* 0x000000ffff157224 */ /* 0x000fe400078e0018 */
[----:B--2---:R-:W-:Y:S01]  /*35de0*/  HMMA.16816.F32.BF16 R24, R4, R26, R12 ;  /* 0x0000001a0418723c */ /* 0x004fe2000004180c */
[----:B------:R-:W2:Y:S04]  /*35df0*/  LDL.LU.64 R14, [R1+0x3b98] ;  /* 0x003b9800010e7983 */ /* 0x000ea80000300a00 */
[----:B------:R-:W2:Y:S04]  /*35e00*/  LDL.LU.64 R12, [R1+0x3b90] ;  /* 0x003b9000010c7983 */ /* 0x000ea80000300a00 */
[----:B------:R-:W4:Y:S04]  /*35e10*/  LDL.LU R4, [R1+0x450] ;  /* 0x0004500001047983 */ /* 0x000f280000300800 */
[----:B------:R-:W4:Y:S04]  /*35e20*/  LDL.LU R5, [R1+0x454] ;  /* 0x0004540001057983 */ /* 0x000f280000300800 */
[----:B------:R-:W4:Y:S04]  /*35e30*/  LDL.LU R6, [R1+0x458] ;  /* 0x0004580001067983 */ /* 0x000f280000300800 */
[----:B------:R-:W4:Y:S01]  /*35e40*/  LDL.LU R7, [R1+0x45c] ;  /* 0x00045c0001077983 */ /* 0x000f220000300800 */
[----:B---3--:R-:W-:-:S03]  /*35e50*/  IMAD.MOV.U32 R22, RZ, RZ, R17 ;  /* 0x000000ffff167224 */ /* 0x008fc600078e0011 */
[----:B------:R-:W-:Y:S04]  /*35e60*/  STL.64 [R1+0x3750], R26 ;  /* 0x0037501a01007387 */ /* 0x000fe80000100a00 */
[----:B------:R0:W-:Y:S04]  /*35e70*/  STL.64 [R1+0x3748], R24 ;  /* 0x0037481801007387 */ /* 0x0001e80000100a00 */
[----:B0-----:R-:W3:Y:S01]  /*35e80*/  LDL.LU.64 R24, [R1+0x70] ;  /* 0x0000700001187983 */ /* 0x001ee20000300a00 */
[----:B------:R-:W-:Y:S01]  /*35e90*/  IMAD.MOV.U32 R27, RZ, RZ, R16 ;  /* 0x000000ffff1b7224 */ /* 0x000fe200078e0010 */
[----:B--2---:R-:W-:-:S15]  /*35ea0*/  HMMA.16816.F32.BF16 R8, R12, R16, R8 ;  /* 0x000000100c08723c */ /* 0x004fde0000041808 */
[----:B------:R-:W-:-:S08]  /*35eb0*/  NOP ;  /* 0x0000000000007918 */ /* 0x000fd00000000000 */
[----:B------:R-:W-:Y:S04]  /*35ec0*/  STL.64 [R1+0x50], R8 ;  /* 0x0000500801007387 */ /* 0x000fe80000100a00 */
[----:B------:R0:W-:Y:S04]  /*35ed0*/  STL.64 [R1+0x58], R10 ;  /* 0x0000580a01007387 */ /* 0x0001e80000100a00 */
[----:B0-----:R-:W2:Y:S04]  /*35ee0*/  LDL.LU.64 R10, [R1+0x3b88] ;  /* 0x003b8800010a7983 */ /* 0x001ea80000300a00 */
[----:B------:R-:W2:Y:S04]  /*35ef0*/  LDL.LU.64 R8, [R1+0x3b80] ;  /* 0x003b800001087983 */ /* 0x000ea80000300a00 */
[----:B------:R-:W2:Y:S02]  /*35f00*/  LDL.LU.64 R16, [R1+0x3b78] ;  /* 0x003b780001107983 */ /* 0x000ea40000300a00 */
[----:B--2---:R-:W-:Y:S02]  /*35f10*/  HMMA.16816.F32.BF16 R16, R12, R16, R8 ;  /* 0x000000100c10723c */ /* 0x004fe40000041808 */
[----:B------:R-:W4:-:S15]  /*35f20*/  LDL.LU.64 R8, [R1+0x3b70] ;  /* 0x003b700001087983 */ /* 0x000f1e0000300a00 */
[----:B------:R-:W-:-:S06]  /*35f30*/  NOP ;  /* 0x0000000000007918 */ /* 0x000fcc0000000000 */
[----:B------:R-:W-:Y:S04]  /*35f40*/  STL.64 [R1+0x40], R16 ;  /* 0x0000401001007387 */ /* 0x000fe80000100a00 */
[----:B------:R0:W-:Y:S04]  /*35f50*/  STL.64 [R1+0x48], R18 ;  /* 0x0000481201007387 */ /* 0x0001e80000100a00 */
[----:B0-----:R-:W2:Y:S04]  /*35f60*/  LDL.LU.64 R18, [R1+0x3b68] ;  /* 0x003b680001127983 */ /* 0x001ea80000300a00 */
[----:B------:R-:W2:Y:S01]  /*35f70*/  LDL.LU.64 R16, [R1+0x3b60] ;  /* 0x003b600001107983 */ /* 0x000ea20000300a00 */
[----:B----4-:R-:W-:Y:S06]  /*35f80*/  HMMA.16816.F32.BF16 R4, R12, R8, R4 ;  /* 0x000000080c04723c */ /* 0x010fec0000041804 */
[----:B------:R-:W-:-:S02]  /*35f90*/  IMAD.MOV.U32 R26, RZ, RZ, R8 ;  /* 0x000000ffff1a7224 */ /* 0x000fc400078e0008 */
[----:B------:R-:W-:Y:S01]  /*35fa0*/  IMAD.MOV.U32 R2, RZ, RZ, R9 ;  /* 0x000000ffff027224 */ /* 0x000fe200078e0009 */
[----:B--2---:R-:W-:-:S15]  /*35fb0*/  HMMA.16816.F32.BF16 R16, R12, R20, R16 ;  /* 0x000000140c10723c */ /* 0x004fde0000041810 */
[----:B------:R-:W-:-:S08]  /*35fc0*/  NOP ;  /* 0x0000000000007918 */ /* 0x000fd00000000000 */
[----:B------:R0:W-:Y:S04]  /*35fd0*/  STL.64 [R1+0x120], R16 ;  /* 0x0001201001007387 */ /* 0x0001e80000100a00 */
[----:B------:R1:W-:Y:S04]  /*35fe0*/  STL.64 [R1+0x128], R18 ;  /* 0x0001281201007387 */ /* 0x0003e80000100a00 */
[----:B0-----:R-:W3:Y:S04]  /*35ff0*/  LDL.LU R16, [R1+0x640] ;  /* 0x0006400001107983 */ /* 0x001ee80000300800 */
[----:B------:R-:W3:Y:S04]  /*36000*/  LDL.LU R17, [R1+0x644] ;  /* 0x0006440001117983 */ /* 0x000ee80000300800 */
[----:B-1----:R-:W3:Y:S04]  /*36010*/  LDL.LU R18, [R1+0x648] ;  /* 0x0006480001127983 */ /* 0x002ee80000300800 */
[----:B------:R-:W3:Y:S04]  /*36020*/  LDL.LU R19, [R1+0x64c] ;  /* 0x00064c0001137983 */ /* 0x000ee80000300800 */
[----:B------:R-:W-:Y:S04]  /*36030*/  STL [R1+0x3b00], R23 ;  /* 0x003b001701007387 */ /* 0x000fe80000100800 */
[----:B------:R0:W-:Y:S04]  /*36040*/  STL.64 [R1+0x3af8], R20 ;  /* 0x003af81401007387 */ /* 0x0001e80000100a00 */
[----:B------:R-:W-:Y:S04]  /*36050*/  STL.64 [R1+0x110], R4 ;  /* 0x0001100401007387 */ /* 0x000fe80000100a00 */
[----:B------:R-:W-:Y:S04]  /*36060*/  STL.64 [R1+0x118], R6 ;  /* 0x0001180601007387 */ /* 0x000fe80000100a00 */
[----:B------:R-:W2:Y:S04]  /*36070*/  LDL.LU R8, [R1+0x590] ;  /* 0x0005900001087983 */ /* 0x000ea80000300800 */
[----:B------:R-:W2:Y:S04]  /*36080*/  LDL.LU R9, [R1+0x594] ;  /* 0x0005940001097983 */ /* 0x000ea80000300800 */
[----:B------:R-:W4:Y:S04]  /*36090*/  LDL.LU R10, [R1+0x598] ;  /* 0x00059800010a7983 */ /* 0x000f280000300800 */
[----:B------:R-:W4:Y:S04]  /*360a0*/  LDL.LU R11, [R1+0x59c] ;  /* 0x00059c00010b7983 */ /* 0x000f280000300800 */
[----:B------:R-:W1:Y:S04]  /*360b0*/  LDSM.16.MT88.4 R4, [R28+UR4+0x4180] ;  /* 0x004180041c04783b */ /* 0x000e680008004200 */
[----:B0-----:R-:W3:Y:S04]  /*360c0*/  LDL.64 R20, [R1+0xd0] ;  /* 0x0000d00001147983 */ /* 0x001ee80000100a00 */
[----:B---3--:R-:W-:Y:S04]  /*360d0*/  STL.64 [R1+0x3b18], R20 ;  /* 0x003b181401007387 */ /* 0x008fe80000100a00 */
[----:B----4-:R-:W-:Y:S04]  /*360e0*/  STL.64 [R1+0x3ac0], R10 ;  /* 0x003ac00a01007387 */ /* 0x010fe80000100a00 */
[----:B--2---:R0:W-:Y:S04]  /*360f0*/  STL.64 [R1+0x3ab8], R8 ;  /* 0x003ab80801007387 */ /* 0x0041e80000100a00 */
[----:B0-----:R-:W2:Y:S04]  /*36100*/  LDL.64 R8, [R1+0xa0] ;  /* 0x0000a00001087983 */ /* 0x001ea80000100a00 */
[----:B-1----:R-:W-:Y:S04]  /*36110*/  STL.64 [R1+0x3a40], R6 ;  /* 0x003a400601007387 */ /* 0x002fe80000100a00 */
[----:B------:R0:W-:Y:S02]  /*36120*/  STL.64 [R1+0x3a38], R4 ;  /* 0x003a380401007387 */ /* 0x0001e40000100a00 */
[----:B0-----:R-:W-:-:S02]  /*36130*/  IMAD.MOV.U32 R4, RZ, RZ, R3 ;  /* 0x000000ffff047224 */ /* 0x001fc400078e0003 */
[----:B------:R-:W-:Y:S01]  /*36140*/  IMAD.MOV.U32 R5, RZ, RZ, R29 ;  /* 0x000000ffff057224 */ /* 0x000fe200078e001d */
[----:B------:R-:W3:Y:S04]  /*36150*/  LDL.LU R3, [R1+0x3b5c] ;  /* 0x003b5c0001037983 */ /* 0x000ee80000300800 */
[----:B------:R-:W4:Y:S04]  /*36160*/  LDL.LU R29, [R1+0x3b58] ;  /* 0x003b5800011d7983 */ /* 0x000f280000300800 */
[----:B------:R0:W-:Y:S04]  /*36170*/  STL.64 [R1+0x3b40], R4 ;  /* 0x003b400401007387 */ /* 0x0001e80000100a00 */
[----:B0-----:R-:W2:Y:S01]  /*36180*/  LDL.64 R4, [R1+0x90] ;  /* 0x0000900001047983 */ /* 0x001ea20000100a00 */
[----:B------:R-:W-:Y:S01]  /*36190*/  HMMA.16816.F32.BF16 R16, R12, R24, R16 ;  /* 0x000000180c10723c */ /* 0x000fe20000041810 */
[----:B------:R-:W-:-:S02]  /*361a0*/  IMAD.MOV.U32 R20, RZ, RZ, R27 ;  /* 0x000000ffff147224 */ /* 0x000fc400078e001b */
[----:B------:R-:W-:Y:S01]  /*361b0*/  IMAD.MOV.U32 R21, RZ, RZ, R22 ;  /* 0x000000ffff157224 */ /* 0x000fe200078e0016 */
[----:B--2---:R0:W-:Y:S04]  /*361c0*/  STL.64 [R1+0x3b50], R4 ;  /* 0x003b500401007387 */ /* 0x0041e80000100a00 */
[----:B0-----:R-:W2:Y:S04]  /*361d0*/  LDL.LU R4, [R1+0x630] ;  /* 0x0006300001047983 */ /* 0x001ea80000300800 */
[----:B------:R-:W2:Y:S04]  /*361e0*/  LDL.LU R5, [R1+0x634] ;  /* 0x0006340001057983 */ /* 0x000ea80000300800 */
[----:B------:R-:W2:Y:S04]  /*361f0*/  LDL.LU R6, [R1+0x638] ;  /* 0x0006380001067983 */ /* 0x000ea80000300800 */
[----:B------:R-:W2:Y:S04]  /*36200*/  LDL.LU R7, [R1+0x63c] ;  /* 0x00063c0001077983 */ /* 0x000ea80000300800 */
[----:B------:R0:W-:Y:S04]  /*36210*/  STL.64 [R1+0x3b48], R20 ;  /* 0x003b481401007387 */ /* 0x0001e80000100a00 */
[----:B0-----:R-:W3:Y:S04]  /*36220*/  LDL.LU R20, [R1+0x620] ;  /* 0x0006200001147983 */ /* 0x001ee80000300800 */
[----:B------:R-:W3:Y:S04]  /*36230*/  LDL.LU R21, [R1+0x624] ;  /* 0x0006240001157983 */ /* 0x000ee80000300800 */
[----:B------:R-:W3:Y:S04]  /*36240*/  LDL.LU R22, [R1+0x628] ;  /* 0x0006280001167983 */ /* 0x000ee80000300800 */
[----:B------:R-:W3:Y:S04]  /*36250*/  LDL.LU R23, [R1+0x62c] ;  /* 0x00062c0001177983 */ /* 0x000ee80000300800 */
[----:B------:R-:W-:Y:S04]  /*36260*/  STL [R1+0x38bc], R28 ;  /* 0x0038bc1c01007387 */ /* 0x000fe80000100800 */
[----:B------:R0:W-:Y:S04]  /*36270*/  STL.64 [R1+0x100], R16 ;  /* 0x0001001001007387 */ /* 0x0001e80000100a00 */
[----:B------:R1:W-:Y:S04]  /*36280*/  STL.64 [R1+0x108], R18 ;  /* 0x0001081201007387 */ /* 0x0003e80000100a00 */
[----:B0-----:R-:W4:Y:S04]  /*36290*/  LDL.LU R16, [R1+0x310] ;  /* 0x0003100001107983 */ /* 0x001f280000300800 */
[----:B------:R-:W4:Y:S04]  /*362a0*/  LDL.LU R17, [R1+0x314] ;  /* 0x0003140001117983 */ /* 0x000f280000300800 */
[----:B-1----:R-:W4:Y:S04]  /*362b0*/  LDL.LU R18, [R1+0x318] ;  /* 0x0003180001127983 */ /* 0x002f280000300800 */
[----:B------:R-:W4:Y:S04]  /*362c0*/  LDL.LU R19, [R1+0x31c] ;  /* 0x00031c0001137983 */ /* 0x000f280000300800 */
[----:B------:R0:W-:Y:S02]  /*362d0*/  STL.64 [R1+0x3ad8], R24 ;  /* 0x003ad81801007387 */ /* 0x0001e40000100a00 */
[----:B0-----:R-:W-:-:S02]  /*362e0*/  IMAD.MOV.U32 R24, RZ, RZ, R26 ;  /* 0x000000ffff187224 */ /* 0x001fc400078e001a */
[----:B------:R-:W-:-:S05]  /*362f0*/  IMAD.MOV.U32 R25, RZ, RZ, R2 ;  /* 0x000000ffff197224 */ /* 0x000fca00078e0002 */
[----:B------:R0:W-:Y:S04]  /*36300*/  STL.64 [R1+0x3af0], R24 ;  /* 0x003af01801007387 */ /* 0x0001e80000100a00 */
        /* <DEDUP_REMOVED lines=19> */
[----:B0-----:R-:W3:Y:S02]  /*36440*/  LDL.LU.64 R4, [R1+0x3b50] ;  /* 0x003b500001047983 */ /* 0x001ee40000300a00 */
[----:B---3--:R-:W-:Y:S06]  /*36450*/  HMMA.16816.F32.BF16 R20, R12, R4, R20 ;  /* 0x000000040c14723c */ /* 0x008fec0000041814 */
[----:B------:R-:W-:-:S02]  /*36460*/  IMAD.MOV.U32 R11, RZ, RZ, R4 ;  /* 0x000000ffff0b7224 */ /* 0x000fc400078e0004 */
[----:B------:R-:W-:-:S15]  /*36470*/  IMAD.MOV.U32 R10, RZ, RZ, R5 ;  /* 0x000000ffff0a7224 */ /* 0x000fde00078e0005 */
[----:B------:R0:W-:Y:S04]  /*36480*/  STL.64 [R1+0x60], R20 ;  /* 0x0000601401007387 */ /* 0x0001e80000100a00 */
[----:B------:R-:W-:Y:S04]  /*36490*/  STL.64 [R1+0x68], R22 ;  /* 0x0000681601007387 */ /* 0x000fe80000100a00 */
[----:B0-----:R-:W2:Y:S04]  /*364a0*/  LDL.LU.64 R20, [R1+0x3b48] ;  /* 0x003b480001147983 */ /* 0x001ea80000300a00 */
[----:B------:R-:W4:Y:S04]  /*364b0*/  LDL.LU.64 R4, [R1+0x3b40] ;  /* 0x003b400001047983 */ /* 0x000f280000300a00 */
[----:B------:R-:W-:Y:S04]  /*364c0*/  STL.64 [R1+0x3ae8], R10 ;  /* 0x003ae80a01007387 */ /* 0x000fe80000100a00 */
[----:B------:R0:W-:Y:S04]  /*364d0*/  STL.64 [R1+0x3ae0], R8 ;  /* 0x003ae00801007387 */ /* 0x0001e80000100a00 */
[----:B0-----:R-:W3:Y:S04]  /*364e0*/  LDL.LU R8, [R1+0x270] ;  /* 0x0002700001087983 */ /* 0x001ee80000300800 */
[----:B------:R-:W3:Y:S04]  /*364f0*/  LDL.LU R9, [R1+0x274] ;  /* 0x0002740001097983 */ /* 0x000ee80000300800 */
[----:B------:R-:W3:Y:S04]  /*36500*/  LDL.LU R10, [R1+0x278] ;  /* 0x00027800010a7983 */ /* 0x000ee80000300800 */
[----:B------:R-:W3:Y:S01]  /*36510*/  LDL.LU R11, [R1+0x27c] ;  /* 0x00027c00010b7983 */ /* 0x000ee20000300800 */
[----:B----4-:R-:W-:Y:S03]  /*36520*/  HMMA.16816.F32.BF16 R12, R12, R4, R16 ;  /* 0x000000040c0c723c */ /* 0x010fe60000041810 */
[----:B------:R-:W2:Y:S04]  /*36530*/  LDL.LU.64 R18, [R1+0x3b38] ;  /* 0x003b380001127983 */ /* 0x000ea80000300a00 */
[----:B------:R-:W2:-:S15]  /*36540*/  LDL.LU.64 R16, [R1+0x3b30] ;  /* 0x003b300001107983 */ /* 0x000e9e0000300a00 */
[----:B------:R-:W-:-:S01]  /*36550*/  NOP ;  /* 0x0000000000007918 */ /* 0x000fc20000000000 */
[----:B------:R0:W-:Y:S04]  /*36560*/  STL.64 [R1+0x30], R12 ;  /* 0x0000300c01007387 */ /* 0x0001e80000100a00 */
[----:B------:R1:W-:Y:S04]  /*36570*/  STL.64 [R1+0x38], R14 ;  /* 0x0000380e01007387 */ /* 0x0003e80000100a00 */
[----:B0-----:R-:W4:Y:S04]  /*36580*/  LDL.LU R12, [R1+0x290] ;  /* 0x00029000010c7983 */ /* 0x001f280000300800 */
[----:B------:R-:W4:Y:S04]  /*36590*/  LDL.LU R13, [R1+0x294] ;  /* 0x00029400010d7983 */ /* 0x000f280000300800 */
[----:B-1----:R-:W4:Y:S04]  /*365a0*/  LDL.LU R14, [R1+0x298] ;  /* 0x00029800010e7983 */ /* 0x002f280000300800 */
[----:B------:R-:W4:Y:S01]  /*365b0*/  LDL.LU R15, [R1+0x29c] ;  /* 0x00029c00010f7983 */ /* 0x000f220000300800 */
[----:B--2---:R-:W-:Y:S03]  /*365c0*/  HMMA.16816.F32.BF16 R20, R16, R20, R24 ;  /* 0x000000141014723c */ /* 0x004fe60000041818 */
[----:B------:R-:W2:Y:S04]  /*365d0*/  LDL.LU.64 R26, [R1+0x3b28] ;  /* 0x003b2800011a7983 */ /* 0x000ea80000300a00 */
[----:B------:R-:W2:-:S15]  /*365e0*/  LDL.LU.64 R24, [R1+0x3b20] ;  /* 0x003b200001187983 */ /* 0x000e9e0000300a00 */
[----:B------:R-:W-:-:S01]  /*365f0*/  NOP ;  /* 0x0000000000007918 */ /* 0x000fc20000000000 */
[----:B------:R0:W-:Y:S04]  /*36600*/  STL.64 [R1+0x20], R20 ;  /* 0x0000201401007387 */ /* 0x0001e80000100a00 */
[----:B------:R-:W-:Y:S04]  /*36610*/  STL.64 [R1+0x28], R22 ;  /* 0x0000281601007387 */ /* 0x000fe80000100a00 */
[----:B0-----:R-:W2:Y:S02]  /*36620*/  LDL.LU.64 R20, [R1+0x3b18] ;  /* 0x003b180001147983 */ /* 0x001ea40000300a00 */
[----:B--2---:R-:W-:Y:S06]  /*36630*/  HMMA.16816.F32.BF16 R24, R16, R20, R24 ;  /* 0x000000141018723c */ /* 0x004fec0000041818 */
[----:B------:R-:W-:-:S02]  /*36640*/  IMAD.MOV.U32 R6, RZ, RZ, R20 ;  /* 0x000000ffff067224 */ /* 0x000fc400078e0014 */
[----:B------:R-:W-:-:S15]  /*36650*/  IMAD.MOV.U32 R2, RZ, RZ, R21 ;  /* 0x000000ffff027224 */ /* 0x000fde00078e0015 */
[----:B------:R-:W-:Y:S04]  /*36660*/  STL.64 [R1+0x10], R24 ;  /* 0x0000101801007387 */ /* 0x000fe80000100a00 */
[----:B------:R0:W-:Y:S04]  /*36670*/  STL.64 [R1+0x18], R26 ;  /* 0x0000181a01007387 */ /* 0x0001e80000100a00 */
[----:B0-----:R-:W2:Y:S04]  /*36680*/  LDL.LU.64 R26, [R1+0x3b10] ;  /* 0x003b1000011a7983 */ /* 0x001ea80000300a00 */
[----:B------:R-:W2:Y:S04]  /*36690*/  LDL.LU.64 R24, [R1+0x3b08] ;  /* 0x003b080001187983 */ /* 0x000ea80000300a00 */
[----:B------:R-:W4:Y:S04]  /*366a0*/  LDL.LU R23, [R1+0x3b00] ;  /* 0x003b000001177983 */ /* 0x000f280000300800 */
[----:B------:R-:W2:Y:S04]  /*366b0*/  LDL.LU.64 R20, [R1+0x3af8] ;  /* 0x003af80001147983 */ /* 0x000ea80000300a00 */
[----:B------:R-:W-:Y:S04]  /*366c0*/  STL [R1+0x3ad0], R6 ;  /* 0x003ad00601007387 */ /* 0x000fe80000100800 */
[----:B------:R0:W-:Y:S04]  /*366d0*/  STL.64 [R1+0x3ac8], R4 ;  /* 0x003ac80401007387 */ /* 0x0001e80000100a00 */
[----:B0-----:R-:W4:Y:S04]  /*366e0*/  LDL.LU R4, [R1+0x5a0] ;  /* 0x0005a00001047983 */ /* 0x001f280000300800 */
[----:B------:R-:W4:Y:S04]  /*366f0*/  LDL.LU R5, [R1+0x5a4] ;  /* 0x0005a40001057983 */ /* 0x000f280000300800 */
[----:B------:R-:W4:Y:S01]  /*36700*/  LDL.LU R6, [R1+0x5a8] ;  /* 0x0005a80001067983 */ /* 0x000f220000300800 */
[----:B--2---:R-:W-:-:S15]  /*36710*/  HMMA.16816.F32.BF16 R24, R16, R20, R24 ;  /* 0x000000141018723c */ /* 0x004fde0000041818 */
[----:B------:R-:W-:-:S08]  /*36720*/  NOP ;  /* 0x0000000000007918 */ /* 0x000fd00000000000 */
[----:B------:R0:W-:Y:S04]  /*36730*/  STL.64 [R1], R24 ;  /* 0x0000001801007387 */ /* 0x0001e80000100a00 */
[----:B------:R3:W-:Y:S04]  /*36740*/  STL.64 [R1+0x8], R26 ;  /* 0x0000081a01007387 */ /* 0x0007e80000100a00 */
[----:B0-----:R-:W3:Y:S02]  /*36750*/  LDL.LU.64 R24, [R1+0x3af0] ;  /* 0x003af00001187983 */ /* 0x001ee40000300a00 */
[----:B---3--:R-:W-:Y:S02]  /*36760*/  HMMA.16816.F32.BF16 R24, R16, R24, R8 ;  /* 0x000000181018723c */ /* 0x008fe40000041808 */
[----:B------:R-:W2:Y:S04]  /*36770*/  LDL.LU.64 R10, [R1+0x3ae8] ;  /* 0x003ae800010a7983 */ /* 0x000ea80000300a00 */
[----:B------:R-:W3:-:S15]  /*36780*/  LDL.LU.64 R8, [R1+0x3ae0] ;  /* 0x003ae00001087983 */ /* 0x000ede0000300a00 */
[----:B------:R-:W-:-:S02]  /*36790*/  NOP ;  /* 0x0000000000007918 */ /* 0x000fc40000000000 */
[----:B------:R0:W-:Y:S04]  /*367a0*/  STL.64 [R1+0x270], R24 ;  /* 0x0002701801007387 */ /* 0x0001e80000100a00 */
[----:B------:R-:W-:Y:S04]  /*367b0*/  STL [R1+0x278], R26 ;  /* 0x0002781a01007387 */ /* 0x000fe80000100800 */
[----:B0-----:R-:W4:Y:S01]  /*367c0*/  LDL.LU.64 R24, [R1+0x3ad8] ;  /* 0x003ad80001187983 */ /* 0x001f220000300a00 */
[----:B------:R-:W-:Y:S02]  /*367d0*/  IMAD.MOV.U32 R7, RZ, RZ, R29 ;  /* 0x000000ffff077224 */ /* 0x000fe400078e001d */
[----:B------:R-:W-:-:S05]  /*367e0*/  IMAD.MOV.U32 R29, RZ, RZ, R27 ;  /* 0x000000ffff1d7224 */ /* 0x000fca00078e001b */
[----:B------:R-:W-:Y:S01]  /*367f0*/  STL [R1+0x36e0], R29 ;  /* 0x0036e01d01007387 */ /* 0x000fe20000100800 */
[----:B----4-:R-:W-:Y:S06]  /*36800*/  HMMA.16816.F32.BF16 R12, R16, R24, R12 ;  /* 0x00000018100c723c */ /* 0x010fec000004180c */
[----:B------:R0:W-:Y:S04]  /*36810*/  STL.64 [R1+0x3a88], R24 ;  /* 0x003a881801007387 */ /* 0x0001e80000100a00 */
[----:B0-----:R-:W4:-:S13]  /*36820*/  LDL.LU R24, [R1+0x2c0] ;  /* 0x0002c00001187983 */ /* 0x001f1a0000300800 */
[----:B------:R-:W-:Y:S04]  /*36830*/  STL.64 [R1+0x290], R12 ;  /* 0x0002900c01007387 */ /* 0x000fe80000100a00 */
[----:B------:R-:W-:Y:S04]  /*36840*/  STL.64 [R1+0x298], R14 ;  /* 0x0002980e01007387 */ /* 0x000fe80000100a00 */
[----:B------:R-:W0:Y:S01]  /*36850*/  LDSM.16.MT88.4 R12, [R23+UR4+0x4000] ;  /* 0x00400004170c783b */ /* 0x000e220008004200 */
[----:B---3--:R-:W-:Y:S03]  /*36860*/  HMMA.16816.F32.BF16 R4, R16, R8, R4 ;  /* 0x000000081004723c */ /* 0x008fe60000041804 */
[----:B------:R-:W4:Y:S04]  /*36870*/  LDL.LU R25, [R1+0x2c4] ;  /* 0x0002c40001197983 */ /* 0x000f280000300800 */
[----:B------:R-:W4:Y:S04]  /*36880*/  LDL.LU R26, [R1+0x2c8] ;  /* 0x0002c800011a7983 */ /* 0x000f280000300800 */
[----:B------:R-:W4:Y:S01]  /*36890*/  LDL.LU R27, [R1+0x2cc] ;  /* 0x0002cc00011b7983 */ /* 0x000f220000300800 */
[----:B------:R-:W-:-:S03]  /*368a0*/  IMAD.MOV.U32 R22, RZ, RZ, R8 ;  /* 0x000000ffff167224 */ /* 0x000fc600078e0008 */
[----:B0-----:R-:W-:Y:S04]  /*368b0*/  STL.64 [R1+0x39a8], R14 ;  /* 0x0039a80e01007387 */ /* 0x001fe80000100a00 */
[----:B------:R2:W-:Y:S04]  /*368c0*/  STL.64 [R1+0x39a0], R12 ;  /* 0x0039a00c01007387 */ /* 0x0005e80000100a00 */
[----:B------:R-:W-:Y:S04]  /*368d0*/  STL.64 [R1+0x2a0], R4 ;  /* 0x0002a00401007387 */ /* 0x000fe80000100a00 */
[----:B------:R0:W-:Y:S01]  /*368e0*/  STL.64 [R1+0x2a8], R6 ;  /* 0x0002a80601007387 */ /* 0x0001e20000100a00 */
[----:B--2---:R-:W-:-:S02]  /*368f0*/  IMAD.MOV.U32 R12, RZ, RZ, R11 ;  /* 0x000000ffff0c7224 */ /* 0x004fc400078e000b */
[----:B------:R-:W-:Y:S01]  /*36900*/  IMAD.MOV.U32 R13, RZ, RZ, R10 ;  /* 0x000000ffff0d7224 */ /* 0x000fe200078e000a */
[----:B0-----:R-:W2:Y:S04]  /*36910*/  LDL.LU R6, [R1+0x3ad0] ;  /* 0x003ad00001067983 */ /* 0x001ea80000300800 */
[----:B------:R-:W4:Y:S01]  /*36920*/  LDL.LU.64 R4, [R1+0x3ac8] ;  /* 0x003ac80001047983 */ /* 0x000f220000300a00 */
[----:B------:R-:W-:-:S03]  /*36930*/  IMAD.MOV.U32 R7, RZ, RZ, R9 ;  /* 0x000000ffff077224 */ /* 0x000fc600078e0009 */
[----:B------:R-:W3:Y:S04]  /*36940*/  LDL.LU.64 R10, [R1+0x3ac0] ;  /* 0x003ac000010a7983 */ /* 0x000ee80000300a00 */
[----:B------:R-:W3:Y:S02]  /*36950*/  LDL.LU.64 R8, [R1+0x3ab8] ;  /* 0x003ab80001087983 */ /* 0x000ee40000300a00 */
[C---:B---3--:R-:W-:Y:S06]  /*36960*/  HMMA.16816.F32.BF16 R12, R16.reuse, R12, R8 ;  /* 0x0000000c100c723c */ /* 0x048fec0000041808 */
[----:B----4-:R-:W-:Y:S01]  /*36970*/  HMMA.16816.F32.BF16 R16, R16, R4, R24 ;  /* 0x000000041010723c */ /* 0x010fe20000041818 */
[----:B------:R-:W3:Y:S04]  /*36980*/  LDL.LU.64 R10, [R1+0x3ab0] ;  /* 0x003ab000010a7983 */ /* 0x000ee80000300a00 */
[----:B------:R-:W3:Y:S04]  /*36990*/  LDL.LU.64 R8, [R1+0x3aa8] ;  /* 0x003aa80001087983 */ /* 0x000ee80000300a00 */
[----:B------:R-:W-:Y:S08]  /*369a0*/  STL.64 [R1+0x3a58], R4 ;  /* 0x003a580401007387 */ /* 0x000ff00000100a00 */
[----:B------:R0:W-:Y:S04]  /*369b0*/  STL.64 [R1+0x2d0], R12 ;  /* 0x0002d00c01007387 */ /* 0x0001e80000100a00 */
[----:B------:R1:W-:Y:S04]  /*369c0*/  STL.64 [R1+0x2d8], R14 ;  /* 0x0002d80e01007387 */ /* 0x0003e80000100a00 */
[----:B0-----:R-:W4:Y:S04]  /*369d0*/  LDL.LU R12, [R1+0x4b0] ;  /* 0x0004b000010c7983 */ /* 0x001f280000300800 */
[----:B------:R-:W-:Y:S04]  /*369e0*/  STL.64 [R1+0x2c0], R16 ;  /* 0x0002c01001007387 */ /* 0x000fe80000100a00 */
[----:B------:R-:W-:Y:S04]  /*369f0*/  STL.64 [R1+0x2c8], R18 ;  /* 0x0002c81201007387 */ /* 0x000fe80000100a00 */
[----:B------:R-:W4:Y:S04]  /*36a00*/  LDL.LU R13, [R1+0x4b4] ;  /* 0x0004b400010d7983 */ /* 0x000f280000300800 */
[----:B-1----:R-:W3:Y:S04]  /*36a10*/  LDL.LU R14, [R1+0x4b8] ;  /* 0x0004b800010e7983 */ /* 0x002ee80000300800 */
[----:B------:R-:W3:Y:S01]  /*36a20*/  LDL.LU R15, [R1+0x4bc] ;  /* 0x0004bc00010f7983 */ /* 0x000ee20000300800 */
[----:B--2---:R-:W-:-:S02]  /*36a30*/  IMAD.MOV.U32 R24, RZ, RZ, R6 ;  /* 0x000000ffff187224 */ /* 0x004fc400078e0006 */
[----:B------:R-:W-:Y:S01]  /*36a40*/  IMAD.MOV.U32 R25, RZ, RZ, R2 ;  /* 0x000000ffff197224 */ /* 0x000fe200078e0002 */
[----:B------:R-:W0:Y:S04]  /*36a50*/  LDSM.16.MT88.4 R16, [R23+UR4+0x4080] ;  /* 0x004080041710783b */ /* 0x000e280008004200 */
[----:B---3--:R-:W-:Y:S04]  /*36a60*/  STL.64 [R1+0x39b8], R14 ;  /* 0x0039b80e01007387 */ /* 0x008fe80000100a00 */
[----:B----4-:R1:W-:Y:S04]  /*36a70*/  STL.64 [R1+0x39b0], R12 ;  /* 0x0039b00c01007387 */ /* 0x0103e80000100a00 */
[----:B------:R-:W2:Y:S04]  /*36a80*/  LDL.LU R4, [R1+0x580] ;  /* 0x0005800001047983 */ /* 0x000ea80000300800 */
[----:B------:R-:W2:Y:S04]  /*36a90*/  LDL.LU R5, [R1+0x584] ;  /* 0x0005840001057983 */ /* 0x000ea80000300800 */
[----:B------:R-:W2:Y:S01]  /*36aa0*/  LDL.LU R6, [R1+0x588] ;  /* 0x0005880001067983 */ /* 0x000ea20000300800 */
[----:B-1----:R-:W-:-:S02]  /*36ab0*/  IMAD.MOV.U32 R12, RZ, RZ, R22 ;  /* 0x000000ffff0c7224 */ /* 0x002fc400078e0016 */
[----:B------:R-:W-:Y:S02]  /*36ac0*/  IMAD.MOV.U32 R13, RZ, RZ, R7 ;  /* 0x000000ffff0d7224 */ /* 0x000fe400078e0007 */
[----:B------:R-:W2:Y:S04]  /*36ad0*/  LDL.LU R7, [R1+0x58c] ;  /* 0x00058c0001077983 */ /* 0x000ea80000300800 */
[----:B------:R1:W-:Y:S04]  /*36ae0*/  STL.64 [R1+0x3aa0], R24 ;  /* 0x003aa01801007387 */ /* 0x0003e80000100a00 */
[----:B-1----:R-:W2:Y:S04]  /*36af0*/  LDL.64 R24, [R1+0xe0] ;  /* 0x0000e00001187983 */ /* 0x002ea80000100a00 */
[----:B------:R1:W-:Y:S04]  /*36b00*/  STL.64 [R1+0x3a80], R12 ;  /* 0x003a800c01007387 */ /* 0x0003e80000100a00 */
[----:B-1----:R-:W3:Y:S04]  /*36b10*/  LDL.LU R12, [R1+0x560] ;  /* 0x00056000010c7983 */ /* 0x002ee80000300800 */
[----:B------:R-:W3:Y:S04]  /*36b20*/  LDL.LU R13, [R1+0x564] ;  /* 0x00056400010d7983 */ /* 0x000ee80000300800 */
[----:B------:R-:W4:Y:S04]  /*36b30*/  LDL.LU R14, [R1+0x568] ;  /* 0x00056800010e7983 */ /* 0x000f280000300800 */
[----:B------:R-:W4:Y:S04]  /*36b40*/  LDL.LU R15, [R1+0x56c] ;  /* 0x00056c00010f7983 */ /* 0x000f280000300800 */
[----:B----4-:R-:W-:Y:S04]  /*36b50*/  STL.64 [R1+0x3a98], R14 ;  /* 0x003a980e01007387 */ /* 0x010fe80000100a00 */
[----:B---3--:R1:W-:Y:S04]  /*36b60*/  STL.64 [R1+0x3a90], R12 ;  /* 0x003a900c01007387 */ /* 0x0083e80000100a00 */
[----:B-1----:R-:W3:Y:S04]  /*36b70*/  LDL.LU R12, [R1+0x570] ;  /* 0x00057000010c7983 */ /* 0x002ee80000300800 */
[----:B------:R-:W3:Y:S04]  /*36b80*/  LDL.LU R13, [R1+0x574] ;  /* 0x00057400010d7983 */ /* 0x000ee80000300800 */
[----:B------:R-:W3:Y:S04]  /*36b90*/  LDL.LU R14, [R1+0x578] ;  /* 0x00057800010e7983 */ /* 0x000ee80000300800 */
[----:B------:R-:W3:Y:S04]  /*36ba0*/  LDL.LU R15, [R1+0x57c] ;  /* 0x00057c00010f7983 */ /* 0x000ee80000300800 */
[----:B0-----:R-:W-:Y:S04]  /*36bb0*/  STL.64 [R1+0x3918], R18 ;  /* 0x0039181201007387 */ /* 0x001fe80000100a00 */
[----:B------:R0:W-:Y:S04]  /*36bc0*/  STL.64 [R1+0x3910], R16 ;  /* 0x0039101001007387 */ /* 0x0001e80000100a00 */
[----:B0-----:R-:W4:Y:S04]  /*36bd0*/  LDL.LU R16, [R1+0x2e0] ;  /* 0x0002e00001107983 */ /* 0x001f280000300800 */
[----:B------:R-:W4:Y:S04]  /*36be0*/  LDL.LU R17, [R1+0x2e4] ;  /* 0x0002e40001117983 */ /* 0x000f280000300800 */
[----:B------:R-:W2:Y:S04]  /*36bf0*/  LDL.LU R18, [R1+0x2e8] ;  /* 0x0002e80001127983 */ /* 0x000ea80000300800 */
[----:B------:R-:W2:Y:S04]  /*36c00*/  LDL.LU R19, [R1+0x2ec] ;  /* 0x0002ec0001137983 */ /* 0x000ea80000300800 */
[----:B--2---:R-:W-:Y:S04]  /*36c10*/  STL.64 [R1+0x39c8], R18 ;  /* 0x0039c81201007387 */ /* 0x004fe80000100a00 */
[----:B----4-:R0:W-:Y:S04]  /*36c20*/  STL.64 [R1+0x39c0], R16 ;  /* 0x0039c01001007387 */ /* 0x0101e80000100a00 */
[----:B0-----:R-:W2:Y:S04]  /*36c30*/  LDL.LU R16, [R1+0x4c0] ;  /* 0x0004c00001107983 */ /* 0x001ea80000300800 */
[----:B------:R-:W2:Y:S04]  /*36c40*/  LDL.LU R17, [R1+0x4c4] ;  /* 0x0004c40001117983 */ /* 0x000ea80000300800 */
[----:B------:R-:W4:Y:S04]  /*36c50*/  LDL.LU R18, [R1+0x4c8] ;  /* 0x0004c80001127983 */ /* 0x000f280000300800 */
[----:B------:R-:W4:Y:S01]  /*36c60*/  LDL.LU R19, [R1+0x4cc] ;  /* 0x0004cc0001137983 */ /* 0x000f220000300800 */
[----:B------:R-:W-:Y:S03]  /*36c70*/  HMMA.16816.F32.BF16 R4, R8, R24, R4 ;  /* 0x000000180804723c */ /* 0x000fe60000041804 */
[----:B----4-:R-:W-:Y:S04]  /*36c80*/  STL.64 [R1+0x39d8], R18 ;  /* 0x0039d81201007387 */ /* 0x010fe80000100a00 */
[----:B--2---:R0:W-:Y:S04]  /*36c90*/  STL.64 [R1+0x39d0], R16 ;  /* 0x0039d01001007387 */ /* 0x0041e80000100a00 */
[----:B0-----:R-:W2:Y:S04]  /*36ca0*/  LDL.LU R16, [R1+0x4d0] ;  /* 0x0004d00001107983 */ /* 0x001ea80000300800 */
[----:B------:R-:W2:Y:S04]  /*36cb0*/  LDL.LU R17, [R1+0x4d4] ;  /* 0x0004d40001117983 */ /* 0x000ea80000300800 */
[----:B------:R-:W4:Y:S04]  /*36cc0*/  LDL.LU R18, [R1+0x4d8] ;  /* 0x0004d80001127983 */ /* 0x000f280000300800 */
[----:B------:R-:W4:Y:S01]  /*36cd0*/  LDL.LU R19, [R1+0x4dc] ;  /* 0x0004dc0001137983 */ /* 0x000f220000300800 */
[----:B------:R-:W-:-:S03]  /*36ce0*/  IMAD.MOV.U32 R2, RZ, RZ, R25 ;  /* 0x000000ffff027224 */ /* 0x000fc600078e0019 */
[----:B----4-:R-:W-:Y:S04]  /*36cf0*/  STL.64 [R1+0x39e8], R18 ;  /* 0x0039e81201007387 */ /* 0x010fe80000100a00 */
[----:B--2---:R0:W-:Y:S04]  /*36d00*/  STL.64 [R1+0x39e0], R16 ;  /* 0x0039e01001007387 */ /* 0x0041e80000100a00 */
[----:B0-----:R-:W2:Y:S04]  /*36d10*/  LDL.64 R16, [R1+0xb0] ;  /* 0x0000b00001107983 */ /* 0x001ea80000100a00 */
[----:B------:R-:W-:Y:S04]  /*36d20*/  STL.64 [R1+0x300], R4 ;  /* 0x0003000401007387 */ /* 0x000fe80000100a00 */
[----:B------:R0:W-:Y:S02]  /*36d30*/  STL.64 [R1+0x308], R6 ;  /* 0x0003080601007387 */ /* 0x0001e40000100a00 */
[----:B0-----:R-:W-:-:S02]  /*36d40*/  IMAD.MOV.U32 R6, RZ, RZ, R24 ;  /* 0x000000ffff067224 */ /* 0x001fc400078e0018 */
[----:B------:R-:W3:Y:S02]  /*36d50*/  LDL.LU.64 R24, [R1+0x3aa0] ;  /* 0x003aa00001187983 */ /* 0x000ee40000300a00 */
[----:B---3--:R-:W-:Y:S02]  /*36d60*/  HMMA.16816.F32.BF16 R24, R8, R24, R12 ;  /* 0x000000180818723c */ /* 0x008fe4000004180c */
[----:B------:R-:W3:Y:S04]  /*36d70*/  LDL.LU.64 R14, [R1+0x3a98] ;  /* 0x003a9800010e7983 */ /* 0x000ee80000300a00 */
[----:B------:R-:W3:-:S15]  /*36d80*/  LDL.LU.64 R12, [R1+0x3a90] ;  /* 0x003a9000010c7983 */ /* 0x000ede0000300a00 */
[----:B------:R-:W-:-:S02]  /*36d90*/  NOP ;  /* 0x0000000000007918 */ /* 0x000fc40000000000 */
[----:B------:R0:W-:Y:S04]  /*36da0*/  STL.64 [R1+0x310], R24 ;  /* 0x0003101801007387 */ /* 0x0001e80000100a00 */
[----:B------:R-:W-:Y:S04]  /*36db0*/  STL.64 [R1+0x318], R26 ;  /* 0x0003181a01007387 */ /* 0x000fe80000100a00 */
[----:B0-----:R-:W4:Y:S01]  /*36dc0*/  LDL.LU.64 R24, [R1+0x3a88] ;  /* 0x003a880001187983 */ /* 0x001f220000300a00 */
[----:B---3--:R-:W-:-:S15]  /*36dd0*/  HMMA.16816.F32.BF16 R12, R8, R20, R12 ;  /* 0x00000014080c723c */ /* 0x008fde000004180c */
[----:B------:R-:W-:-:S08]  /*36de0*/  NOP ;  /* 0x0000000000007918 */ /* 0x000fd00000000000 */
[----:B------:R0:W-:Y:S04]  /*36df0*/  STL.64 [R1+0x320], R12 ;  /* 0x0003200c01007387 */ /* 0x0001e80000100a00 */
[----:B------:R1:W-:Y:S04]  /*36e00*/  STL.64 [R1+0x328], R14 ;  /* 0x0003280e01007387 */ /* 0x0003e80000100a00 */
[----:B0-----:R-:W4:Y:S04]  /*36e10*/  LDL.LU R12, [R1+0x540] ;  /* 0x00054000010c7983 */ /* 0x001f280000300800 */
[----:B------:R-:W4:Y:S04]  /*36e20*/  LDL.LU R13, [R1+0x544] ;  /* 0x00054400010d7983 */ /* 0x000f280000300800 */
[----:B-1----:R-:W4:Y:S04]  /*36e30*/  LDL.LU R14, [R1+0x548] ;  /* 0x00054800010e7983 */ /* 0x002f280000300800 */
[----:B------:R-:W4:Y:S04]  /*36e40*/  LDL.LU R15, [R1+0x54c] ;  /* 0x00054c00010f7983 */ /* 0x000f280000300800 */
[----:B------:R-:W-:Y:S04]  /*36e50*/  STL [R1+0x3a50], R23 ;  /* 0x003a501701007387 */ /* 0x000fe80000100800 */
[----:B------:R0:W-:Y:S04]  /*36e60*/  STL.64 [R1+0x3a48], R20 ;  /* 0x003a481401007387 */ /* 0x0001e80000100a00 */
[----:B0-----:R-:W2:Y:S04]  /*36e70*/  LDL.LU R20, [R1+0x550] ;  /* 0x0005500001147983 */ /* 0x001ea80000300800 */
[----:B------:R-:W2:Y:S04]  /*36e80*/  LDL.LU R21, [R1+0x554] ;  /* 0x0005540001157983 */ /* 0x000ea80000300800 */
[----:B------:R-:W2:Y:S04]  /*36e90*/  LDL.LU R22, [R1+0x558] ;  /* 0x0005580001167983 */ /* 0x000ea80000300800 */
[----:B------:R-:W2:Y:S02]  /*36ea0*/  LDL.LU R23, [R1+0x55c] ;  /* 0x00055c0001177983 */ /* 0x000ea40000300800 */
[----:B--2---:R-:W-:-:S15]  /*36eb0*/  HMMA.16816.F32.BF16 R20, R8, R16, R20 ;  /* 0x000000100814723c */ /* 0x004fde0000041814 */
[----:B------:R-:W-:-:S08]  /*36ec0*/  NOP ;  /* 0x0000000000007918 */ /* 0x000fd00000000000 */
[----:B------:R0:W-:Y:S04]  /*36ed0*/  STL.64 [R1+0x340], R20 ;  /* 0x0003401401007387 */ /* 0x0001e80000100a00 */
[----:B------:R1:W-:Y:S04]  /*36ee0*/  STL.64 [R1+0x348], R22 ;  /* 0x0003481601007387 */ /* 0x0003e80000100a00 */
[----:B0-----:R-:W2:Y:S04]  /*36ef0*/  LDL.LU R20, [R1+0x2f0] ;  /* 0x0002f00001147983 */ /* 0x001ea80000300800 */
[----:B------:R-:W2:Y:S04]  /*36f00*/  LDL.LU R21, [R1+0x2f4] ;  /* 0x0002f40001157983 */ /* 0x000ea80000300800 */
[----:B-1----:R-:W3:Y:S04]  /*36f10*/  LDL.LU R22, [R1+0x2f8] ;  /* 0x0002f80001167983 */ /* 0x002ee80000300800 */
[----:B------:R-:W3:Y:S04]  /*36f20*/  LDL.LU R23, [R1+0x2fc] ;  /* 0x0002fc0001177983 */ /* 0x000ee80000300800 */
        /* <DEDUP_REMOVED lines=12> */
[----:B------:R-:W3:Y:S04]  /*36ff0*/  LDL.64 R4, [R1+0x90] ;  /* 0x0000900001047983 */ /* 0x000ee80000100a00 */
[----:B------:R0:W-:Y:S04]  /*37000*/  STL.64 [R1+0x39f8], R16 ;  /* 0x0039f81001007387 */ /* 0x0001e80000100a00 */
[----:B0-----:R-:W2:Y:S04]  /*37010*/  LDL.LU R16, [R1+0x4f0] ;  /* 0x0004f00001107983 */ /* 0x001ea80000300800 */
[----:B------:R-:W2:Y:S04]  /*37020*/  LDL.LU R17, [R1+0x4f4] ;  /* 0x0004f40001117983 */ /* 0x000ea80000300800 */
[----:B------:R-:W3:Y:S04]  /*37030*/  LDL.LU R18, [R1+0x4f8] ;  /* 0x0004f80001127983 */ /* 0x000ee80000300800 */
[----:B------:R-:W3:Y:S01]  /*37040*/  LDL.LU R19, [R1+0x4fc] ;  /* 0x0004fc0001137983 */ /* 0x000ee20000300800 */
[C---:B----4-:R-:W-:Y:S03]  /*37050*/  HMMA.16816.F32.BF16 R12, R8.reuse, R24, R12 ;  /* 0x00000018080c723c */ /* 0x050fe6000004180c */
[----:B---3--:R-:W-:Y:S04]  /*37060*/  STL.64 [R1+0x3a08], R18 ;  /* 0x003a081201007387 */ /* 0x008fe80000100a00 */
[----:B--2---:R0:W-:Y:S04]  /*37070*/  STL.64 [R1+0x3a00], R16 ;  /* 0x003a001001007387 */ /* 0x0041e80000100a00 */
[----:B0-----:R-:W2:Y:S04]  /*37080*/  LDL.64 R16, [R1+0xd0] ;  /* 0x0000d00001107983 */ /* 0x001ea80000100a00 */
[----:B--2---:R-:W-:Y:S08]  /*37090*/  STL.64 [R1+0x3a20], R16 ;  /* 0x003a201001007387 */ /* 0x004ff00000100a00 */
[----:B------:R0:W-:Y:S04]  /*370a0*/  STL.64 [R1+0x370], R12 ;  /* 0x0003700c01007387 */ /* 0x0001e80000100a00 */
[----:B------:R-:W-:Y:S04]  /*370b0*/  STL.64 [R1+0x378], R14 ;  /* 0x0003780e01007387 */ /* 0x000fe80000100a00 */
[----:B0-----:R-:W2:Y:S04]  /*370c0*/  LDL.LU.64 R12, [R1+0x3a80] ;  /* 0x003a8000010c7983 */ /* 0x001ea80000300a00 */
        /* <DEDUP_REMOVED lines=9> */
[----:B------:R-:W4:Y:S04]  /*37160*/  LDL.LU R26, [R1+0x508] ;  /* 0x00050800011a7983 */ /* 0x000f280000300800 */
[----:B------:R-:W4:Y:S01]  /*37170*/  LDL.LU R27, [R1+0x50c] ;  /* 0x00050c00011b7983 */ /* 0x000f220000300800 */
[----:B--2---:R-:W-:Y:S03]  /*37180*/  HMMA.16816.F32.BF16 R20, R8, R12, R20 ;  /* 0x0000000c0814723c */ /* 0x004fe60000041814 */
[----:B----4-:R-:W-:Y:S04]  /*37190*/  STL.64 [R1+0x3a30], R26 ;  /* 0x003a301a01007387 */ /* 0x010fe80000100a00 */
[----:B---3--:R0:W-:Y:S04]  /*371a0*/  STL.64 [R1+0x3a28], R24 ;  /* 0x003a281801007387 */ /* 0x0081e80000100a00 */
[----:B0-----:R-:W2:Y:S04]  /*371b0*/  LDL.LU R24, [R1+0x510] ;  /* 0x0005100001187983 */ /* 0x001ea80000300800 */
[----:B------:R-:W2:Y:S04]  /*371c0*/  LDL.LU R25, [R1+0x514] ;  /* 0x0005140001197983 */ /* 0x000ea80000300800 */
[----:B------:R-:W2:Y:S04]  /*371d0*/  LDL.LU R26, [R1+0x518] ;  /* 0x00051800011a7983 */ /* 0x000ea80000300800 */
[----:B------:R-:W2:Y:S04]  /*371e0*/  LDL.LU R27, [R1+0x51c] ;  /* 0x00051c00011b7983 */ /* 0x000ea80000300800 */
[----:B------:R-:W-:Y:S04]  /*371f0*/  STL.64 [R1+0x380], R20 ;  /* 0x0003801401007387 */ /* 0x000fe80000100a00 */
[----:B------:R0:W-:Y:S04]  /*37200*/  STL.64 [R1+0x388], R22 ;  /* 0x0003881601007387 */ /* 0x0001e80000100a00 */
[----:B0-----:R-:W3:Y:S04]  /*37210*/  LDL.LU.64 R22, [R1+0x3a78] ;  /* 0x003a780001167983 */ /* 0x001ee80000300a00 */
[----:B------:R-:W3:Y:S01]  /*37220*/  LDL.LU.64 R20, [R1+0x3a70] ;  /* 0x003a700001147983 */ /* 0x000ee20000300a00 */
[----:B------:R-:W-:-:S02]  /*37230*/  IMAD.MOV.U32 R15, RZ, RZ, R4 ;  /* 0x000000ffff0f7224 */ /* 0x000fc400078e0004 */
[----:B------:R-:W-:Y:S01]  /*37240*/  IMAD.MOV.U32 R14, RZ, RZ, R5 ;  /* 0x000000ffff0e7224 */ /* 0x000fe200078e0005 */
[----:B---3--:R-:W-:-:S15]  /*37250*/  HMMA.16816.F32.BF16 R20, R8, R4, R20 ;  /* 0x000000040814723c */ /* 0x008fde0000041814 */
[----:B------:R-:W-:-:S08]  /*37260*/  NOP ;  /* 0x0000000000007918 */ /* 0x000fd00000000000 */
[----:B------:R-:W-:Y:S04]  /*37270*/  STL.64 [R1+0x3b0], R20 ;  /* 0x0003b01401007387 */ /* 0x000fe80000100a00 */
[----:B------:R0:W-:Y:S04]  /*37280*/  STL.64 [R1+0x3b8], R22 ;  /* 0x0003b81601007387 */ /* 0x0001e80000100a00 */
[----:B0-----:R-:W3:Y:S04]  /*37290*/  LDL.LU.64 R22, [R1+0x3a68] ;  /* 0x003a680001167983 */ /* 0x001ee80000300a00 */
[----:B------:R-:W3:Y:S04]  /*372a0*/  LDL.LU.64 R20, [R1+0x3a60] ;  /* 0x003a600001147983 */ /* 0x000ee80000300a00 */
[----:B------:R-:W3:Y:S01]  /*372b0*/  LDL.LU.64 R4, [R1+0x3a58] ;  /* 0x003a580001047983 */ /* 0x000ee20000300a00 */
[----:B------:R-:W-:Y:S01]  /*372c0*/  IMAD.MOV.U32 R16, RZ, RZ, R6 ;  /* 0x000000ffff107224 */ /* 0x000fe200078e0006 */
[----:B---3--:R-:W-:Y:S02]  /*372d0*/  HMMA.16816.F32.BF16 R8, R8, R4, R20 ;  /* 0x000000040808723c */ /* 0x008fe40000041814 */
[----:B------:R-:W3:Y:S04]  /*372e0*/  LDL.LU R23, [R1+0x3a50] ;  /* 0x003a500001177983 */ /* 0x000ee80000300800 */
[----:B------:R-:W4:Y:S04]  /*372f0*/  LDL.LU.64 R20, [R1+0x3a48] ;  /* 0x003a480001147983 */ /* 0x000f280000300a00 */
[----:B------:R-:W2:Y:S04]  /*37300*/  LDL.LU.64 R6, [R1+0x3a40] ;  /* 0x003a400001067983 */ /* 0x000ea80000300a00 */
[----:B------:R-:W2:Y:S01]  /*37310*/  LDL.LU.64 R4, [R1+0x3a38] ;  /* 0x003a380001047983 */ /* 0x000ea20000300a00 */
[----:B------:R-:W-:-:S08]  /*37320*/  IMAD.MOV.U32 R17, RZ, RZ, R2 ;  /* 0x000000ffff117224 */ /* 0x000fd000078e0002 */
[----:B------:R-:W-:Y:S04]  /*37330*/  STL.64 [R1+0x390], R8 ;  /* 0x0003900801007387 */ /* 0x000fe80000100a00 */
[----:B------:R-:W-:Y:S04]  /*37340*/  STL.64 [R1+0x398], R10 ;  /* 0x0003980a01007387 */ /* 0x000fe80000100a00 */
[----:B---3--:R-:W0:Y:S01]  /*37350*/  LDSM.16.MT88.4 R8, [R23+UR4+0x4100] ;  /* 0x004100041708783b */ /* 0x008e220008004200 */
[C---:B--2---:R-:W-:Y:S03]  /*37360*/  HMMA.16816.F32.BF16 R16, R4.reuse, R16, R24 ;  /* 0x000000100410723c */ /* 0x044fe60000041818 */
[----:B0-----:R-:W-:Y:S04]  /*37370*/  STL.64 [R1+0x3870], R10 ;  /* 0x0038700a01007387 */ /* 0x001fe80000100a00 */
[----:B------:R0:W-:Y:S04]  /*37380*/  STL.64 [R1+0x3868], R8 ;  /* 0x0038680801007387 */ /* 0x0001e80000100a00 */
[----:B0-----:R-:W2:Y:S04]  /*37390*/  LDL.LU.64 R8, [R1+0x80] ;  /* 0x0000800001087983 */ /* 0x001ea80000300a00 */
[----:B------:R-:W3:Y:S04]  /*373a0*/  LDL.LU.64 R26, [R1+0x3a30] ;  /* 0x003a3000011a7983 */ /* 0x000ee80000300a00 */
[----:B------:R-:W3:Y:S04]  /*373b0*/  LDL.LU.64 R24, [R1+0x3a28] ;  /* 0x003a280001187983 */ /* 0x000ee80000300a00 */
[----:B------:R0:W-:Y:S04]  /*373c0*/  STL.64 [R1+0x3c0], R16 ;  /* 0x0003c01001007387 */ /* 0x0001e80000100a00 */
[----:B------:R-:W-:Y:S04]  /*373d0*/  STL.64 [R1+0x3c8], R18 ;  /* 0x0003c81201007387 */ /* 0x000fe80000100a00 */
[----:B0-----:R-:W3:Y:S02]  /*373e0*/  LDL.LU.64 R16, [R1+0x3a20] ;  /* 0x003a200001107983 */ /* 0x001ee40000300a00 */
[----:B---3--:R-:W-:Y:S06]  /*373f0*/  HMMA.16816.F32.BF16 R24, R4, R16, R24 ;  /* 0x000000100418723c */ /* 0x008fec0000041818 */
[----:B------:R-:W-:-:S02]  /*37400*/  IMAD.MOV.U32 R28, RZ, RZ, R16 ;  /* 0x000000ffff1c7224 */ /* 0x000fc400078e0010 */
[----:B------:R-:W-:-:S15]  /*37410*/  IMAD.MOV.U32 R2, RZ, RZ, R17 ;  /* 0x000000ffff027224 */ /* 0x000fde00078e0011 */
[----:B------:R-:W-:Y:S04]  /*37420*/  STL.64 [R1+0x3d0], R24 ;  /* 0x0003d01801007387 */ /* 0x000fe80000100a00 */
[----:B------:R0:W-:Y:S04]  /*37430*/  STL.64 [R1+0x3d8], R26 ;  /* 0x0003d81a01007387 */ /* 0x0001e80000100a00 */
[----:B0-----:R-:W3:Y:S04]  /*37440*/  LDL.LU.64 R26, [R1+0x3a18] ;  /* 0x003a1800011a7983 */ /* 0x001ee80000300a00 */
[----:B------:R-:W3:Y:S04]  /*37450*/  LDL.LU.64 R24, [R1+0x3a10] ;  /* 0x003a100001187983 */ /* 0x000ee80000300a00 */
[----:B------:R-:W4:Y:S04]  /*37460*/  LDL.LU.64 R18, [R1+0x3a08] ;  /* 0x003a080001127983 */ /* 0x000f280000300a00 */
[----:B------:R-:W4:Y:S02]  /*37470*/  LDL.LU.64 R16, [R1+0x3a00] ;  /* 0x003a000001107983 */ /* 0x000f240000300a00 */
[----:B----4-:R-:W-:-:S15]  /*37480*/  HMMA.16816.F32.BF16 R16, R4, R20, R16 ;  /* 0x000000140410723c */ /* 0x010fde0000041810 */
[----:B------:R-:W-:-:S08]  /*37490*/  NOP ;  /* 0x0000000000007918 */ /* 0x000fd00000000000 */
[----:B------:R0:W-:Y:S04]  /*374a0*/  STL.64 [R1+0x3e0], R16 ;  /* 0x0003e01001007387 */ /* 0x0001e80000100a00 */
[----:B------:R-:W-:Y:S04]  /*374b0*/  STL.64 [R1+0x3e8], R18 ;  /* 0x0003e81201007387 */ /* 0x000fe80000100a00 */
[----:B0-----:R-:W3:Y:S04]  /*374c0*/  LDL.LU.64 R16, [R1+0x39f8] ;  /* 0x0039f80001107983 */ /* 0x001ee80000300a00 */
[----:B------:R-:W-:Y:S01]  /*374d0*/  STL.64 [R1+0x3978], R20 ;  /* 0x0039781401007387 */ /* 0x000fe20000100a00 */
[----:B---3--:R-:W-:Y:S06]  /*374e0*/  HMMA.16816.F32.BF16 R24, R4, R16, R24 ;  /* 0x000000100418723c */ /* 0x008fec0000041818 */
[----:B------:R-:W-:-:S02]  /*374f0*/  IMAD.MOV.U32 R11, RZ, RZ, R16 ;  /* 0x000000ffff0b7224 */ /* 0x000fc400078e0010 */
[----:B------:R-:W-:-:S15]  /*37500*/  IMAD.MOV.U32 R10, RZ, RZ, R17 ;  /* 0x000000ffff0a7224 */ /* 0x000fde00078e0011 */
[----:B------:R0:W-:Y:S04]  /*37510*/  STL.64 [R1+0x400], R24 ;  /* 0x0004001801007387 */ /* 0x0001e80000100a00 */
[----:B------:R-:W-:Y:S04]  /*37520*/  STL.64 [R1+0x408], R26 ;  /* 0x0004081a01007387 */ /* 0x000fe80000100a00 */
[----:B0-----:R-:W3:Y:S04]  /*37530*/  LDL.LU.64 R24, [R1+0x39f0] ;  /* 0x0039f00001187983 */ /* 0x001ee80000300a00 */
[----:B------:R-:W3:Y:S04]  /*37540*/  LDL.LU.64 R18, [R1+0x39e8] ;  /* 0x0039e80001127983 */ /* 0x000ee80000300a00 */
[----:B------:R-:W3:Y:S02]  /*37550*/  LDL.LU.64 R16, [R1+0x39e0] ;  /* 0x0039e00001107983 */ /* 0x000ee40000300a00 */
[----:B---3--:R-:W-:-:S15]  /*37560*/  HMMA.16816.F32.BF16 R16, R4, R24, R16 ;  /* 0x000000180410723c */ /* 0x008fde0000041810 */
[----:B------:R-:W-:-:S08]  /*37570*/  NOP ;  /* 0x0000000000007918 */ /* 0x000fd00000000000 */
[----:B------:R-:W-:Y:S04]  /*37580*/  STL.64 [R1+0x410], R16 ;  /* 0x0004101001007387 */ /* 0x000fe80000100a00 */
[----:B------:R0:W-:Y:S04]  /*37590*/  STL.64 [R1+0x418], R18 ;  /* 0x0004181201007387 */ /* 0x0001e80000100a00 */
[----:B0-----:R-:W3:Y:S04]  /*375a0*/  LDL.LU.64 R18, [R1+0x39d8] ;  /* 0x0039d80001127983 */ /* 0x001ee80000300a00 */
[----:B------:R-:W3:Y:S04]  /*375b0*/  LDL.LU.64 R16, [R1+0x39d0] ;  /* 0x0039d00001107983 */ /* 0x000ee80000300a00 */
[----:B------:R0:W-:Y:S02]  /*375c0*/  STL.64 [R1+0x3958], R24 ;  /* 0x0039581801007387 */ /* 0x0001e40000100a00 */
[----:B0-----:R-:W-:-:S02]  /*375d0*/  IMAD.MOV.U32 R24, RZ, RZ, R15 ;  /* 0x000000ffff187224 */ /* 0x001fc400078e000f */
[----:B------:R-:W-:Y:S02]  /*375e0*/  IMAD.MOV.U32 R25, RZ, RZ, R14 ;  /* 0x000000ffff197224 */ /* 0x000fe400078e000e */
[----:B---3--:R-:W-:Y:S01]  /*375f0*/  HMMA.16816.F32.BF16 R12, R4, R12, R16 ;  /* 0x0000000c040c723c */ /* 0x008fe20000041810 */
[----:B------:R-:W2:Y:S04]  /*37600*/  LDL.LU.64 R18, [R1+0x39c8] ;  /* 0x0039c80001127983 */ /* 0x000ea80000300a00 */
[----:B------:R-:W2:-:S15]  /*37610*/  LDL.LU.64 R16, [R1+0x39c0] ;  /* 0x0039c00001107983 */ /* 0x000e9e0000300a00 */
[----:B------:R-:W-:-:S03]  /*37620*/  NOP ;  /* 0x0000000000007918 */ /* 0x000fc60000000000 */
[----:B------:R-:W-:Y:S04]  /*37630*/  STL.64 [R1+0x420], R12 ;  /* 0x0004200c01007387 */ /* 0x000fe80000100a00 */
[----:B------:R0:W-:Y:S04]  /*37640*/  STL.64 [R1+0x428], R14 ;  /* 0x0004280e01007387 */ /* 0x0001e80000100a00 */
[----:B0-----:R-:W3:Y:S04]  /*37650*/  LDL.LU.64 R14, [R1+0x39b8] ;  /* 0x0039b800010e7983 */ /* 0x001ee80000300a00 */
[----:B------:R-:W3:Y:S01]  /*37660*/  LDL.LU.64 R12, [R1+0x39b0] ;  /* 0x0039b000010c7983 */ /* 0x000ee20000300a00 */
[C---:B--2---:R-:W-:Y:S06]  /*37670*/  HMMA.16816.F32.BF16 R16, R4.reuse, R8, R16 ;  /* 0x000000080410723c */ /* 0x044fec0000041810 */
[----:B---3--:R-:W-:Y:S01]  /*37680*/  HMMA.16816.F32.BF16 R24, R4, R24, R12 ;  /* 0x000000180418723c */ /* 0x008fe2000004180c */
[----:B------:R-:W0:Y:S04]  /*37690*/  LDSM.16.MT88.4 R4, [R23+UR4+0x4180] ;  /* 0x004180041704783b */ /* 0x000e280008004200 */
[----:B------:R-:W2:Y:S04]  /*376a0*/  LDL.LU.64 R14, [R1+0x39a8] ;  /* 0x0039a800010e7983 */ /* 0x000ea80000300a00 */
[----:B------:R-:W2:Y:S04]  /*376b0*/  LDL.LU.64 R12, [R1+0x39a0] ;  /* 0x0039a000010c7983 */ /* 0x000ea80000300a00 */
[----:B------:R-:W-:Y:S10]  /*376c0*/  STL.64 [R1+0x3920], R8 ;  /* 0x0039200801007387 */ /* 0x000ff40000100a00 */
[----:B------:R-:W-:Y:S04]  /*376d0*/  STL.64 [R1+0x440], R24 ;  /* 0x0004401801007387 */ /* 0x000fe80000100a00 */
[----:B------:R-:W-:Y:S04]  /*376e0*/  STL.64 [R1+0x448], R26 ;  /* 0x0004481a01007387 */ /* 0x000fe80000100a00 */
[----:B------:R-:W-:Y:S04]  /*376f0*/  STL.64 [R1+0x430], R16 ;  /* 0x0004301001007387 */ /* 0x000fe80000100a00 */
[----:B------:R-:W-:Y:S04]  /*37700*/  STL.64 [R1+0x438], R18 ;  /* 0x0004381201007387 */ /* 0x000fe80000100a00 */
[----:B0-----:R-:W-:Y:S04]  /*37710*/  STL.64 [R1+0x37e0], R6 ;  /* 0x0037e00601007387 */ /* 0x001fe80000100a00 */
[----:B------:R0:W-:Y:S04]  /*37720*/  STL.64 [R1+0x37d8], R4 ;  /* 0x0037d80401007387 */ /* 0x0001e80000100a00 */
[----:B0-----:R-:W3:Y:S04]  /*37730*/  LDL.LU R4, [R1+0x220] ;  /* 0x0002200001047983 */ /* 0x001ee80000300800 */
[----:B------:R-:W3:Y:S04]  /*37740*/  LDL.LU R5, [R1+0x224] ;  /* 0x0002240001057983 */ /* 0x000ee80000300800 */
[----:B------:R-:W4:Y:S04]  /*37750*/  LDL.LU R6, [R1+0x228] ;  /* 0x0002280001067983 */ /* 0x000f280000300800 */
        /* <DEDUP_REMOVED lines=13> */
[----:B0-----:R-:W2:Y:S04]  /*37830*/  LDL.64 R16, [R1+0xa0] ;  /* 0x0000a00001107983 */ /* 0x001ea80000100a00 */
[----:B--2---:R0:W-:Y:S04]  /*37840*/  STL.64 [R1+0x3950], R16 ;  /* 0x0039501001007387 */ /* 0x0041e80000100a00 */
        /* <DEDUP_REMOVED lines=12> */
[----:B0-----:R-:W2:Y:S04]  /*37910*/  LDL.64 R20, [R1+0xe0] ;  /* 0x0000e00001147983 */ /* 0x001ea80000100a00 */
[----:B---3--:R-:W-:Y:S04]  /*37920*/  STL.64 [R1+0x3968], R18 ;  /* 0x0039681201007387 */ /* 0x008fe80000100a00 */
[----:B------:R-:W-:Y:S04]  /*37930*/  STL.64 [R1+0x3960], R16 ;  /* 0x0039601001007387 */ /* 0x000fe80000100a00 */
[----:B------:R0:W-:Y:S04]  /*37940*/  STL.64 [R1+0x3970], R24 ;  /* 0x0039701801007387 */ /* 0x0001e80000100a00 */
[----:B0-----:R-:W3:Y:S04]  /*37950*/  LDL.LU R24, [R1+0x5f0] ;  /* 0x0005f00001187983 */ /* 0x001ee80000300800 */
[----:B------:R-:W3:Y:S04]  /*37960*/  LDL.LU R25, [R1+0x5f4] ;  /* 0x0005f40001197983 */ /* 0x000ee80000300800 */
[----:B------:R-:W4:Y:S04]  /*37970*/  LDL.LU R26, [R1+0x5f8] ;  /* 0x0005f800011a7983 */ /* 0x000f280000300800 */
[----:B------:R-:W4:Y:S04]  /*37980*/  LDL.LU R27, [R1+0x5fc] ;  /* 0x0005fc00011b7983 */ /* 0x000f280000300800 */
[----:B----4-:R-:W-:Y:S04]  /*37990*/  STL.64 [R1+0x3998], R26 ;  /* 0x0039981a01007387 */ /* 0x010fe80000100a00 */
[----:B---3--:R0:W-:Y:S04]  /*379a0*/  STL.64 [R1+0x3990], R24 ;  /* 0x0039901801007387 */ /* 0x0081e80000100a00 */
[----:B0-----:R-:W2:Y:S04]  /*379b0*/  LDL.LU R24, [R1+0x610] ;  /* 0x0006100001187983 */ /* 0x001ea80000300800 */
[----:B------:R-:W2:Y:S04]  /*379c0*/  LDL.LU R25, [R1+0x614] ;  /* 0x0006140001197983 */ /* 0x000ea80000300800 */
[----:B------:R-:W2:Y:S04]  /*379d0*/  LDL.LU R26, [R1+0x618] ;  /* 0x00061800011a7983 */ /* 0x000ea80000300800 */
[----:B------:R-:W2:Y:S04]  /*379e0*/  LDL.LU R27, [R1+0x61c] ;  /* 0x00061c00011b7983 */ /* 0x000ea80000300800 */
[----:B------:R-:W3:Y:S04]  /*379f0*/  LDL.LU R16, [R1+0x5e0] ;  /* 0x0005e00001107983 */ /* 0x000ee80000300800 */
[----:B------:R-:W3:Y:S04]  /*37a00*/  LDL.LU R17, [R1+0x5e4] ;  /* 0x0005e40001117983 */ /* 0x000ee80000300800 */
[----:B------:R-:W3:Y:S04]  /*37a10*/  LDL.LU R18, [R1+0x5e8] ;  /* 0x0005e80001127983 */ /* 0x000ee80000300800 */
[----:B------:R-:W3:Y:S04]  /*37a20*/  LDL.LU R19, [R1+0x5ec] ;  /* 0x0005ec0001137983 */ /* 0x000ee80000300800 */
[----:B------:R-:W4:Y:S04]  /*37a30*/  LDL.64 R8, [R1+0x90] ;  /* 0x0000900001087983 */ /* 0x000f280000100a00 */
[----:B----4-:R0:W-:Y:S04]  /*37a40*/  STL.64 [R1+0x3948], R8 ;  /* 0x0039480801007387 */ /* 0x0101e80000100a00 */
[----:B0-----:R-:W4:Y:S04]  /*37a50*/  LDL.LU R8, [R1+0x5c0] ;  /* 0x0005c00001087983 */ /* 0x001f280000300800 */
[----:B------:R-:W4:Y:S04]  /*37a60*/  LDL.LU R9, [R1+0x5c4] ;  /* 0x0005c40001097983 */ /* 0x000f280000300800 */
[----:B------:R-:W4:Y:S04]  /*37a70*/  LDL.LU R10, [R1+0x5c8] ;  /* 0x0005c800010a7983 */ /* 0x000f280000300800 */
[----:B------:R-:W4:Y:S04]  /*37a80*/  LDL.LU R11, [R1+0x5cc] ;  /* 0x0005cc00010b7983 */ /* 0x000f280000300800 */
[----:B------:R-:W-:Y:S04]  /*37a90*/  STL.64 [R1+0x38d8], R6 ;  /* 0x0038d80601007387 */ /* 0x000fe80000100a00 */
[----:B------:R0:W-:Y:S04]  /*37aa0*/  STL.64 [R1+0x38d0], R4 ;  /* 0x0038d00401007387 */ /* 0x0001e80000100a00 */
[----:B0-----:R-:W3:Y:S04]  /*37ab0*/  LDL.LU R4, [R1+0x240] ;  /* 0x0002400001047983 */ /* 0x001ee80000300800 */
[----:B------:R-:W3:Y:S04]  /*37ac0*/  LDL.LU R5, [R1+0x244] ;  /* 0x0002440001057983 */ /* 0x000ee80000300800 */
[----:B------:R-:W4:Y:S04]  /*37ad0*/  LDL.LU R6, [R1+0x248] ;  /* 0x0002480001067983 */ /* 0x000f280000300800 */
[----:B------:R-:W4:Y:S01]  /*37ae0*/  LDL.LU R7, [R1+0x24c] ;  /* 0x00024c0001077983 */ /* 0x000f220000300800 */
[----:B--2---:R-:W-:Y:S03]  /*37af0*/  HMMA.16816.F32.BF16 R24, R12, R20, R24 ;  /* 0x000000140c18723c */ /* 0x004fe60000041818 */
[----:B----4-:R0:W-:Y:S04]  /*37b00*/  STL.64 [R1+0x38e8], R6 ;  /* 0x0038e80601007387 */ /* 0x0101e80000100a00 */
[----:B---3--:R1:W-:-:S15]  /*37b10*/  STL.64 [R1+0x38e0], R4 ;  /* 0x0038e00401007387 */ /* 0x0083de0000100a00 */
[----:B------:R-:W-:-:S01]  /*37b20*/  NOP ;  /* 0x0000000000007918 */ /* 0x000fc20000000000 */
[----:B------:R-:W-:Y:S04]  /*37b30*/  STL.64 [R1+0x450], R24 ;  /* 0x0004501801007387 */ /* 0x000fe80000100a00 */
[----:B------:R2:W-:Y:S01]  /*37b40*/  STL.64 [R1+0x458], R26 ;  /* 0x0004581a01007387 */ /* 0x0005e20000100a00 */
[----:B0-----:R-:W-:Y:S02]  /*37b50*/  IMAD.MOV.U32 R6, RZ, RZ, R20 ;  /* 0x000000ffff067224 */ /* 0x001fe400078e0014 */
[----:B-1----:R-:W-:Y:S01]  /*37b60*/  IMAD.MOV.U32 R5, RZ, RZ, R2 ;  /* 0x000000ffff057224 */ /* 0x002fe200078e0002 */
[----:B--2---:R-:W2:Y:S04]  /*37b70*/  LDL.LU.64 R26, [R1+0x3998] ;  /* 0x00399800011a7983 */ /* 0x004ea80000300a00 */
[----:B------:R-:W2:Y:S01]  /*37b80*/  LDL.LU.64 R24, [R1+0x3990] ;  /* 0x0039900001187983 */ /* 0x000ea20000300a00 */
[----:B------:R-:W-:-:S03]  /*37b90*/  IMAD.MOV.U32 R2, RZ, RZ, R21 ;  /* 0x000000ffff027224 */ /* 0x000fc600078e0015 */
[----:B------:R-:W3:Y:S04]  /*37ba0*/  LDL.LU.64 R22, [R1+0x3988] ;  /* 0x0039880001167983 */ /* 0x000ee80000300a00 */
[----:B------:R-:W3:Y:S01]  /*37bb0*/  LDL.LU.64 R20, [R1+0x3980] ;  /* 0x0039800001147983 */ /* 0x000ee20000300a00 */
[----:B------:R-:W-:-:S07]  /*37bc0*/  IMAD.MOV.U32 R4, RZ, RZ, R28 ;  /* 0x000000ffff047224 */ /* 0x000fce00078e001c */
[----:B---3--:R-:W-:-:S15]  /*37bd0*/  HMMA.16816.F32.BF16 R20, R12, R4, R20 ;  /* 0x000000040c14723c */ /* 0x008fde0000041814 */
[----:B------:R-:W-:-:S08]  /*37be0*/  NOP ;  /* 0x0000000000007918 */ /* 0x000fd00000000000 */
[----:B------:R0:W-:Y:S04]  /*37bf0*/  STL.64 [R1+0x460], R20 ;  /* 0x0004601401007387 */ /* 0x0001e80000100a00 */
[----:B------:R-:W-:Y:S04]  /*37c00*/  STL.64 [R1+0x468], R22 ;  /* 0x0004681601007387 */ /* 0x000fe80000100a00 */
[----:B0-----:R-:W2:Y:S04]  /*37c10*/  LDL.LU.64 R20, [R1+0x3978] ;  /* 0x0039780001147983 */ /* 0x001ea80000300a00 */
[----:B------:R-:W-:Y:S01]  /*37c20*/  STL.64 [R1+0x38f8], R4 ;  /* 0x0038f80401007387 */ /* 0x000fe20000100a00 */
[----:B--2---:R-:W-:-:S15]  /*37c30*/  HMMA.16816.F32.BF16 R24, R12, R20, R24 ;  /* 0x000000140c18723c */ /* 0x004fde0000041818 */
[----:B------:R-:W-:-:S08]  /*37c40*/  NOP ;  /* 0x0000000000007918 */ /* 0x000fd00000000000 */
[----:B------:R0:W-:Y:S04]  /*37c50*/  STL.64 [R1+0x470], R24 ;  /* 0x0004701801007387 */ /* 0x0001e80000100a00 */
[----:B------:R-:W-:Y:S04]  /*37c60*/  STL.64 [R1+0x478], R26 ;  /* 0x0004781a01007387 */ /* 0x000fe80000100a00 */
[----:B0-----:R-:W2:Y:S04]  /*37c70*/  LDL.LU.64 R24, [R1+0x3970] ;  /* 0x0039700001187983 */ /* 0x001ea80000300a00 */
[----:B------:R0:W-:Y:S04]  /*37c80*/  STL.64 [R1+0x38f0], R20 ;  /* 0x0038f01401007387 */ /* 0x0001e80000100a00 */
[----:B0-----:R-:W3:Y:S04]  /*37c90*/  LDL.LU R20, [R1+0x260] ;  /* 0x0002600001147983 */ /* 0x001ee80000300800 */
[----:B------:R-:W3:Y:S04]  /*37ca0*/  LDL.LU R21, [R1+0x264] ;  /* 0x0002640001157983 */ /* 0x000ee80000300800 */
[----:B------:R-:W4:Y:S04]  /*37cb0*/  LDL.LU R22, [R1+0x268] ;  /* 0x0002680001167983 */ /* 0x000f280000300800 */
[----:B------:R-:W4:Y:S01]  /*37cc0*/  LDL.LU R23, [R1+0x26c] ;  /* 0x00026c0001177983 */ /* 0x000f220000300800 */
[C---:B--2---:R-:W-:Y:S03]  /*37cd0*/  HMMA.16816.F32.BF16 R24, R12.reuse, R24, R16 ;  /* 0x000000180c18723c */ /* 0x044fe60000041810 */
[----:B----4-:R-:W-:Y:S04]  /*37ce0*/  STL.64 [R1+0x3908], R22 ;  /* 0x0039081601007387 */ /* 0x010fe80000100a00 */
[----:B---3--:R0:W-:Y:S04]  /*37cf0*/  STL.64 [R1+0x3900], R20 ;  /* 0x0039001401007387 */ /* 0x0081e80000100a00 */
[----:B0-----:R-:W2:Y:S04]  /*37d00*/  LDL.LU R20, [R1+0x280] ;  /* 0x0002800001147983 */ /* 0x001ea80000300800 */
[----:B------:R-:W2:Y:S04]  /*37d10*/  LDL.LU R21, [R1+0x284] ;  /* 0x0002840001157983 */ /* 0x000ea80000300800 */
[----:B------:R-:W2:Y:S04]  /*37d20*/  LDL.LU R22, [R1+0x288] ;  /* 0x0002880001167983 */ /* 0x000ea80000300800 */
[----:B------:R-:W2:Y:S04]  /*37d30*/  LDL.LU R23, [R1+0x28c] ;  /* 0x00028c0001177983 */ /* 0x000ea80000300800 */
[----:B------:R-:W3:Y:S04]  /*37d40*/  LDL.LU.64 R18, [R1+0x3968] ;  /* 0x0039680001127983 */ /* 0x000ee80000300a00 */
[----:B------:R-:W3:Y:S04]  /*37d50*/  LDL.LU.64 R16, [R1+0x3960] ;  /* 0x0039600001107983 */ /* 0x000ee80000300a00 */
[----:B------:R0:W-:Y:S04]  /*37d60*/  STL.64 [R1+0x480], R24 ;  /* 0x0004801801007387 */ /* 0x0001e80000100a00 */
[----:B------:R-:W-:Y:S04]  /*37d70*/  STL.64 [R1+0x488], R26 ;  /* 0x0004881a01007387 */ /* 0x000fe80000100a00 */
[----:B0-----:R-:W3:Y:S02]  /*37d80*/  LDL.LU.64 R24, [R1+0x3958] ;  /* 0x0039580001187983 */ /* 0x001ee40000300a00 */
[----:B---3--:R-:W-:-:S15]  /*37d90*/  HMMA.16816.F32.BF16 R16, R12, R24, R16 ;  /* 0x000000180c10723c */ /* 0x008fde0000041810 */
[----:B------:R-:W-:-:S08]  /*37da0*/  NOP ;  /* 0x0000000000007918 */ /* 0x000fd00000000000 */
[----:B------:R0:W-:Y:S04]  /*37db0*/  STL.64 [R1+0x490], R16 ;  /* 0x0004901001007387 */ /* 0x0001e80000100a00 */
[----:B------:R-:W-:Y:S04]  /*37dc0*/  STL.64 [R1+0x498], R18 ;  /* 0x0004981201007387 */ /* 0x000fe80000100a00 */
[----:B0-----:R-:W3:Y:S02]  /*37dd0*/  LDL.LU.64 R16, [R1+0x3950] ;  /* 0x0039500001107983 */ /* 0x001ee40000300a00 */
[----:B---3--:R-:W-:Y:S06]  /*37de0*/  HMMA.16816.F32.BF16 R8, R12, R16, R8 ;  /* 0x000000100c08723c */ /* 0x008fec0000041808 */
[----:B------:R-:W-:-:S15]  /*37df0*/  IMAD.MOV.U32 R28, RZ, RZ, R17 ;  /* 0x000000ffff1c7224 */ /* 0x000fde00078e0011 */
[----:B------:R-:W-:-:S02]  /*37e00*/  NOP ;  /* 0x0000000000007918 */ /* 0x000fc40000000000 */
[----:B------:R0:W-:Y:S04]  /*37e10*/  STL.64 [R1+0x4b0], R8 ;  /* 0x0004b00801007387 */ /* 0x0001e80000100a00 */
[----:B------:R-:W-:Y:S04]  /*37e20*/  STL.64 [R1+0x4b8], R10 ;  /* 0x0004b80a01007387 */ /* 0x000fe80000100a00 */
[----:B0-----:R-:W3:Y:S04]  /*37e30*/  LDL.LU.64 R8, [R1+0x3948] ;  /* 0x0039480001087983 */ /* 0x001ee80000300a00 */
[----:B------:R-:W3:Y:S04]  /*37e40*/  LDL.LU.64 R18, [R1+0x3940] ;  /* 0x0039400001127983 */ /* 0x000ee80000300a00 */
[----:B------:R-:W3:Y:S01]  /*37e50*/  LDL.LU.64 R16, [R1+0x3938] ;  /* 0x0039380001107983 */ /* 0x000ee20000300a00 */
        /* <DEDUP_REMOVED lines=8> */
[----:B------:R-:W3:Y:S01]  /*37ee0*/  LDL.LU.64 R8, [R1+0x3920] ;  /* 0x0039200001087983 */ /* 0x000ee20000300a00 */
[----:B------:R-:W-:Y:S01]  /*37ef0*/  IMAD.MOV.U32 R4, RZ, RZ, R6 ;  /* 0x000000ffff047224 */ /* 0x000fe200078e0006 */
[----:B---3--:R-:W-:Y:S02]  /*37f00*/  HMMA.16816.F32.BF16 R12, R12, R8, R16 ;  /* 0x000000080c0c723c */ /* 0x008fe40000041810 */
[----:B------:R-:W2:Y:S04]  /*37f10*/  LDL.LU.64 R18, [R1+0x3918] ;  /* 0x0039180001127983 */ /* 0x000ea80000300a00 */
[----:B------:R-:W2:-:S15]  /*37f20*/  LDL.LU.64 R16, [R1+0x3910] ;  /* 0x0039100001107983 */ /* 0x000e9e0000300a00 */
[----:B------:R-:W-:-:S02]  /*37f30*/  NOP ;  /* 0x0000000000007918 */ /* 0x000fc40000000000 */
[----:B------:R0:W-:Y:S04]  /*37f40*/  STL.64 [R1+0x4a0], R12 ;  /* 0x0004a00c01007387 */ /* 0x0001e80000100a00 */
[----:B------:R-:W-:Y:S04]  /*37f50*/  STL.64 [R1+0x4a8], R14 ;  /* 0x0004a80e01007387 */ /* 0x000fe80000100a00 */
[----:B0-----:R-:W3:Y:S04]  /*37f60*/  LDL.LU.64 R12, [R1+0xb0] ;  /* 0x0000b000010c7983 */ /* 0x001ee80000300a00 */
[----:B------:R0:W-:Y:S04]  /*37f70*/  STL.64 [R1+0x3888], R8 ;  /* 0x0038880801007387 */ /* 0x0001e80000100a00 */
[----:B0-----:R-:W3:Y:S04]  /*37f80*/  LDL.LU R8, [R1+0x230] ;  /* 0x0002300001087983 */ /* 0x001ee80000300800 */
[----:B------:R-:W3:Y:S01]  /*37f90*/  LDL.LU R9, [R1+0x234] ;  /* 0x0002340001097983 */ /* 0x000ee20000300800 */
[----:B--2---:R-:W-:Y:S03]  /*37fa0*/  HMMA.16816.F32.BF16 R4, R16, R4, R20 ;  /* 0x000000041004723c */ /* 0x004fe60000041814 */
[----:B------:R-:W2:Y:S04]  /*37fb0*/  LDL.LU.64 R22, [R1+0x3908] ;  /* 0x0039080001167983 */ /* 0x000ea80000300a00 */
[----:B------:R-:W2:-:S15]  /*37fc0*/  LDL.LU.64 R20, [R1+0x3900] ;  /* 0x0039000001147983 */ /* 0x000e9e0000300a00 */
[----:B------:R-:W-:-:S01]  /*37fd0*/  NOP ;  /* 0x0000000000007918 */ /* 0x000fc20000000000 */
[----:B------:R0:W-:Y:S04]  /*37fe0*/  STL.64 [R1+0x510], R4 ;  /* 0x0005100401007387 */ /* 0x0001e80000100a00 */
[----:B0-----:R-:W2:Y:S01]  /*37ff0*/  LDL.LU.64 R4, [R1+0x38f8] ;  /* 0x0038f80001047983 */ /* 0x001ea20000300a00 */
[----:B------:R-:W-:Y:S02]  /*38000*/  IMAD.MOV.U32 R10, RZ, RZ, R3 ;  /* 0x000000ffff0a7224 */ /* 0x000fe400078e0003 */
[----:B------:R-:W-:Y:S02]  /*38010*/  IMAD.MOV.U32 R11, RZ, RZ, R0 ;  /* 0x000000ffff0b7224 */ /* 0x000fe400078e0000 */
[----:B------:R-:W-:Y:S02]  /*38020*/  IMAD.MOV.U32 R3, RZ, RZ, R6 ;  /* 0x000000ffff037224 */ /* 0x000fe400078e0006 */
[----:B------:R-:W-:-:S05]  /*38030*/  IMAD.MOV.U32 R0, RZ, RZ, R7 ;  /* 0x000000ffff007224 */ /* 0x000fca00078e0007 */
[----:B------:R-:W-:Y:S04]  /*38040*/  STL [R1+0x34f0], R0 ;  /* 0x0034f00001007387 */ /* 0x000fe80000100800 */
[----:B------:R-:W-:Y:S01]  /*38050*/  STL [R1+0x34ec], R3 ;  /* 0x0034ec0301007387 */ /* 0x000fe20000100800 */
[----:B--2---:R-:W-:Y:S03]  /*38060*/  HMMA.16816.F32.BF16 R4, R16, R4, R20 ;  /* 0x000000041004723c */ /* 0x004fe60000041814 */
[----:B------:R-:W2:-:S15]  /*38070*/  LDL.LU.64 R20, [R1+0x38f0] ;  /* 0x0038f00001147983 */ /* 0x000e9e0000300a00 */
[----:B------:R-:W-:-:S05]  /*38080*/  NOP ;  /* 0x0000000000007918 */ /* 0x000fca0000000000 */
[----:B------:R-:W-:Y:S04]  /*38090*/  STL.64 [R1+0x500], R4 ;  /* 0x0005000401007387 */ /* 0x000fe80000100a00 */
[----:B------:R0:W-:Y:S04]  /*380a0*/  STL.64 [R1+0x508], R6 ;  /* 0x0005080601007387 */ /* 0x0001e80000100a00 */
[----:B0-----:R-:W2:Y:S04]  /*380b0*/  LDL.LU.64 R6, [R1+0x38e8] ;  /* 0x0038e80001067983 */ /* 0x001ea80000300a00 */
[----:B------:R-:W2:Y:S01]  /*380c0*/  LDL.LU.64 R4, [R1+0x38e0] ;  /* 0x0038e00001047983 */ /* 0x000ea20000300a00 */
[C---:B---3--:R-:W-:Y:S06]  /*380d0*/  HMMA.16816.F32.BF16 R8, R16.reuse, R12, R8 ;  /* 0x0000000c1008723c */ /* 0x048fec0000041808 */
[----:B--2---:R-:W-:Y:S01]  /*380e0*/  HMMA.16816.F32.BF16 R20, R16, R20, R4 ;  /* 0x000000141014723c */ /* 0x004fe20000041804 */
[----:B------:R-:W2:Y:S04]  /*380f0*/  LDL.LU.64 R6, [R1+0x38d8] ;  /* 0x0038d80001067983 */ /* 0x000ea80000300a00 */
[----:B------:R-:W2:-:S15]  /*38100*/  LDL.LU.64 R4, [R1+0x38d0] ;  /* 0x0038d00001047983 */ /* 0x000e9e0000300a00 */
[----:B------:R-:W-:-:S03]  /*38110*/  NOP ;  /* 0x0000000000007918 */ /* 0x000fc60000000000 */
[----:B------:R0:W-:Y:S01]  /*38120*/  STL.64 [R1+0x4f0], R20 ;  /* 0x0004f01401007387 */ /* 0x0001e20000100a00 */
[----:B------:R-:W-:Y:S02]  /*38130*/  IMAD.MOV.U32 R0, RZ, RZ, R22 ;  /* 0x000000ffff007224 */ /* 0x000fe400078e0016 */
[----:B------:R-:W-:Y:S02]  /*38140*/  IMAD.MOV.U32 R3, RZ, RZ, R23 ;  /* 0x000000ffff037224 */ /* 0x000fe400078e0017 */
[----:B------:R-:W3:Y:S04]  /*38150*/  LDL.LU.64 R22, [R1+0x38c8] ;  /* 0x0038c80001167983 */ /* 0x000ee80000300a00 */
[----:B0-----:R-:W4:Y:S04]  /*38160*/  LDL.LU.64 R20, [R1+0x38c0] ;  /* 0x0038c00001147983 */ /* 0x001f280000300a00 */
[----:B------:R-:W-:Y:S04]  /*38170*/  STL [R1+0x34f8], R3 ;  /* 0x0034f80301007387 */ /* 0x000fe80000100800 */
[----:B------:R-:W-:Y:S04]  /*38180*/  STL [R1+0x34f4], R0 ;  /* 0x0034f40001007387 */ /* 0x000fe80000100800 */
[----:B------:R-:W-:Y:S04]  /*38190*/  STL.64 [R1+0x4d0], R8 ;  /* 0x0004d00801007387 */ /* 0x000fe80000100a00 */
[----:B------:R0:W-:Y:S02]  /*381a0*/  STL.64 [R1+0x4d8], R10 ;  /* 0x0004d80a01007387 */ /* 0x0001e40000100a00 */
[----:B0-----:R-:W-:-:S02]  /*381b0*/  IMAD.MOV.U32 R11, RZ, RZ, R12 ;  /* 0x000000ffff0b7224 */ /* 0x001fc400078e000c */
[----:B------:R-:W-:Y:S02]  /*381c0*/  IMAD.MOV.U32 R10, RZ, RZ, R13 ;  /* 0x000000ffff0a7224 */ /* 0x000fe400078e000d */
[----:B--2---:R-:W-:Y:S07]  /*381d0*/  HMMA.16816.F32.BF16 R12, R16, R24, R4 ;  /* 0x00000018100c723c */ /* 0x004fee0000041804 */
[----:B------:R-:W-:Y:S02]  /*381e0*/  IMAD.MOV.U32 R5, RZ, RZ, R24 ;  /* 0x000000ffff057224 */ /* 0x000fe400078e0018 */
[----:B------:R-:W-:-:S02]  /*381f0*/  IMAD.MOV.U32 R4, RZ, RZ, R25 ;  /* 0x000000ffff047224 */ /* 0x000fc400078e0019 */
[----:B---3--:R-:W-:Y:S02]  /*38200*/  IMAD.MOV.U32 R24, RZ, RZ, R23 ;  /* 0x000000ffff187224 */ /* 0x008fe400078e0017 */
[----:B------:R-:W-:-:S10]  /*38210*/  IMAD.MOV.U32 R25, RZ, RZ, R22 ;  /* 0x000000ffff197224 */ /* 0x000fd400078e0016 */
[----:B------:R-:W-:Y:S01]  /*38220*/  STL.64 [R1+0x4e0], R12 ;  /* 0x0004e00c01007387 */ /* 0x000fe20000100a00 */
[----:B----4-:R-:W-:Y:S02]  /*38230*/  IMAD.MOV.U32 R26, RZ, RZ, R21 ;  /* 0x000000ffff1a7224 */ /* 0x010fe400078e0015 */
[----:B------:R-:W-:-:S05]  /*38240*/  IMAD.MOV.U32 R27, RZ, RZ, R20 ;  /* 0x000000ffff1b7224 */ /* 0x000fca00078e0014 */
[----:B------:R-:W-:Y:S04]  /*38250*/  STL.64 [R1+0x3760], R26 ;  /* 0x0037601a01007387 */ /* 0x000fe80000100a00 */
[----:B------:R0:W-:Y:S02]  /*38260*/  STL.64 [R1+0x3758], R24 ;  /* 0x0037581801007387 */ /* 0x0001e40000100a00 */
[----:B0-----:R-:W-:Y:S02]  /*38270*/  IMAD.MOV.U32 R24, RZ, RZ, R5 ;  /* 0x000000ffff187224 */ /* 0x001fe400078e0005 */
[----:B------:R-:W-:-:S05]  /*38280*/  IMAD.MOV.U32 R25, RZ, RZ, R4 ;  /* 0x000000ffff197224 */ /* 0x000fca00078e0004 */
[----:B------:R0:W-:Y:S04]  /*38290*/  STL.64 [R1+0x3830], R24 ;  /* 0x0038301801007387 */ /* 0x0001e80000100a00 */
[----:B0-----:R-:W2:Y:S01]  /*382a0*/  LDL.LU.64 R24, [R1+0xc0] ;  /* 0x0000c00001187983 */ /* 0x001ea20000300a00 */
[----:B------:R-:W-:Y:S02]  /*382b0*/  IMAD.MOV.U32 R8, RZ, RZ, R2 ;  /* 0x000000ffff087224 */ /* 0x000fe400078e0002 */
[----:B------:R-:W-:Y:S01]  /*382c0*/  IMAD.MOV.U32 R9, RZ, RZ, R29 ;  /* 0x000000ffff097224 */ /* 0x000fe200078e001d */
[----:B--2---:R-:W-:Y:S04]  /*382d0*/  STL.64 [R1+0x3848], R24 ;  /* 0x0038481801007387 */ /* 0x004fe80000100a00 */
[----:B------:R-:W2:Y:S04]  /*382e0*/  LDL.LU R20, [R1+0x1c0] ;  /* 0x0001c00001147983 */ /* 0x000ea80000300800 */
[----:B------:R-:W2:Y:S04]  /*382f0*/  LDL.LU R21, [R1+0x1c4] ;  /* 0x0001c40001157983 */ /* 0x000ea80000300800 */
[----:B------:R-:W3:Y:S04]  /*38300*/  LDL.LU R22, [R1+0x1c8] ;  /* 0x0001c80001167983 */ /* 0x000ee80000300800 */
[----:B------:R-:W3:Y:S04]  /*38310*/  LDL.LU R23, [R1+0x1cc] ;  /* 0x0001cc0001177983 */ /* 0x000ee80000300800 */
[----:B------:R-:W4:Y:S04]  /*38320*/  LDL.LU R4, [R1+0x1f0] ;  /* 0x0001f00001047983 */ /* 0x000f280000300800 */
[----:B------:R-:W4:Y:S04]  /*38330*/  LDL.LU R5, [R1+0x1f4] ;  /* 0x0001f40001057983 */ /* 0x000f280000300800 */
[----:B------:R-:W2:Y:S04]  /*38340*/  LDL.LU R6, [R1+0x1f8] ;  /* 0x0001f80001067983 */ /* 0x000ea80000300800 */
[----:B------:R-:W2:Y:S04]  /*38350*/  LDL.LU R7, [R1+0x1fc] ;  /* 0x0001fc0001077983 */ /* 0x000ea80000300800 */
[----:B------:R-:W3:Y:S01]  /*38360*/  LDL R12, [R1+0xa0] ;  /* 0x0000a000010c7983 */ /* 0x000ee20000100800 */
[----:B------:R-:W-:-:S03]  /*38370*/  IMAD.MOV.U32 R13, RZ, RZ, R28 ;  /* 0x000000ffff0d7224 */ /* 0x000fc600078e001c */
[----:B------:R-:W3:Y:S04]  /*38380*/  LDL.LU R28, [R1+0x38bc] ;  /* 0x0038bc00011c7983 */ /* 0x000ee80000300800 */
[----:B------:R-:W3:Y:S04]  /*38390*/  LDL.LU R2, [R1+0x38b8] ;  /* 0x0038b80001027983 */ /* 0x000ee80000300800 */
[----:B------:R-:W-:Y:S04]  /*383a0*/  STL.64 [R1+0x38b0], R10 ;  /* 0x0038b00a01007387 */ /* 0x000fe80000100a00 */
[----:B------:R0:W-:Y:S04]  /*383b0*/  STL.64 [R1+0x38a8], R8 ;  /* 0x0038a80801007387 */ /* 0x0001e80000100a00 */
[----:B0-----:R-:W3:Y:S04]  /*383c0*/  LDL.LU R8, [R1+0x210] ;  /* 0x0002100001087983 */ /* 0x001ee80000300800 */
[----:B------:R-:W3:Y:S04]  /*383d0*/  LDL.LU R9, [R1+0x214] ;  /* 0x0002140001097983 */ /* 0x000ee80000300800 */
[----:B------:R-:W3:Y:S04]  /*383e0*/  LDL.LU R10, [R1+0x218] ;  /* 0x00021800010a7983 */ /* 0x000ee80000300800 */
[----:B------:R-:W3:Y:S04]  /*383f0*/  LDL.LU R11, [R1+0x21c] ;  /* 0x00021c00010b7983 */ /* 0x000ee80000300800 */
[----:B--2---:R-:W-:Y:S04]  /*38400*/  STL.64 [R1+0x3880], R6 ;  /* 0x0038800601007387 */ /* 0x004fe80000100a00 */
[----:B----4-:R0:W-:Y:S04]  /*38410*/  STL.64 [R1+0x3878], R4 ;  /* 0x0038780401007387 */ /* 0x0101e80000100a00 */
[----:B0-----:R-:W2:Y:S04]  /*38420*/  LDL.LU R4, [R1+0x200] ;  /* 0x0002000001047983 */ /* 0x001ea80000300800 */
[----:B------:R-:W2:Y:S04]  /*38430*/  LDL.LU R5, [R1+0x204] ;  /* 0x0002040001057983 */ /* 0x000ea80000300800 */
[----:B------:R-:W4:Y:S04]  /*38440*/  LDL.LU R6, [R1+0x208] ;  /* 0x0002080001067983 */ /* 0x000f280000300800 */
[----:B------:R-:W4:Y:S04]  /*38450*/  LDL.LU R7, [R1+0x20c] ;  /* 0x00020c0001077983 */ /* 0x000f280000300800 */
[----:B----4-:R-:W-:Y:S04]  /*38460*/  STL.64 [R1+0x3898], R6 ;  /* 0x0038980601007387 */ /* 0x010fe80000100a00 */
[----:B--2---:R0:W-:Y:S04]  /*38470*/  STL.64 [R1+0x3890], R4 ;  /* 0x0038900401007387 */ /* 0x0041e80000100a00 */
[----:B0-----:R-:W2:Y:S04]  /*38480*/  LDL.LU R4, [R1+0x330] ;  /* 0x0003300001047983 */ /* 0x001ea80000300800 */
[----:B------:R-:W2:Y:S04]  /*38490*/  LDL.LU R5, [R1+0x334] ;  /* 0x0003340001057983 */ /* 0x000ea80000300800 */
[----:B------:R-:W2:Y:S04]  /*384a0*/  LDL.LU R6, [R1+0x338] ;  /* 0x0003380001067983 */ /* 0x000ea80000300800 */
[----:B------:R-:W2:Y:S04]  /*384b0*/  LDL.LU R7, [R1+0x33c] ;  /* 0x00033c0001077983 */ /* 0x000ea80000300800 */
[----:B------:R-:W4:Y:S01]  /*384c0*/  LDL.LU.64 R24, [R1+0xd0] ;  /* 0x0000d00001187983 */ /* 0x000f220000300a00 */
[----:B------:R-:W-:-:S02]  /*384d0*/  IMAD.MOV.U32 R3, RZ, RZ, R14 ;  /* 0x000000ffff037224 */ /* 0x000fc400078e000e */
[----:B------:R-:W-:Y:S02]  /*384e0*/  IMAD.MOV.U32 R0, RZ, RZ, R15 ;  /* 0x000000ffff007224 */ /* 0x000fe400078e000f */
[----:B---3--:R-:W-:Y:S01]  /*384f0*/  HMMA.16816.F32.BF16 R12, R16, R12, R8 ;  /* 0x0000000c100c723c */ /* 0x008fe20000041808 */
[----:B----4-:R0:W-:Y:S04]  /*38500*/  STL.64 [R1+0x3860], R24 ;  /* 0x0038601801007387 */ /* 0x0101e80000100a00 */
[----:B0-----:R-:W3:Y:S04]  /*38510*/  LDL.LU.64 R24, [R1+0xe0] ;  /* 0x0000e00001187983 */ /* 0x001ee80000300a00 */
[----:B------:R-:W-:Y:S04]  /*38520*/  STL.64 [R1+0x3840], R22 ;  /* 0x0038401601007387 */ /* 0x000fe80000100a00 */
        /* <DEDUP_REMOVED lines=9> */
[----:B------:R-:W2:Y:S04]  /*385c0*/  LDL.LU R22, [R1+0x1e8] ;  /* 0x0001e80001167983 */ /* 0x000ea80000300800 */
[----:B------:R-:W2:Y:S04]  /*385d0*/  LDL.LU R23, [R1+0x1ec] ;  /* 0x0001ec0001177983 */ /* 0x000ea80000300800 */
[----:B------:R-:W-:Y:S04]  /*385e0*/  STL [R1+0x3510], R3 ;  /* 0x0035100301007387 */ /* 0x000fe80000100800 */
[----:B------:R-:W4:Y:S04]  /*385f0*/  LDL.LU.64 R10, [R1+0x38b0] ;  /* 0x0038b000010a7983 */ /* 0x000f280000300a00 */
[----:B------:R-:W3:Y:S04]  /*38600*/  LDL.LU.64 R8, [R1+0x38a8] ;  /* 0x0038a80001087983 */ /* 0x000ee80000300a00 */
[----:B------:R-:W-:Y:S04]  /*38610*/  STL.64 [R1+0x4c0], R12 ;  /* 0x0004c00c01007387 */ /* 0x000fe80000100a00 */
[----:B------:R-:W-:Y:S04]  /*38620*/  STL.64 [R1+0x4c8], R14 ;  /* 0x0004c80e01007387 */ /* 0x000fe80000100a00 */
[----:B------:R-:W0:Y:S04]  /*38630*/  LDSM.16.MT88.4 R12, [R28+UR4+0x6000] ;  /* 0x006000041c0c783b */ /* 0x000e280008004200 */
[----:B0-----:R-:W-:Y:S04]  /*38640*/  STL.64 [R1+0x3770], R14 ;  /* 0x0037700e01007387 */ /* 0x001fe80000100a00 */
[----:B------:R0:W-:Y:S04]  /*38650*/  STL.64 [R1+0x3768], R12 ;  /* 0x0037680c01007387 */ /* 0x0001e80000100a00 */
[----:B0-----:R-:W2:Y:S04]  /*38660*/  LDL.LU R12, [R1+0x150] ;  /* 0x00015000010c7983 */ /* 0x001ea80000300800 */
[----:B------:R-:W2:Y:S04]  /*38670*/  LDL.LU R13, [R1+0x154] ;  /* 0x00015400010d7983 */ /* 0x000ea80000300800 */
[----:B------:R-:W4:Y:S01]  /*38680*/  LDL.LU R14, [R1+0x158] ;  /* 0x00015800010e7983 */ /* 0x000f220000300800 */
[----:B------:R-:W-:-:S03]  /*38690*/  IMAD.MOV.U32 R15, RZ, RZ, R2 ;  /* 0x000000ffff0f7224 */ /* 0x000fc600078e0002 */
[----:B------:R-:W3:Y:S04]  /*386a0*/  LDL.LU R2, [R1+0x38a0] ;  /* 0x0038a00001027983 */ /* 0x000ee80000300800 */
[----:B----4-:R-:W-:Y:S04]  /*386b0*/  STL.64 [R1+0x3780], R14 ;  /* 0x0037800e01007387 */ /* 0x010fe80000100a00 */
[----:B--2---:R0:W-:Y:S02]  /*386c0*/  STL.64 [R1+0x3778], R12 ;  /* 0x0037780c01007387 */ /* 0x0041e40000100a00 */
[----:B0-----:R-:W-:-:S02]  /*386d0*/  IMAD.MOV.U32 R12, RZ, RZ, R11 ;  /* 0x000000ffff0c7224 */ /* 0x001fc400078e000b */
[----:B------:R-:W-:Y:S02]  /*386e0*/  IMAD.MOV.U32 R13, RZ, RZ, R10 ;  /* 0x000000ffff0d7224 */ /* 0x000fe400078e000a */
[----:B---3--:R-:W-:Y:S01]  /*386f0*/  HMMA.16816.F32.BF16 R8, R16, R8, R4 ;  /* 0x000000081008723c */ /* 0x008fe20000041804 */
[----:B------:R-:W2:Y:S04]  /*38700*/  LDL.LU.64 R6, [R1+0x3898] ;  /* 0x0038980001067983 */ /* 0x000ea80000300a00 */
[----:B------:R-:W2:-:S15]  /*38710*/  LDL.LU.64 R4, [R1+0x3890] ;  /* 0x0038900001047983 */ /* 0x000e9e0000300a00 */
[----:B------:R-:W-:-:S03]  /*38720*/  NOP ;  /* 0x0000000000007918 */ /* 0x000fc60000000000 */
[----:B------:R0:W-:Y:S04]  /*38730*/  STL.64 [R1+0x530], R8 ;  /* 0x0005300801007387 */ /* 0x0001e80000100a00 */
[----:B------:R1:W-:Y:S04]  /*38740*/  STL.64 [R1+0x538], R10 ;  /* 0x0005380a01007387 */ /* 0x0003e80000100a00 */
[----:B0-----:R-:W2:Y:S02]  /*38750*/  LDL.LU.64 R8, [R1+0x3888] ;  /* 0x0038880001087983 */ /* 0x001ea40000300a00 */
[----:B--2---:R-:W-:Y:S02]  /*38760*/  HMMA.16816.F32.BF16 R16, R16, R8, R4 ;  /* 0x000000081010723c */ /* 0x004fe40000041804 */
[----:B------:R-:W2:Y:S04]  /*38770*/  LDL.LU.64 R6, [R1+0x3880] ;  /* 0x0038800001067983 */ /* 0x000ea80000300a00 */
[----:B------:R-:W2:Y:S01]  /*38780*/  LDL.LU.64 R4, [R1+0x3878] ;  /* 0x0038780001047983 */ /* 0x000ea20000300a00 */
[----:B------:R-:W-:-:S02]  /*38790*/  IMAD.MOV.U32 R14, RZ, RZ, R8 ;  /* 0x000000ffff0e7224 */ /* 0x000fc400078e0008 */
[----:B------:R-:W-:-:S14]  /*387a0*/  IMAD.MOV.U32 R3, RZ, RZ, R9 ;  /* 0x000000ffff037224 */ /* 0x000fdc00078e0009 */
[----:B------:R0:W-:Y:S04]  /*387b0*/  STL.64 [R1+0x550], R16 ;  /* 0x0005501001007387 */ /* 0x0001e80000100a00 */
[----:B------:R-:W-:Y:S04]  /*387c0*/  STL.64 [R1+0x558], R18 ;  /* 0x0005581201007387 */ /* 0x000fe80000100a00 */
[----:B-1----:R-:W2:Y:S04]  /*387d0*/  LDL.LU.64 R10, [R1+0x3870] ;  /* 0x00387000010a7983 */ /* 0x002ea80000300a00 */
[----:B------:R-:W2:Y:S01]  /*387e0*/  LDL.LU.64 R8, [R1+0x3868] ;  /* 0x0038680001087983 */ /* 0x000ea20000300a00 */
[----:B0-----:R-:W-:-:S02]  /*387f0*/  IMAD.MOV.U32 R16, RZ, RZ, R14 ;  /* 0x000000ffff107224 */ /* 0x001fc400078e000e */
[----:B------:R-:W-:-:S05]  /*38800*/  IMAD.MOV.U32 R17, RZ, RZ, R3 ;  /* 0x000000ffff117224 */ /* 0x000fca00078e0003 */
[----:B------:R0:W-:Y:S01]  /*38810*/  STL.64 [R1+0x37e8], R16 ;  /* 0x0037e81001007387 */ /* 0x0001e20000100a00 */
[----:B------:R-:W-:-:S03]  /*38820*/  IMAD.MOV.U32 R3, RZ, RZ, R25 ;  /* 0x000000ffff037224 */ /* 0x000fc600078e0019 */
[----:B0-----:R-:W3:Y:S04]  /*38830*/  LDL.LU R16, [R1+0x1b0] ;  /* 0x0001b00001107983 */ /* 0x001ee80000300800 */
[----:B------:R-:W3:Y:S04]  /*38840*/  LDL.LU R17, [R1+0x1b4] ;  /* 0x0001b40001117983 */ /* 0x000ee80000300800 */
[----:B------:R-:W3:Y:S04]  /*38850*/  LDL.LU R18, [R1+0x1b8] ;  /* 0x0001b80001127983 */ /* 0x000ee80000300800 */
[----:B------:R-:W3:Y:S01]  /*38860*/  LDL.LU R19, [R1+0x1bc] ;  /* 0x0001bc0001137983 */ /* 0x000ee20000300800 */
[----:B--2---:R-:W-:-:S15]  /*38870*/  HMMA.16816.F32.BF16 R4, R8, R24, R4 ;  /* 0x000000180804723c */ /* 0x004fde0000041804 */
[----:B------:R-:W-:-:S08]  /*38880*/  NOP ;  /* 0x0000000000007918 */ /* 0x000fd00000000000 */
[----:B------:R0:W-:Y:S04]  /*38890*/  STL.64 [R1+0x5e0], R4 ;  /* 0x0005e00401007387 */ /* 0x0001e80000100a00 */
[----:B------:R1:W-:Y:S01]  /*388a0*/  STL.64 [R1+0x5e8], R6 ;  /* 0x0005e80601007387 */ /* 0x0003e20000100a00 */
[----:B0-----:R-:W-:-:S03]  /*388b0*/  IMAD.MOV.U32 R4, RZ, RZ, R24 ;  /* 0x000000ffff047224 */ /* 0x001fc600078e0018 */
[----:B------:R-:W2:Y:S02]  /*388c0*/  LDL.LU.64 R24, [R1+0x3860] ;  /* 0x0038600001187983 */ /* 0x000ea40000300a00 */
[----:B--2---:R-:W-:Y:S06]  /*388d0*/  HMMA.16816.F32.BF16 R20, R8, R24, R20 ;  /* 0x000000180814723c */ /* 0x004fec0000041814 */
[----:B-1----:R-:W-:Y:S02]  /*388e0*/  IMAD.MOV.U32 R6, RZ, RZ, R24 ;  /* 0x000000ffff067224 */ /* 0x002fe400078e0018 */
[----:B------:R-:W-:-:S15]  /*388f0*/  IMAD.MOV.U32 R5, RZ, RZ, R25 ;  /* 0x000000ffff057224 */ /* 0x000fde00078e0019 */
[----:B------:R-:W-:Y:S04]  /*38900*/  STL.64 [R1+0x580], R20 ;  /* 0x0005801401007387 */ /* 0x000fe80000100a00 */
[----:B------:R0:W-:Y:S04]  /*38910*/  STL.64 [R1+0x588], R22 ;  /* 0x0005881601007387 */ /* 0x0001e80000100a00 */
[----:B0-----:R-:W2:Y:S04]  /*38920*/  LDL.LU.64 R22, [R1+0x3858] ;  /* 0x0038580001167983 */ /* 0x001ea80000300a00 */
[----:B------:R-:W2:Y:S04]  /*38930*/  LDL.LU.64 R20, [R1+0x3850] ;  /* 0x0038500001147983 */ /* 0x000ea80000300a00 */
[----:B------:R-:W2:Y:S02]  /*38940*/  LDL.LU.64 R24, [R1+0x3848] ;  /* 0x0038480001187983 */ /* 0x000ea40000300a00 */
[----:B--2---:R-:W-:-:S15]  /*38950*/  HMMA.16816.F32.BF16 R20, R8, R24, R20 ;  /* 0x000000180814723c */ /* 0x004fde0000041814 */
[----:B------:R-:W-:-:S08]  /*38960*/  NOP ;  /* 0x0000000000007918 */ /* 0x000fd00000000000 */
[----:B------:R-:W-:Y:S04]  /*38970*/  STL.64 [R1+0x590], R20 ;  /* 0x0005901401007387 */ /* 0x000fe80000100a00 */
[----:B------:R0:W-:Y:S04]  /*38980*/  STL.64 [R1+0x598], R22 ;  /* 0x0005981601007387 */ /* 0x0001e80000100a00 */
[----:B0-----:R-:W2:Y:S04]  /*38990*/  LDL.LU.64 R22, [R1+0x3840] ;  /* 0x0038400001167983 */ /* 0x001ea80000300a00 */
[----:B------:R-:W2:Y:S01]  /*389a0*/  LDL.LU.64 R20, [R1+0x3838] ;  /* 0x0038380001147983 */ /* 0x000ea20000300a00 */
[----:B------:R-:W-:-:S02]  /*389b0*/  IMAD.MOV.U32 R14, RZ, RZ, R24 ;  /* 0x000000ffff0e7224 */ /* 0x000fc400078e0018 */
[----:B------:R-:W-:Y:S02]  /*389c0*/  IMAD.MOV.U32 R7, RZ, RZ, R25 ;  /* 0x000000ffff077224 */ /* 0x000fe400078e0019 */
[----:B------:R-:W3:Y:S01]  /*389d0*/  LDL.LU.64 R24, [R1+0x3830] ;  /* 0x0038300001187983 */ /* 0x000ee20000300a00 */
[----:B--2---:R-:W-:-:S15]  /*389e0*/  HMMA.16816.F32.BF16 R20, R8, R12, R20 ;  /* 0x0000000c0814723c */ /* 0x004fde0000041814 */
[----:B------:R-:W-:-:S08]  /*389f0*/  NOP ;  /* 0x0000000000007918 */ /* 0x000fd00000000000 */
[----:B------:R-:W-:Y:S04]  /*38a00*/  STL.64 [R1+0x5d0], R20 ;  /* 0x0005d01401007387 */ /* 0x000fe80000100a00 */
[----:B------:R0:W-:Y:S04]  /*38a10*/  STL.64 [R1+0x5d8], R22 ;  /* 0x0005d81601007387 */ /* 0x0001e80000100a00 */
[----:B0-----:R-:W2:Y:S04]  /*38a20*/  LDL.LU.64 R22, [R1+0x3828] ;  /* 0x0038280001167983 */ /* 0x001ea80000300a00 */
[----:B------:R-:W4:Y:S01]  /*38a30*/  LDL.LU.64 R20, [R1+0x3820] ;  /* 0x0038200001147983 */ /* 0x000f220000300a00 */
[----:B---3--:R-:W-:Y:S03]  /*38a40*/  HMMA.16816.F32.BF16 R16, R8, R24, R16 ;  /* 0x000000180810723c */ /* 0x008fe60000041810 */
[----:B------:R0:W-:Y:S02]  /*38a50*/  STL.64 [R1+0x3790], R12 ;  /* 0x0037900c01007387 */ /* 0x0001e40000100a00 */
[----:B0-----:R-:W-:-:S02]  /*38a60*/  IMAD.MOV.U32 R12, RZ, RZ, R14 ;  /* 0x000000ffff0c7224 */ /* 0x001fc400078e000e */
[----:B------:R-:W-:-:S05]  /*38a70*/  IMAD.MOV.U32 R13, RZ, RZ, R7 ;  /* 0x000000ffff0d7224 */ /* 0x000fca00078e0007 */
[----:B------:R0:W-:Y:S02]  /*38a80*/  STL.64 [R1+0x37a8], R12 ;  /* 0x0037a80c01007387 */ /* 0x0001e40000100a00 */
[----:B0-----:R-:W-:Y:S02]  /*38a90*/  IMAD.MOV.U32 R12, RZ, RZ, R6 ;  /* 0x000000ffff0c7224 */ /* 0x001fe400078e0006 */
[----:B------:R-:W-:-:S05]  /*38aa0*/  IMAD.MOV.U32 R13, RZ, RZ, R5 ;  /* 0x000000ffff0d7224 */ /* 0x000fca00078e0005 */
[----:B------:R-:W-:Y:S04]  /*38ab0*/  STL.64 [R1+0x37c0], R12 ;  /* 0x0037c00c01007387 */ /* 0x000fe80000100a00 */
[----:B------:R-:W-:Y:S04]  /*38ac0*/  STL.64 [R1+0x5c0], R16 ;  /* 0x0005c01001007387 */ /* 0x000fe80000100a00 */
[----:B------:R-:W-:Y:S04]  /*38ad0*/  STL.64 [R1+0x5c8], R18 ;  /* 0x0005c81201007387 */ /* 0x000fe80000100a00 */
[----:B------:R0:W-:Y:S04]  /*38ae0*/  STL.64 [R1+0x3788], R24 ;  /* 0x0037881801007387 */ /* 0x0001e80000100a00 */
[----:B0-----:R-:W3:Y:S01]  /*38af0*/  LDL.LU R24, [R1+0x160] ;  /* 0x0001600001187983 */ /* 0x001ee20000300800 */
[----:B--2---:R-:W-:-:S02]  /*38b00*/  IMAD.MOV.U32 R25, RZ, RZ, R23 ;  /* 0x000000ffff197224 */ /* 0x004fc400078e0017 */
[----:B------:R-:W-:Y:S01]  /*38b10*/  IMAD.MOV.U32 R26, RZ, RZ, R22 ;  /* 0x000000ffff1a7224 */ /* 0x000fe200078e0016 */
[----:B------:R-:W2:Y:S04]  /*38b20*/  LDL.LU R23, [R1+0x381c] ;  /* 0x00381c0001177983 */ /* 0x000ea80000300800 */
[----:B------:R-:W2:Y:S01]  /*38b30*/  LDL.LU R22, [R1+0x3818] ;  /* 0x0038180001167983 */ /* 0x000ea20000300800 */
[----:B----4-:R-:W-:-:S03]  /*38b40*/  IMAD.MOV.U32 R27, RZ, RZ, R21 ;  /* 0x000000ffff1b7224 */ /* 0x010fc600078e0015 */
[----:B------:R-:W4:Y:S04]  /*38b50*/  LDL.LU R21, [R1+0x3814] ;  /* 0x0038140001157983 */ /* 0x000f280000300800 */
[----:B------:R-:W3:Y:S04]  /*38b60*/  LDL.LU R16, [R1+0x250] ;  /* 0x0002500001107983 */ /* 0x000ee80000300800 */
[----:B------:R-:W3:Y:S04]  /*38b70*/  LDL.LU R17, [R1+0x254] ;  /* 0x0002540001117983 */ /* 0x000ee80000300800 */
[----:B------:R-:W2:Y:S04]  /*38b80*/  LDL.LU R18, [R1+0x258] ;  /* 0x0002580001127983 */ /* 0x000ea80000300800 */
[----:B------:R-:W2:Y:S01]  /*38b90*/  LDL.LU R19, [R1+0x25c] ;  /* 0x00025c0001137983 */ /* 0x000ea20000300800 */
[----:B------:R-:W-:-:S03]  /*38ba0*/  IMAD.MOV.U32 R12, RZ, RZ, R4 ;  /* 0x000000ffff0c7224 */ /* 0x000fc600078e0004 */
[----:B--2---:R-:W-:Y:S04]  /*38bb0*/  STL.64 [R1+0x37f8], R18 ;  /* 0x0037f81201007387 */ /* 0x004fe80000100a00 */
[----:B---3--:R0:W-:Y:S04]  /*38bc0*/  STL.64 [R1+0x37f0], R16 ;  /* 0x0037f01001007387 */ /* 0x0081e80000100a00 */
[----:B0-----:R-:W2:Y:S04]  /*38bd0*/  LDL.LU.64 R16, [R1+0xa0] ;  /* 0x0000a00001107983 */ /* 0x001ea80000300a00 */
[----:B------:R-:W3:Y:S04]  /*38be0*/  LDL.LU R4, [R1+0x1a0] ;  /* 0x0001a00001047983 */ /* 0x000ee80000300800 */
[----:B------:R-:W3:Y:S04]  /*38bf0*/  LDL.LU R5, [R1+0x1a4] ;  /* 0x0001a40001057983 */ /* 0x000ee80000300800 */
[----:B------:R-:W3:Y:S04]  /*38c00*/  LDL.LU R6, [R1+0x1a8] ;  /* 0x0001a80001067983 */ /* 0x000ee80000300800 */
[----:B------:R-:W3:Y:S04]  /*38c10*/  LDL.LU R7, [R1+0x1ac] ;  /* 0x0001ac0001077983 */ /* 0x000ee80000300800 */
[----:B------:R-:W-:Y:S04]  /*38c20*/  STL.64 [R1+0x37a0], R26 ;  /* 0x0037a01a01007387 */ /* 0x000fe80000100a00 */
[----:B------:R0:W-:Y:S04]  /*38c30*/  STL.64 [R1+0x3798], R24 ;  /* 0x0037981801007387 */ /* 0x0001e80000100a00 */
[----:B0-----:R-:W4:Y:S04]  /*38c40*/  LDL.LU R24, [R1+0x170] ;  /* 0x0001700001187983 */ /* 0x001f280000300800 */
[----:B------:R-:W4:Y:S01]  /*38c50*/  LDL.LU R25, [R1+0x174] ;  /* 0x0001740001197983 */ /* 0x000f220000300800 */
[----:B------:R-:W-:-:S02]  /*38c60*/  IMAD.MOV.U32 R26, RZ, RZ, R2 ;  /* 0x000000ffff1a7224 */ /* 0x000fc400078e0002 */
[----:B------:R-:W-:Y:S01]  /*38c70*/  IMAD.MOV.U32 R27, RZ, RZ, R20 ;  /* 0x000000ffff1b7224 */ /* 0x000fe200078e0014 */
[----:B------:R-:W3:Y:S04]  /*38c80*/  LDL.LU R2, [R1+0x3810] ;  /* 0x0038100001027983 */ /* 0x000ee80000300800 */
[----:B------:R-:W3:Y:S04]  /*38c90*/  LDL.LU R20, [R1+0x380c] ;  /* 0x00380c0001147983 */ /* 0x000ee80000300800 */
[----:B------:R0:W-:Y:S02]  /*38ca0*/  STL.64 [R1+0x37b8], R26 ;  /* 0x0037b81a01007387 */ /* 0x0001e40000100a00 */
[----:B0-----:R-:W-:-:S02]  /*38cb0*/  IMAD.MOV.U32 R26, RZ, RZ, R23 ;  /* 0x000000ffff1a7224 */ /* 0x001fc400078e0017 */
[----:B----4-:R0:W-:Y:S02]  /*38cc0*/  STL.64 [R1+0x37b0], R24 ;  /* 0x0037b01801007387 */ /* 0x0101e40000100a00 */
[----:B0-----:R-:W-:Y:S02]  /*38cd0*/  IMAD.MOV.U32 R24, RZ, RZ, R21 ;  /* 0x000000ffff187224 */ /* 0x001fe400078e0015 */
[----:B------:R-:W-:Y:S01]  /*38ce0*/  IMAD.MOV.U32 R25, RZ, RZ, R22 ;  /* 0x000000ffff197224 */ /* 0x000fe200078e0016 */
[----:B------:R-:W3:Y:S04]  /*38cf0*/  LDL.LU R21, [R1+0x3808] ;  /* 0x0038080001157983 */ /* 0x000ee80000300800 */
[----:B------:R-:W3:Y:S04]  /*38d00*/  LDL.LU R22, [R1+0x3804] ;  /* 0x0038040001167983 */ /* 0x000ee80000300800 */
[----:B------:R-:W3:Y:S04]  /*38d10*/  LDL.LU R23, [R1+0x3800] ;  /* 0x0038000001177983 */ /* 0x000ee80000300800 */
[----:B------:R-:W4:Y:S01]  /*38d20*/  LDL.LU R27, [R1+0x18c] ;  /* 0x00018c00011b7983 */ /* 0x000f220000300800 */
[----:B------:R-:W-:-:S02]  /*38d30*/  IMAD.MOV.U32 R13, RZ, RZ, R3 ;  /* 0x000000ffff0d7224 */ /* 0x000fc400078e0003 */
[----:B--2---:R-:W-:Y:S02]  /*38d40*/  IMAD.MOV.U32 R14, RZ, RZ, R16 ;  /* 0x000000ffff0e7224 */ /* 0x004fe400078e0010 */
[----:B------:R-:W-:Y:S01]  /*38d50*/  IMAD.MOV.U32 R3, RZ, RZ, R17 ;  /* 0x000000ffff037224 */ /* 0x000fe200078e0011 */
[----:B---3--:R-:W-:Y:S01]  /*38d60*/  HMMA.16816.F32.BF16 R20, R8, R16, R20 ;  /* 0x000000100814723c */ /* 0x008fe20000041814 */
[----:B----4-:R-:W-:Y:S04]  /*38d70*/  STL.64 [R1+0x37d0], R26 ;  /* 0x0037d01a01007387 */ /* 0x010fe80000100a00 */
[----:B------:R0:W-:Y:S04]  /*38d80*/  STL.64 [R1+0x37c8], R24 ;  /* 0x0037c81801007387 */ /* 0x0001e80000100a00 */
[----:B0-----:R-:W2:Y:S04]  /*38d90*/  LDL.LU R24, [R1+0x190] ;  /* 0x0001900001187983 */ /* 0x001ea80000300800 */
[----:B------:R-:W2:Y:S04]  /*38da0*/  LDL.LU R25, [R1+0x194] ;  /* 0x0001940001197983 */ /* 0x000ea80000300800 */
[----:B------:R-:W2:Y:S04]  /*38db0*/  LDL.LU R26, [R1+0x198] ;  /* 0x00019800011a7983 */ /* 0x000ea80000300800 */
[----:B------:R-:W3:Y:S04]  /*38dc0*/  LDL.LU.64 R18, [R1+0x37f8] ;  /* 0x0037f80001127983 */ /* 0x000ee80000300a00 */
[----:B------:R-:W3:Y:S01]  /*38dd0*/  LDL.LU.64 R16, [R1+0x37f0] ;  /* 0x0037f00001107983 */ /* 0x000ee20000300a00 */
[----:B------:R-:W-:-:S03]  /*38de0*/  IMAD.MOV.U32 R27, RZ, RZ, R2 ;  /* 0x000000ffff1b7224 */ /* 0x000fc600078e0002 */
[----:B------:R-:W-:Y:S04]  /*38df0*/  STL.64 [R1+0x5b0], R20 ;  /* 0x0005b01401007387 */ /* 0x000fe80000100a00 */
[----:B------:R-:W-:Y:S01]  /*38e00*/  STL [R1+0x5b8], R22 ;  /* 0x0005b81601007387 */ /* 0x000fe20000100800 */
[----:B------:R-:W-:-:S03]  /*38e10*/  IMAD.MOV.U32 R2, RZ, RZ, R23 ;  /* 0x000000ffff027224 */ /* 0x000fc600078e0017 */
[----:B------:R-:W0:Y:S04]  /*38e20*/  LDSM.16.MT88.4 R20, [R28+UR4+0x6080] ;  /* 0x006080041c14783b */ /* 0x000e280008004200 */
[----:B------:R1:W-:Y:S04]  /*38e30*/  STL [R1+0x34e8], R2 ;  /* 0x0034e80201007387 */ /* 0x0003e80000100800 */
[----:B-1----:R-:W4:Y:S04]  /*38e40*/  LDL R2, [R1+0x1fe8] ;  /* 0x001fe80001027983 */ /* 0x002f280000100800 */
[----:B0-----:R-:W-:Y:S04]  /*38e50*/  STL.64 [R1+0x36f0], R22 ;  /* 0x0036f01601007387 */ /* 0x001fe80000100a00 */
[----:B------:R0:W-:Y:S04]  /*38e60*/  STL.64 [R1+0x36e8], R20 ;  /* 0x0036e81401007387 */ /* 0x0001e80000100a00 */
[----:B0-----:R-:W3:Y:S04]  /*38e70*/  LDL.LU.64 R20, [R1+0x90] ;  /* 0x0000900001147983 */ /* 0x001ee80000300a00 */
[----:B------:R-:W4:Y:S01]  /*38e80*/  LDL.64 R22, [R1+0x98] ;  /* 0x0000980001167983 */ /* 0x000f220000100a00 */
[----:B---3--:R-:W-:-:S15]  /*38e90*/  HMMA.16816.F32.BF16 R16, R8, R20, R16 ;  /* 0x000000140810723c */ /* 0x008fde0000041810 */
[----:B------:R-:W-:-:S08]  /*38ea0*/  NOP ;  /* 0x0000000000007918 */ /* 0x000fd00000000000 */
[----:B------:R0:W-:Y:S04]  /*38eb0*/  STL.64 [R1+0x5a0], R16 ;  /* 0x0005a01001007387 */ /* 0x0001e80000100a00 */
[----:B------:R-:W-:Y:S04]  /*38ec0*/  STL.64 [R1+0x5a8], R18 ;  /* 0x0005a81201007387 */ /* 0x000fe80000100a00 */
[----:B0-----:R-:W3:Y:S02]  /*38ed0*/  LDL.LU.64 R16, [R1+0x37e8] ;  /* 0x0037e80001107983 */ /* 0x001ee40000300a00 */
[----:B---3--:R-:W-:Y:S02]  /*38ee0*/  HMMA.16816.F32.BF16 R8, R8, R16, R4 ;  /* 0x000000100808723c */ /* 0x008fe40000041804 */
[----:B------:R-:W2:Y:S04]  /*38ef0*/  LDL.LU.64 R6, [R1+0x37e0] ;  /* 0x0037e00001067983 */ /* 0x000ea80000300a00 */
[----:B------:R-:W2:-:S15]  /*38f00*/  LDL.LU.64 R4, [R1+0x37d8] ;  /* 0x0037d80001047983 */ /* 0x000e9e0000300a00 */
[----:B------:R-:W-:-:S02]  /*38f10*/  NOP ;  /* 0x0000000000007918 */ /* 0x000fc40000000000 */
[----:B------:R0:W-:Y:S02]  /*38f20*/  STL.64 [R1+0x570], R8 ;  /* 0x0005700801007387 */ /* 0x0001e40000100a00 */
[----:B0-----:R-:W-:Y:S02]  /*38f30*/  IMAD.MOV.U32 R8, RZ, RZ, R14 ;  /* 0x000000ffff087224 */ /* 0x001fe400078e000e */
[----:B------:R-:W-:Y:S01]  /*38f40*/  STL.64 [R1+0x578], R10 ;  /* 0x0005780a01007387 */ /* 0x000fe20000100a00 */
        /* <DEDUP_REMOVED lines=35> */
[----:B------:R-:W3:Y:S01]  /*39180*/  LDL.LU.64 R24, [R1+0x3758] ;  /* 0x0037580001187983 */ /* 0x000ee20000300a00 */
[----:B------:R-:W-:-:S07]  /*39190*/  IMAD.MOV.U32 R9, RZ, RZ, R3 ;  /* 0x000000ffff097224 */ /* 0x000fce00078e0003 */
[----:B---3--:R-:W-:Y:S01]  /*391a0*/  HMMA.16816.F32.BF16 R8, R4, R8, R24 ;  /* 0x000000080408723c */ /* 0x008fe20000041818 */
[----:B------:R-:W3:Y:S04]  /*391b0*/  LDL.LU.64 R26, [R1+0x3750] ;  /* 0x00375000011a7983 */ /* 0x000ee80000300a00 */
[----:B------:R-:W3:-:S15]  /*391c0*/  LDL.LU.64 R24, [R1+0x3748] ;  /* 0x0037480001187983 */ /* 0x000ede0000300a00 */
[----:B------:R-:W-:-:S03]  /*391d0*/  NOP ;  /* 0x0000000000007918 */ /* 0x000fc60000000000 */
[----:B------:R-:W-:Y:S04]  /*391e0*/  STL.64 [R1+0x350], R8 ;  /* 0x0003500801007387 */ /* 0x000fe80000100a00 */
[----:B------:R-:W-:Y:S04]  /*391f0*/  STL.64 [R1+0x358], R10 ;  /* 0x0003580a01007387 */ /* 0x000fe80000100a00 */
[----:B------:R-:W0:Y:S04]  /*39200*/  LDSM.16.MT88.4 R8, [R28+UR4+0x6100] ;  /* 0x006100041c08783b */ /* 0x000e280008004200 */
[----:B0-----:R0:W-:Y:S04]  /*39210*/  STL.64 [R1+0x3670], R10 ;  /* 0x0036700a01007387 */ /* 0x0011e80000100a00 */
[----:B------:R1:W-:Y:S04]  /*39220*/  STL.64 [R1+0x3668], R8 ;  /* 0x0036680801007387 */ /* 0x0003e80000100a00 */
[----:B0-----:R-:W4:Y:S04]  /*39230*/  LDL R10, [R1+0xd8] ;  /* 0x0000d800010a7983 */ /* 0x001f280000100800 */
[----:B------:R-:W4:Y:S04]  /*39240*/  LDL R11, [R1+0xdc] ;  /* 0x0000dc00010b7983 */ /* 0x000f280000100800 */
[----:B----4-:R0:W-:Y:S04]  /*39250*/  STL.64 [R1+0x3730], R10 ;  /* 0x0037300a01007387 */ /* 0x0101e80000100a00 */
[----:B-1----:R-:W4:Y:S04]  /*39260*/  LDL.LU R8, [R1+0x130] ;  /* 0x0001300001087983 */ /* 0x002f280000300800 */
[----:B------:R-:W4:Y:S04]  /*39270*/  LDL.LU R9, [R1+0x134] ;  /* 0x0001340001097983 */ /* 0x000f280000300800 */
[----:B0-----:R-:W4:Y:S04]  /*39280*/  LDL.LU R10, [R1+0x138] ;  /* 0x00013800010a7983 */ /* 0x001f280000300800 */
[----:B------:R-:W4:Y:S04]  /*39290*/  LDL.LU R11, [R1+0x13c] ;  /* 0x00013c00010b7983 */ /* 0x000f280000300800 */
[----:B------:R0:W-:Y:S04]  /*392a0*/  STL.64 [R1+0x3700], R22 ;  /* 0x0037001601007387 */ /* 0x0001e80000100a00 */
[----:B0-----:R-:W2:Y:S01]  /*392b0*/  LDL R22, [R1+0xa8] ;  /* 0x0000a80001167983 */ /* 0x001ea20000100800 */
[----:B----4-:R-:W-:-:S15]  /*392c0*/  HMMA.16816.F32.BF16 R8, R4, R20, R8 ;  /* 0x000000140408723c */ /* 0x010fde0000041808 */
[----:B------:R-:W-:-:S08]  /*392d0*/  NOP ;  /* 0x0000000000007918 */ /* 0x000fd00000000000 */
[----:B------:R-:W-:Y:S04]  /*392e0*/  STL.64 [R1+0x330], R8 ;  /* 0x0003300801007387 */ /* 0x000fe80000100a00 */
[----:B------:R0:W-:Y:S04]  /*392f0*/  STL.64 [R1+0x338], R10 ;  /* 0x0003380a01007387 */ /* 0x0001e80000100a00 */
[----:B------:R-:W2:Y:S01]  /*39300*/  LDL R23, [R1+0xac] ;  /* 0x0000ac0001177983 */ /* 0x000ea20000100800 */
[----:B---3--:R-:W-:Y:S03]  /*39310*/  HMMA.16816.F32.BF16 R4, R4, R16, R24 ;  /* 0x000000100404723c */ /* 0x008fe60000041818 */
[----:B------:R-:W1:Y:S04]  /*39320*/  LDSM.16.MT88.4 R16, [R28+UR4+0x6180] ;  /* 0x006180041c10783b */ /* 0x000e680008004200 */
[----:B--2---:R-:W-:Y:S04]  /*39330*/  STL.64 [R1+0x3718], R22 ;  /* 0x0037181601007387 */ /* 0x004fe80000100a00 */
[----:B0-----:R-:W2:-:S12]  /*39340*/  LDL R10, [R1+0xe8] ;  /* 0x0000e800010a7983 */ /* 0x001e980000100800 */
[----:B------:R0:W-:Y:S04]  /*39350*/  STL.64 [R1+0x2f0], R4 ;  /* 0x0002f00401007387 */ /* 0x0001e80000100a00 */
[----:B------:R3:W-:Y:S04]  /*39360*/  STL.64 [R1+0x2f8], R6 ;  /* 0x0002f80601007387 */ /* 0x0007e80000100a00 */
[----:B------:R-:W2:Y:S04]  /*39370*/  LDL R11, [R1+0xec] ;  /* 0x0000ec00010b7983 */ /* 0x000ea80000100800 */
[----:B0-----:R-:W4:Y:S04]  /*39380*/  LDL.LU R4, [R1+0x40] ;  /* 0x0000400001047983 */ /* 0x001f280000300800 */
[----:B------:R-:W4:Y:S04]  /*39390*/  LDL.LU R5, [R1+0x44] ;  /* 0x0000440001057983 */ /* 0x000f280000300800 */
[----:B---3--:R-:W3:Y:S04]  /*393a0*/  LDL.LU R6, [R1+0x48] ;  /* 0x0000480001067983 */ /* 0x008ee80000300800 */
[----:B------:R-:W3:Y:S04]  /*393b0*/  LDL.LU R7, [R1+0x4c] ;  /* 0x00004c0001077983 */ /* 0x000ee80000300800 */
[----:B---3--:R-:W-:Y:S04]  /*393c0*/  STL.64 [R1+0x3740], R6 ;  /* 0x0037400601007387 */ /* 0x008fe80000100a00 */
[----:B----4-:R0:W-:Y:S04]  /*393d0*/  STL.64 [R1+0x3738], R4 ;  /* 0x0037380401007387 */ /* 0x0101e80000100a00 */
[----:B0-----:R-:W2:Y:S04]  /*393e0*/  LDL.LU R4, [R1+0x50] ;  /* 0x0000500001047983 */ /* 0x001ea80000300800 */
[----:B------:R-:W2:Y:S04]  /*393f0*/  LDL.LU R5, [R1+0x54] ;  /* 0x0000540001057983 */ /* 0x000ea80000300800 */
[----:B------:R-:W2:Y:S04]  /*39400*/  LDL.LU R6, [R1+0x58] ;  /* 0x0000580001067983 */ /* 0x000ea80000300800 */
[----:B------:R-:W2:Y:S04]  /*39410*/  LDL.LU R7, [R1+0x5c] ;  /* 0x00005c0001077983 */ /* 0x000ea80000300800 */
[----:B------:R-:W3:Y:S04]  /*39420*/  LDL.64 R22, [R1+0x78] ;  /* 0x0000780001167983 */ /* 0x000ee80000100a00 */
[----:B---3--:R0:W-:Y:S04]  /*39430*/  STL.64 [R1+0x3720], R22 ;  /* 0x0037201601007387 */ /* 0x0081e80000100a00 */
[----:B0-----:R-:W3:Y:S04]  /*39440*/  LDL.64 R22, [R1+0xb8] ;  /* 0x0000b80001167983 */ /* 0x001ee80000100a00 */
[----:B---3--:R0:W-:Y:S04]  /*39450*/  STL.64 [R1+0x3728], R22 ;  /* 0x0037281601007387 */ /* 0x0081e80000100a00 */
[----:B------:R-:W3:Y:S04]  /*39460*/  LDL.LU R20, [R1+0x120] ;  /* 0x0001200001147983 */ /* 0x000ee80000300800 */
[----:B------:R-:W3:Y:S04]  /*39470*/  LDL.LU R21, [R1+0x124] ;  /* 0x0001240001157983 */ /* 0x000ee80000300800 */
[----:B0-----:R-:W3:Y:S04]  /*39480*/  LDL.LU R22, [R1+0x128] ;  /* 0x0001280001167983 */ /* 0x001ee80000300800 */
[----:B------:R-:W3:Y:S04]  /*39490*/  LDL.LU R23, [R1+0x12c] ;  /* 0x00012c0001177983 */ /* 0x000ee80000300800 */
[----:B------:R-:W4:Y:S01]  /*394a0*/  LDL.LU.64 R26, [R1+0x88] ;  /* 0x00008800011a7983 */ /* 0x000f220000300a00 */
[C---:B--2---:R-:W-:Y:S03]  /*394b0*/  HMMA.16816.F32.BF16 R8, R12.reuse, R10, R4 ;  /* 0x0000000a0c08723c */ /* 0x044fe60000041804 */
[----:B----4-:R0:W-:Y:S04]  /*394c0*/  STL.64 [R1+0x36f8], R26 ;  /* 0x0036f81a01007387 */ /* 0x0101e80000100a00 */
[----:B------:R-:W2:Y:S04]  /*394d0*/  LDL.LU R24, [R1+0x60] ;  /* 0x0000600001187983 */ /* 0x000ea80000300800 */
[----:B------:R-:W2:Y:S04]  /*394e0*/  LDL.LU R25, [R1+0x64] ;  /* 0x0000640001197983 */ /* 0x000ea80000300800 */
[----:B0-----:R-:W4:Y:S04]  /*394f0*/  LDL.LU R26, [R1+0x68] ;  /* 0x00006800011a7983 */ /* 0x001f280000300800 */
[----:B------:R-:W4:Y:S04]  /*39500*/  LDL.LU R27, [R1+0x6c] ;  /* 0x00006c00011b7983 */ /* 0x000f280000300800 */
[----:B----4-:R-:W-:Y:S04]  /*39510*/  STL.64 [R1+0x3710], R26 ;  /* 0x0037101a01007387 */ /* 0x010fe80000100a00 */
[----:B--2---:R0:W-:Y:S04]  /*39520*/  STL.64 [R1+0x3708], R24 ;  /* 0x0037081801007387 */ /* 0x0041e80000100a00 */
[----:B0-----:R-:W2:Y:S04]  /*39530*/  LDL.LU R24, [R1+0xf0] ;  /* 0x0000f00001187983 */ /* 0x001ea80000300800 */
[----:B------:R-:W2:Y:S04]  /*39540*/  LDL.LU R25, [R1+0xf4] ;  /* 0x0000f40001197983 */ /* 0x000ea80000300800 */
[----:B------:R-:W2:Y:S04]  /*39550*/  LDL.LU R26, [R1+0xf8] ;  /* 0x0000f800011a7983 */ /* 0x000ea80000300800 */
[----:B------:R-:W2:Y:S04]  /*39560*/  LDL.LU R27, [R1+0xfc] ;  /* 0x0000fc00011b7983 */ /* 0x000ea80000300800 */
[----:B-1----:R-:W-:Y:S04]  /*39570*/  STL.64 [R1+0x35f0], R18 ;  /* 0x0035f01201007387 */ /* 0x002fe80000100a00 */
[----:B------:R0:W-:Y:S04]  /*39580*/  STL.64 [R1+0x35e8], R16 ;  /* 0x0035e81001007387 */ /* 0x0001e80000100a00 */
[----:B0-----:R-:W4:Y:S04]  /*39590*/  LDL.LU R16, [R1+0x110] ;  /* 0x0001100001107983 */ /* 0x001f280000300800 */
[----:B------:R-:W4:Y:S04]  /*395a0*/  LDL.LU R17, [R1+0x114] ;  /* 0x0001140001117983 */ /* 0x000f280000300800 */
[----:B------:R-:W4:Y:S04]  /*395b0*/  LDL.LU R18, [R1+0x118] ;  /* 0x0001180001127983 */ /* 0x000f280000300800 */
[----:B------:R-:W4:Y:S04]  /*395c0*/  LDL.LU R19, [R1+0x11c] ;  /* 0x00011c0001137983 */ /* 0x000f280000300800 */
[----:B------:R-:W3:Y:S04]  /*395d0*/  LDL.LU.64 R6, [R1+0x3740] ;  /* 0x0037400001067983 */ /* 0x000ee80000300a00 */
[----:B------:R-:W3:Y:S04]  /*395e0*/  LDL.LU.64 R4, [R1+0x3738] ;  /* 0x0037380001047983 */ /* 0x000ee80000300a00 */
[----:B------:R-:W-:Y:S04]  /*395f0*/  STL.64 [R1+0x2e0], R8 ;  /* 0x0002e00801007387 */ /* 0x000fe80000100a00 */
[----:B------:R0:W-:Y:S04]  /*39600*/  STL.64 [R1+0x2e8], R10 ;  /* 0x0002e80a01007387 */ /* 0x0001e80000100a00 */
[----:B0-----:R-:W3:Y:S02]  /*39610*/  LDL.LU.64 R10, [R1+0x3730] ;  /* 0x00373000010a7983 */ /* 0x001ee40000300a00 */
[----:B---3--:R-:W-:Y:S06]  /*39620*/  HMMA.16816.F32.BF16 R4, R12, R10, R4 ;  /* 0x0000000a0c04723c */ /* 0x008fec0000041804 */
[----:B------:R0:W-:Y:S04]  /*39630*/  STL.64 [R1+0x36c8], R10 ;  /* 0x0036c80a01007387 */ /* 0x0001e80000100a00 */
[----:B------:R-:W3:-:S13]  /*39640*/  LDL.LU R8, [R1+0x30] ;  /* 0x0000300001087983 */ /* 0x000eda0000300800 */
[----:B------:R-:W-:Y:S04]  /*39650*/  STL.64 [R1+0x2b0], R4 ;  /* 0x0002b00401007387 */ /* 0x000fe80000100a00 */
[----:B------:R-:W-:Y:S04]  /*39660*/  STL.64 [R1+0x2b8], R6 ;  /* 0x0002b80601007387 */ /* 0x000fe80000100a00 */
[----:B------:R-:W1:Y:S04]  /*39670*/  LDSM.16.MT88.4 R4, [R2+UR4+0x6000] ;  /* 0x006000040204783b */ /* 0x000e680008004200 */
[----:B------:R-:W3:Y:S04]  /*39680*/  LDL.LU R9, [R1+0x34] ;  /* 0x0000340001097983 */ /* 0x000ee80000300800 */
[----:B0-----:R-:W3:Y:S04]  /*39690*/  LDL.LU R10, [R1+0x38] ;  /* 0x00003800010a7983 */ /* 0x001ee80000300800 */
[----:B------:R-:W3:Y:S04]  /*396a0*/  LDL.LU R11, [R1+0x3c] ;  /* 0x00003c00010b7983 */ /* 0x000ee80000300800 */
[----:B-1----:R0:W-:Y:S04]  /*396b0*/  STL.64 [R1+0x3590], R6 ;  /* 0x0035900601007387 */ /* 0x0021e80000100a00 */
[----:B------:R-:W-:Y:S04]  /*396c0*/  STL.64 [R1+0x3588], R4 ;  /* 0x0035880401007387 */ /* 0x000fe80000100a00 */
[----:B0-----:R-:W2:Y:S04]  /*396d0*/  LDL R6, [R1+0xc8] ;  /* 0x0000c80001067983 */ /* 0x001ea80000100800 */
[----:B------:R-:W2:Y:S02]  /*396e0*/  LDL R7, [R1+0xcc] ;  /* 0x0000cc0001077983 */ /* 0x000ea40000100800 */
[----:B--2---:R-:W-:-:S15]  /*396f0*/  HMMA.16816.F32.BF16 R20, R12, R6, R20 ;  /* 0x000000060c14723c */ /* 0x004fde0000041814 */
[----:B------:R-:W-:-:S08]  /*39700*/  NOP ;  /* 0x0000000000007918 */ /* 0x000fd00000000000 */
[----:B------:R-:W-:Y:S04]  /*39710*/  STL.64 [R1+0x280], R20 ;  /* 0x0002801401007387 */ /* 0x000fe80000100a00 */
[----:B------:R0:W-:Y:S04]  /*39720*/  STL.64 [R1+0x288], R22 ;  /* 0x0002881601007387 */ /* 0x0001e80000100a00 */
[----:B0-----:R-:W4:Y:S04]  /*39730*/  LDL.LU.64 R22, [R1+0x3728] ;  /* 0x0037280001167983 */ /* 0x001f280000300a00 */
[----:B------:R0:W-:Y:S04]  /*39740*/  STL.64 [R1+0x36c0], R6 ;  /* 0x0036c00601007387 */ /* 0x0001e80000100a00 */
[----:B------:R-:W2:Y:S04]  /*39750*/  LDL.LU R4, [R1+0x100] ;  /* 0x0001000001047983 */ /* 0x000ea80000300800 */
[----:B------:R-:W2:Y:S04]  /*39760*/  LDL.LU R5, [R1+0x104] ;  /* 0x0001040001057983 */ /* 0x000ea80000300800 */
[----:B0-----:R-:W2:Y:S04]  /*39770*/  LDL.LU R6, [R1+0x108] ;  /* 0x0001080001067983 */ /* 0x001ea80000300800 */
[----:B------:R-:W2:Y:S01]  /*39780*/  LDL.LU R7, [R1+0x10c] ;  /* 0x00010c0001077983 */ /* 0x000ea20000300800 */
[----:B----4-:R-:W-:-:S15]  /*39790*/  HMMA.16816.F32.BF16 R16, R12, R22, R16 ;  /* 0x000000160c10723c */ /* 0x010fde0000041810 */
[----:B------:R-:W-:-:S08]  /*397a0*/  NOP ;  /* 0x0000000000007918 */ /* 0x000fd00000000000 */
[----:B------:R0:W-:Y:S04]  /*397b0*/  STL.64 [R1+0x260], R16 ;  /* 0x0002601001007387 */ /* 0x0001e80000100a00 */
[----:B------:R-:W-:Y:S01]  /*397c0*/  STL.64 [R1+0x268], R18 ;  /* 0x0002681201007387 */ /* 0x000fe20000100a00 */
[----:B0-----:R-:W-:Y:S02]  /*397d0*/  IMAD.MOV.U32 R17, RZ, RZ, R22 ;  /* 0x000000ffff117224 */ /* 0x001fe400078e0016 */
[----:B------:R-:W-:Y:S02]  /*397e0*/  IMAD.MOV.U32 R16, RZ, RZ, R23 ;  /* 0x000000ffff107224 */ /* 0x000fe400078e0017 */
[----:B------:R-:W2:Y:S02]  /*397f0*/  LDL.LU.64 R22, [R1+0x3720] ;  /* 0x0037200001167983 */ /* 0x000ea40000300a00 */
[----:B--2---:R-:W-:-:S15]  /*39800*/  HMMA.16816.F32.BF16 R4, R12, R22, R4 ;  /* 0x000000160c04723c */ /* 0x004fde0000041804 */
[----:B------:R-:W-:-:S08]  /*39810*/  NOP ;  /* 0x0000000000007918 */ /* 0x000fd00000000000 */
[----:B------:R0:W-:Y:S04]  /*39820*/  STL.64 [R1+0x250], R4 ;  /* 0x0002500401007387 */ /* 0x0001e80000100a00 */
[----:B------:R-:W-:Y:S01]  /*39830*/  STL.64 [R1+0x258], R6 ;  /* 0x0002580601007387 */ /* 0x000fe20000100a00 */
[----:B0-----:R-:W-:Y:S02]  /*39840*/  IMAD.MOV.U32 R5, RZ, RZ, R22 ;  /* 0x000000ffff057224 */ /* 0x001fe400078e0016 */
[----:B------:R-:W-:Y:S02]  /*39850*/  IMAD.MOV.U32 R4, RZ, RZ, R23 ;  /* 0x000000ffff047224 */ /* 0x000fe400078e0017 */
        /* <DEDUP_REMOVED lines=8> */
[----:B--2---:R-:W-:-:S15]  /*398e0*/  HMMA.16816.F32.BF16 R24, R12, R22, R24 ;  /* 0x000000160c18723c */ /* 0x004fde0000041818 */
[----:B------:R-:W-:-:S08]  /*398f0*/  NOP ;  /* 0x0000000000007918 */ /* 0x000fd00000000000 */
[----:B------:R-:W-:Y:S04]  /*39900*/  STL.64 [R1+0x200], R24 ;  /* 0x0002001801007387 */ /* 0x000fe80000100a00 */
[----:B------:R0:W-:Y:S04]  /*39910*/  STL.64 [R1+0x208], R26 ;  /* 0x0002081a01007387 */ /* 0x0001e80000100a00 */
[----:B0-----:R-:W3:Y:S01]  /*39920*/  LDL.LU.64 R26, [R1+0x36f8] ;  /* 0x0036f800011a7983 */ /* 0x001ee20000300a00 */
[----:B------:R-:W-:Y:S02]  /*39930*/  IMAD.MOV.U32 R29, RZ, RZ, R22 ;  /* 0x000000ffff1d7224 */ /* 0x000fe400078e0016 */
[----:B------:R-:W-:-:S02]  /*39940*/  IMAD.MOV.U32 R3, RZ, RZ, R23 ;  /* 0x000000ffff037224 */ /* 0x000fc400078e0017 */
[----:B------:R-:W2:Y:S04]  /*39950*/  LDL.LU.64 R22, [R1+0x36f0] ;  /* 0x0036f00001167983 */ /* 0x000ea80000300a00 */
[----:B------:R-:W2:Y:S01]  /*39960*/  LDL.LU.64 R20, [R1+0x36e8] ;  /* 0x0036e80001147983 */ /* 0x000ea20000300a00 */
[----:B---3--:R-:W-:Y:S06]  /*39970*/  HMMA.16816.F32.BF16 R8, R12, R26, R8 ;  /* 0x0000001a0c08723c */ /* 0x008fec0000041808 */
[----:B------:R0:W-:Y:S04]  /*39980*/  STL.64 [R1+0x3678], R26 ;  /* 0x0036781a01007387 */ /* 0x0001e80000100a00 */
[----:B------:R-:W3:-:S13]  /*39990*/  LDL.LU R24, [R1+0x2d0] ;  /* 0x0002d00001187983 */ /* 0x000eda0000300800 */
[----:B------:R-:W-:Y:S04]  /*399a0*/  STL.64 [R1+0x1f0], R8 ;  /* 0x0001f00801007387 */ /* 0x000fe80000100a00 */
[----:B------:R-:W-:Y:S04]  /*399b0*/  STL.64 [R1+0x1f8], R10 ;  /* 0x0001f80a01007387 */ /* 0x000fe80000100a00 */
[----:B------:R-:W3:Y:S04]  /*399c0*/  LDL.LU R25, [R1+0x2d4] ;  /* 0x0002d40001197983 */ /* 0x000ee80000300800 */
[----:B0-----:R-:W4:Y:S04]  /*399d0*/  LDL.LU R26, [R1+0x2d8] ;  /* 0x0002d800011a7983 */ /* 0x001f280000300800 */
[----:B------:R-:W4:Y:S04]  /*399e0*/  LDL.LU R27, [R1+0x2dc] ;  /* 0x0002dc00011b7983 */ /* 0x000f280000300800 */
[----:B----4-:R0:W-:Y:S04]  /*399f0*/  STL.64 [R1+0x3688], R26 ;  /* 0x0036881a01007387 */ /* 0x0101e80000100a00 */
[----:B---3--:R-:W-:Y:S04]  /*39a00*/  STL.64 [R1+0x3680], R24 ;  /* 0x0036801801007387 */ /* 0x008fe80000100a00 */
[----:B0-----:R-:W3:Y:S04]  /*39a10*/  LDL.64 R26, [R1+0xa8] ;  /* 0x0000a800011a7983 */ /* 0x001ee80000100a00 */
[----:B---3--:R0:W-:Y:S02]  /*39a20*/  STL.64 [R1+0x3690], R26 ;  /* 0x0036901a01007387 */ /* 0x0081e40000100a00 */
[----:B0-----:R-:W-:-:S02]  /*39a30*/  IMAD.MOV.U32 R27, RZ, RZ, R4 ;  /* 0x000000ffff1b7224 */ /* 0x001fc400078e0004 */
[----:B------:R-:W-:Y:S01]  /*39a40*/  IMAD.MOV.U32 R26, RZ, RZ, R5 ;  /* 0x000000ffff1a7224 */ /* 0x000fe200078e0005 */
[----:B------:R-:W3:Y:S04]  /*39a50*/  LDL.LU R4, [R1+0x10] ;  /* 0x0000100001047983 */ /* 0x000ee80000300800 */
[----:B------:R-:W3:Y:S04]  /*39a60*/  LDL.LU R5, [R1+0x14] ;  /* 0x0000140001057983 */ /* 0x000ee80000300800 */
[----:B------:R-:W4:Y:S04]  /*39a70*/  LDL.LU R6, [R1+0x18] ;  /* 0x0000180001067983 */ /* 0x000f280000300800 */
[----:B------:R-:W4:Y:S04]  /*39a80*/  LDL.LU R7, [R1+0x1c] ;  /* 0x00001c0001077983 */ /* 0x000f280000300800 */
[----:B------:R-:W2:Y:S04]  /*39a90*/  LDL.LU R8, [R1+0x20] ;  /* 0x0000200001087983 */ /* 0x000ea80000300800 */
[----:B------:R-:W2:Y:S04]  /*39aa0*/  LDL.LU R9, [R1+0x24] ;  /* 0x0000240001097983 */ /* 0x000ea80000300800 */
[----:B------:R-:W2:Y:S04]  /*39ab0*/  LDL.LU R10, [R1+0x28] ;  /* 0x00002800010a7983 */ /* 0x000ea80000300800 */
[----:B------:R-:W2:Y:S04]  /*39ac0*/  LDL.LU R11, [R1+0x2c] ;  /* 0x00002c00010b7983 */ /* 0x000ea80000300800 */
[----:B----4-:R0:W-:Y:S04]  /*39ad0*/  STL.64 [R1+0x36d8], R6 ;  /* 0x0036d80601007387 */ /* 0x0101e80000100a00 */
[----:B---3--:R-:W-:Y:S04]  /*39ae0*/  STL.64 [R1+0x36d0], R4 ;  /* 0x0036d00401007387 */ /* 0x008fe80000100a00 */
[----:B0-----:R-:W2:Y:S04]  /*39af0*/  LDL.64 R6, [R1+0xe8] ;  /* 0x0000e80001067983 */ /* 0x001ea80000100a00 */
[----:B------:R0:W-:Y:S02]  /*39b00*/  STL.64 [R1+0x36a0], R26 ;  /* 0x0036a01a01007387 */ /* 0x0001e40000100a00 */
[----:B0-----:R-:W-:-:S02]  /*39b10*/  IMAD.MOV.U32 R26, RZ, RZ, R17 ;  /* 0x000000ffff1a7224 */ /* 0x001fc400078e0011 */
[----:B------:R-:W-:-:S05]  /*39b20*/  IMAD.MOV.U32 R27, RZ, RZ, R16 ;  /* 0x000000ffff1b7224 */ /* 0x000fca00078e0010 */
[----:B------:R0:W-:Y:S04]  /*39b30*/  STL.64 [R1+0x36b8], R26 ;  /* 0x0036b81a01007387 */ /* 0x0001e80000100a00 */
[----:B------:R-:W3:Y:S04]  /*39b40*/  LDL.LU R24, [R1] ;  /* 0x0000000001187983 */ /* 0x000ee80000300800 */
[----:B------:R-:W3:Y:S04]  /*39b50*/  LDL.LU R25, [R1+0x4] ;  /* 0x0000040001197983 */ /* 0x000ee80000300800 */
[----:B0-----:R-:W3:Y:S04]  /*39b60*/  LDL.LU R26, [R1+0x8] ;  /* 0x00000800011a7983 */ /* 0x001ee80000300800 */
[----:B------:R-:W3:Y:S04]  /*39b70*/  LDL.LU R27, [R1+0xc] ;  /* 0x00000c00011b7983 */ /* 0x000ee80000300800 */
[----:B------:R-:W4:Y:S04]  /*39b80*/  LDL.LU R16, [R1+0x390] ;  /* 0x0003900001107983 */ /* 0x000f280000300800 */
[----:B------:R-:W4:Y:S04]  /*39b90*/  LDL.LU R17, [R1+0x394] ;  /* 0x0003940001117983 */ /* 0x000f280000300800 */
[----:B------:R-:W2:Y:S04]  /*39ba0*/  LDL.LU R18, [R1+0x398] ;  /* 0x0003980001127983 */ /* 0x000ea80000300800 */
[----:B------:R-:W2:Y:S04]  /*39bb0*/  LDL.LU R19, [R1+0x39c] ;  /* 0x00039c0001137983 */ /* 0x000ea80000300800 */
[----:B--2---:R0:W-:Y:S04]  /*39bc0*/  STL.64 [R1+0x3600], R18 ;  /* 0x0036001201007387 */ /* 0x0041e80000100a00 */
[----:B----4-:R1:W-:Y:S01]  /*39bd0*/  STL.64 [R1+0x35f8], R16 ;  /* 0x0035f81001007387 */ /* 0x0103e20000100a00 */
[----:B0-----:R-:W-:-:S02]  /*39be0*/  IMAD.MOV.U32 R18, RZ, RZ, R29 ;  /* 0x000000ffff127224 */ /* 0x001fc400078e001d */
[----:B------:R-:W-:Y:S01]  /*39bf0*/  IMAD.MOV.U32 R19, RZ, RZ, R3 ;  /* 0x000000ffff137224 */ /* 0x000fe200078e0003 */
[----:B------:R-:W2:Y:S04]  /*39c00*/  LDL.LU R29, [R1+0x36e0] ;  /* 0x0036e000011d7983 */ /* 0x000ea80000300800 */
[----:B------:R0:W-:Y:S04]  /*39c10*/  STL.64 [R1+0x3698], R18 ;  /* 0x0036981201007387 */ /* 0x0001e80000100a00 */
[----:B-1----:R-:W4:Y:S04]  /*39c20*/  LDL.LU R16, [R1+0x290] ;  /* 0x0002900001107983 */ /* 0x002f280000300800 */
[----:B------:R-:W4:Y:S04]  /*39c30*/  LDL.LU R17, [R1+0x294] ;  /* 0x0002940001117983 */ /* 0x000f280000300800 */
[----:B0-----:R-:W3:Y:S04]  /*39c40*/  LDL.LU R18, [R1+0x298] ;  /* 0x0002980001127983 */ /* 0x001ee80000300800 */
[----:B------:R-:W3:Y:S01]  /*39c50*/  LDL.LU R19, [R1+0x29c] ;  /* 0x00029c0001137983 */ /* 0x000ee20000300800 */
[----:B------:R-:W-:Y:S06]  /*39c60*/  HMMA.16816.F32.BF16 R8, R20, R6, R8 ;  /* 0x000000061408723c */ /* 0x000fec0000041808 */
[----:B------:R-:W-:-:S02]  /*39c70*/  IMAD.MOV.U32 R12, RZ, RZ, R6 ;  /* 0x000000ffff0c7224 */ /* 0x000fc400078e0006 */
[----:B------:R-:W-:Y:S01]  /*39c80*/  IMAD.MOV.U32 R3, RZ, RZ, R7 ;  /* 0x000000ffff037224 */ /* 0x000fe200078e0007 */
[----:B---3--:R-:W-:Y:S04]  /*39c90*/  STL.64 [R1+0x36b0], R18 ;  /* 0x0036b01201007387 */ /* 0x008fe80000100a00 */
[----:B----4-:R0:W-:Y:S04]  /*39ca0*/  STL.64 [R1+0x36a8], R16 ;  /* 0x0036a81001007387 */ /* 0x0101e80000100a00 */
[----:B0-----:R-:W3:Y:S04]  /*39cb0*/  LDL.LU R16, [R1+0x270] ;  /* 0x0002700001107983 */ /* 0x001ee80000300800 */
[----:B------:R-:W3:Y:S04]  /*39cc0*/  LDL.LU R17, [R1+0x274] ;  /* 0x0002740001117983 */ /* 0x000ee80000300800 */
[----:B------:R-:W3:Y:S04]  /*39cd0*/  LDL.LU R18, [R1+0x278] ;  /* 0x0002780001127983 */ /* 0x000ee80000300800 */
[----:B------:R-:W4:Y:S04]  /*39ce0*/  LDL.LU.64 R6, [R1+0x36d8] ;  /* 0x0036d80001067983 */ /* 0x000f280000300a00 */
[----:B------:R-:W4:Y:S01]  /*39cf0*/  LDL.LU.64 R4, [R1+0x36d0] ;  /* 0x0036d00001047983 */ /* 0x000f220000300a00 */
[----:B--2---:R-:W-:-:S03]  /*39d00*/  IMAD.MOV.U32 R19, RZ, RZ, R29 ;  /* 0x000000ffff137224 */ /* 0x004fc600078e001d */
[----:B------:R-:W-:Y:S04]  /*39d10*/  STL.64 [R1+0x1e0], R8 ;  /* 0x0001e00801007387 */ /* 0x000fe80000100a00 */
[----:B------:R0:W-:Y:S01]  /*39d20*/  STL [R1+0x1e8], R10 ;  /* 0x0001e80a01007387 */ /* 0x0001e20000100800 */
[----:B------:R-:W-:-:S03]  /*39d30*/  IMAD.MOV.U32 R29, RZ, RZ, R11 ;  /* 0x000000ffff1d7224 */ /* 0x000fc600078e000b */
[----:B0-----:R-:W4:Y:S04]  /*39d40*/  LDL.LU.64 R10, [R1+0x36c8] ;  /* 0x0036c800010a7983 */ /* 0x001f280000300a00 */
[----:B------:R-:W-:Y:S01]  /*39d50*/  STL [R1+0x32e0], R29 ;  /* 0x0032e01d01007387 */ /* 0x000fe20000100800 */
[----:B----4-:R-:W-:Y:S03]  /*39d60*/  HMMA.16816.F32.BF16 R8, R20, R10, R4 ;  /* 0x0000000a1408723c */ /* 0x010fe60000041804 */
[----:B------:R-:W2:-:S15]  /*39d70*/  LDL.LU.64 R6, [R1+0x36c0] ;  /* 0x0036c00001067983 */ /* 0x000e9e0000300a00 */
[----:B------:R-:W-:-:S05]  /*39d80*/  NOP ;  /* 0x0000000000007918 */ /* 0x000fca0000000000 */
[----:B------:R0:W-:Y:S04]  /*39d90*/  STL.64 [R1+0x1c0], R8 ;  /* 0x0001c00801007387 */ /* 0x0001e80000100a00 */
[----:B------:R1:W-:Y:S04]  /*39da0*/  STL.64 [R1+0x1c8], R10 ;  /* 0x0001c80a01007387 */ /* 0x0003e80000100a00 */
[----:B0-----:R-:W4:Y:S04]  /*39db0*/  LDL.LU R8, [R1+0x2c0] ;  /* 0x0002c00001087983 */ /* 0x001f280000300800 */
[----:B------:R-:W4:Y:S04]  /*39dc0*/  LDL.LU R9, [R1+0x2c4] ;  /* 0x0002c40001097983 */ /* 0x000f280000300800 */
[----:B-1----:R-:W4:Y:S04]  /*39dd0*/  LDL.LU R10, [R1+0x2c8] ;  /* 0x0002c800010a7983 */ /* 0x002f280000300800 */
[----:B------:R-:W4:Y:S01]  /*39de0*/  LDL.LU R11, [R1+0x2cc] ;  /* 0x0002cc00010b7983 */ /* 0x000f220000300800 */
[----:B--2---:R-:W-:-:S15]  /*39df0*/  HMMA.16816.F32.BF16 R24, R20, R6, R24 ;  /* 0x000000061418723c */ /* 0x004fde0000041818 */
[----:B------:R-:W-:-:S08]  /*39e00*/  NOP ;  /* 0x0000000000007918 */ /* 0x000fd00000000000 */
[----:B------:R-:W-:Y:S04]  /*39e10*/  STL.64 [R1+0x40], R24 ;  /* 0x0000401801007387 */ /* 0x000fe80000100a00 */
[----:B------:R0:W-:Y:S01]  /*39e20*/  STL [R1+0x48], R26 ;  /* 0x0000481a01007387 */ /* 0x0001e20000100800 */
[----:B------:R-:W-:-:S03]  /*39e30*/  IMAD.MOV.U32 R29, RZ, RZ, R27 ;  /* 0x000000ffff1d7224 */ /* 0x000fc600078e001b */
[----:B0-----:R-:W3:Y:S04]  /*39e40*/  LDL.LU.64 R26, [R1+0x36b8] ;  /* 0x0036b800011a7983 */ /* 0x001ee80000300a00 */
[----:B------:R0:W-:Y:S04]  /*39e50*/  STL.64 [R1+0x3658], R6 ;  /* 0x0036580601007387 */ /* 0x0001e80000100a00 */
[----:B------:R-:W2:Y:S04]  /*39e60*/  LDL.LU R4, [R1+0x2a0] ;  /* 0x0002a00001047983 */ /* 0x000ea80000300800 */
[----:B------:R-:W2:Y:S04]  /*39e70*/  LDL.LU R5, [R1+0x2a4] ;  /* 0x0002a40001057983 */ /* 0x000ea80000300800 */
[----:B0-----:R-:W2:Y:S04]  /*39e80*/  LDL.LU R6, [R1+0x2a8] ;  /* 0x0002a80001067983 */ /* 0x001ea80000300800 */
[----:B------:R-:W2:Y:S04]  /*39e90*/  LDL.LU R7, [R1+0x2ac] ;  /* 0x0002ac0001077983 */ /* 0x000ea80000300800 */
[----:B------:R-:W-:Y:S01]  /*39ea0*/  STL [R1+0x32e4], R29 ;  /* 0x0032e41d01007387 */ /* 0x000fe20000100800 */
[----:B---3--:R-:W-:Y:S03]  /*39eb0*/  HMMA.16816.F32.BF16 R24, R20, R26, R16 ;  /* 0x0000001a1418723c */ /* 0x008fe60000041810 */
[----:B------:R-:W3:Y:S04]  /*39ec0*/  LDL.LU.64 R18, [R1+0x36b0] ;  /* 0x0036b00001127983 */ /* 0x000ee80000300a00 */
[----:B------:R-:W3:-:S15]  /*39ed0*/  LDL.LU.64 R16, [R1+0x36a8] ;  /* 0x0036a80001107983 */ /* 0x000ede0000300a00 */
[----:B------:R-:W-:-:S01]  /*39ee0*/  NOP ;  /* 0x0000000000007918 */ /* 0x000fc20000000000 */
[----:B------:R-:W-:Y:S04]  /*39ef0*/  STL.64 [R1+0x30], R24 ;  /* 0x0000301801007387 */ /* 0x000fe80000100a00 */
[----:B------:R0:W-:Y:S04]  /*39f00*/  STL.64 [R1+0x38], R26 ;  /* 0x0000381a01007387 */ /* 0x0001e80000100a00 */
[----:B0-----:R-:W3:Y:S02]  /*39f10*/  LDL.LU.64 R26, [R1+0x36a0] ;  /* 0x0036a000011a7983 */ /* 0x001ee40000300a00 */
[----:B---3--:R-:W-:Y:S02]  /*39f20*/  HMMA.16816.F32.BF16 R24, R20, R26, R16 ;  /* 0x0000001a1418723c */ /* 0x008fe40000041810 */
[----:B------:R-:W3:-:S15]  /*39f30*/  LDL.LU.64 R18, [R1+0x3698] ;  /* 0x0036980001127983 */ /* 0x000ede0000300a00 */
[----:B------:R-:W-:-:S06]  /*39f40*/  NOP ;  /* 0x0000000000007918 */ /* 0x000fcc0000000000 */
[----:B------:R-:W-:Y:S04]  /*39f50*/  STL.64 [R1+0x20], R24 ;  /* 0x0000201801007387 */ /* 0x000fe80000100a00 */
[----:B------:R0:W-:Y:S04]  /*39f60*/  STL.64 [R1+0x28], R26 ;  /* 0x0000281a01007387 */ /* 0x0001e80000100a00 */
[----:B0-----:R-:W2:Y:S02]  /*39f70*/  LDL.LU.64 R26, [R1+0x3690] ;  /* 0x00369000011a7983 */ /* 0x001ea40000300a00 */
[----:B--2---:R-:W-:-:S15]  /*39f80*/  HMMA.16816.F32.BF16 R4, R20, R26, R4 ;  /* 0x0000001a1404723c */ /* 0x004fde0000041804 */
[----:B------:R-:W-:-:S08]  /*39f90*/  NOP ;  /* 0x0000000000007918 */ /* 0x000fd00000000000 */
[----:B------:R0:W-:Y:S04]  /*39fa0*/  STL.64 [R1+0x1b0], R4 ;  /* 0x0001b00401007387 */ /* 0x0001e80000100a00 */
[----:B------:R-:W-:Y:S01]  /*39fb0*/  STL.64 [R1+0x1b8], R6 ;  /* 0x0001b80601007387 */ /* 0x000fe20000100a00 */
[----:B0-----:R-:W-:Y:S02]  /*39fc0*/  IMAD.MOV.U32 R5, RZ, RZ, R26 ;  /* 0x000000ffff057224 */ /* 0x001fe400078e001a */
[----:B------:R-:W-:Y:S02]  /*39fd0*/  IMAD.MOV.U32 R4, RZ, RZ, R27 ;  /* 0x000000ffff047224 */ /* 0x000fe400078e001b */
[----:B------:R-:W3:Y:S04]  /*39fe0*/  LDL.LU.64 R26, [R1+0x3688] ;  /* 0x00368800011a7983 */ /* 0x000ee80000300a00 */
[----:B------:R-:W3:Y:S02]  /*39ff0*/  LDL.LU.64 R24, [R1+0x3680] ;  /* 0x0036800001187983 */ /* 0x000ee40000300a00 */
[----:B---3--:R-:W-:-:S15]  /*3a000*/  HMMA.16816.F32.BF16 R24, R20, R18, R24 ;  /* 0x000000121418723c */ /* 0x008fde0000041818 */
[----:B------:R-:W-:-:S08]  /*3a010*/  NOP ;  /* 0x0000000000007918 */ /* 0x000fd00000000000 */
[----:B------:R-:W-:Y:S04]  /*3a020*/  STL.64 [R1+0x1a0], R24 ;  /* 0x0001a01801007387 */ /* 0x000fe80000100a00 */
[----:B------:R0:W-:Y:S04]  /*3a030*/  STL.64 [R1+0x1a8], R26 ;  /* 0x0001a81a01007387 */ /* 0x0001e80000100a00 */
[----:B0-----:R-:W4:Y:S04]  /*3a040*/  LDL.LU.64 R26, [R1+0x3678] ;  /* 0x00367800011a7983 */ /* 0x001f280000300a00 */
[----:B------:R0:W-:Y:S02]  /*3a050*/  STL.64 [R1+0x3610], R18 ;  /* 0x0036101201007387 */ /* 0x0001e40000100a00 */
[----:B0-----:R-:W-:-:S02]  /*3a060*/  IMAD.MOV.U32 R18, RZ, RZ, R5 ;  /* 0x000000ffff127224 */ /* 0x001fc400078e0005 */
[----:B------:R-:W-:-:S05]  /*3a070*/  IMAD.MOV.U32 R19, RZ, RZ, R4 ;  /* 0x000000ffff137224 */ /* 0x000fca00078e0004 */
[----:B------:R0:W-:Y:S04]  /*3a080*/  STL.64 [R1+0x3628], R18 ;  /* 0x0036281201007387 */ /* 0x0001e80000100a00 */
[----:B0-----:R-:W2:Y:S04]  /*3a090*/  LDL.64 R18, [R1+0x78] ;  /* 0x0000780001127983 */ /* 0x001ea80000100a00 */
[----:B--2---:R0:W-:Y:S04]  /*3a0a0*/  STL.64 [R1+0x3640], R18 ;  /* 0x0036401201007387 */ /* 0x0041e80000100a00 */
[----:B------:R-:W2:Y:S04]  /*3a0b0*/  LDL.LU R16, [R1+0x340] ;  /* 0x0003400001107983 */ /* 0x000ea80000300800 */
[----:B------:R-:W2:Y:S04]  /*3a0c0*/  LDL.LU R17, [R1+0x344] ;  /* 0x0003440001117983 */ /* 0x000ea80000300800 */
[----:B0-----:R-:W3:Y:S04]  /*3a0d0*/  LDL.LU R18, [R1+0x348] ;  /* 0x0003480001127983 */ /* 0x001ee80000300800 */
[----:B------:R-:W3:Y:S04]  /*3a0e0*/  LDL.LU R19, [R1+0x34c] ;  /* 0x00034c0001137983 */ /* 0x000ee80000300800 */
[----:B------:R-:W2:Y:S01]  /*3a0f0*/  LDL.64 R6, [R1+0xd8] ;  /* 0x0000d80001067983 */ /* 0x000ea20000100a00 */
[----:B----4-:R-:W-:Y:S03]  /*3a100*/  HMMA.16816.F32.BF16 R20, R20, R26, R8 ;  /* 0x0000001a1414723c */ /* 0x010fe60000041808 */
[----:B--2---:R0:W-:Y:S04]  /*3a110*/  STL.64 [R1+0x3660], R6 ;  /* 0x0036600601007387 */ /* 0x0041e80000100a00 */
[----:B------:R-:W2:Y:S04]  /*3a120*/  LDL.LU R4, [R1+0x300] ;  /* 0x0003000001047983 */ /* 0x000ea80000300800 */
[----:B------:R-:W2:Y:S04]  /*3a130*/  LDL.LU R5, [R1+0x304] ;  /* 0x0003040001057983 */ /* 0x000ea80000300800 */
[----:B0-----:R-:W2:Y:S04]  /*3a140*/  LDL.LU R6, [R1+0x308] ;  /* 0x0003080001067983 */ /* 0x001ea80000300800 */
[----:B------:R-:W2:Y:S04]  /*3a150*/  LDL.LU R7, [R1+0x30c] ;  /* 0x00030c0001077983 */ /* 0x000ea80000300800 */
[----:B---3--:R-:W-:Y:S04]  /*3a160*/  STL.64 [R1+0x3650], R18 ;  /* 0x0036501201007387 */ /* 0x008fe80000100a00 */
[----:B------:R0:W-:Y:S04]  /*3a170*/  STL.64 [R1+0x3648], R16 ;  /* 0x0036481001007387 */ /* 0x0001e80000100a00 */
[----:B0-----:R-:W3:Y:S04]  /*3a180*/  LDL.LU R16, [R1+0x320] ;  /* 0x0003200001107983 */ /* 0x001ee80000300800 */
[----:B------:R-:W3:Y:S04]  /*3a190*/  LDL.LU R17, [R1+0x324] ;  /* 0x0003240001117983 */ /* 0x000ee80000300800 */
[----:B------:R-:W3:Y:S04]  /*3a1a0*/  LDL.LU R18, [R1+0x328] ;  /* 0x0003280001127983 */ /* 0x000ee80000300800 */
[----:B------:R-:W3:Y:S04]  /*3a1b0*/  LDL.LU R19, [R1+0x32c] ;  /* 0x00032c0001137983 */ /* 0x000ee80000300800 */
[----:B------:R-:W2:Y:S04]  /*3a1c0*/  LDL.LU.64 R10, [R1+0x3670] ;  /* 0x00367000010a7983 */ /* 0x000ea80000300a00 */
[----:B------:R-:W2:Y:S04]  /*3a1d0*/  LDL.LU.64 R8, [R1+0x3668] ;  /* 0x0036680001087983 */ /* 0x000ea80000300a00 */
[----:B------:R0:W-:Y:S04]  /*3a1e0*/  STL.64 [R1+0x3608], R26 ;  /* 0x0036081a01007387 */ /* 0x0001e80000100a00 */
[----:B------:R-:W4:Y:S04]  /*3a1f0*/  LDL.LU R24, [R1+0x3b0] ;  /* 0x0003b00001187983 */ /* 0x000f280000300800 */
[----:B------:R-:W-:Y:S04]  /*3a200*/  STL.64 [R1+0x10], R20 ;  /* 0x0000101401007387 */ /* 0x000fe80000100a00 */
[----:B------:R1:W-:Y:S04]  /*3a210*/  STL.64 [R1+0x18], R22 ;  /* 0x0000181601007387 */ /* 0x0003e80000100a00 */
[----:B------:R-:W4:Y:S04]  /*3a220*/  LDL.LU R25, [R1+0x3b4] ;  /* 0x0003b40001197983 */ /* 0x000f280000300800 */
[----:B0-----:R-:W3:Y:S04]  /*3a230*/  LDL.LU R26, [R1+0x3b8] ;  /* 0x0003b800011a7983 */ /* 0x001ee80000300800 */
[----:B------:R-:W3:Y:S01]  /*3a240*/  LDL.LU R27, [R1+0x3bc] ;  /* 0x0003bc00011b7983 */ /* 0x000ee20000300800 */
[----:B-1----:R-:W-:-:S03]  /*3a250*/  IMAD.MOV.U32 R22, RZ, RZ, R12 ;  /* 0x000000ffff167224 */ /* 0x002fc600078e000c */
[----:B------:R-:W0:Y:S01]  /*3a260*/  LDSM.16.MT88.4 R12, [R2+UR4+0x6080] ;  /* 0x00608004020c783b */ /* 0x000e220008004200 */
[----:B------:R-:W-:-:S03]  /*3a270*/  IMAD.MOV.U32 R23, RZ, RZ, R3 ;  /* 0x000000ffff177224 */ /* 0x000fc600078e0003 */
[----:B---3--:R-:W-:Y:S04]  /*3a280*/  STL.64 [R1+0x3620], R26 ;  /* 0x0036201a01007387 */ /* 0x008fe80000100a00 */
[----:B----4-:R1:W-:Y:S04]  /*3a290*/  STL.64 [R1+0x3618], R24 ;  /* 0x0036181801007387 */ /* 0x0103e80000100a00 */
[----:B-1----:R-:W3:Y:S04]  /*3a2a0*/  LDL.LU R24, [R1+0x380] ;  /* 0x0003800001187983 */ /* 0x002ee80000300800 */
[----:B------:R-:W3:Y:S04]  /*3a2b0*/  LDL.LU R25, [R1+0x384] ;  /* 0x0003840001197983 */ /* 0x000ee80000300800 */
[----:B------:R-:W4:Y:S04]  /*3a2c0*/  LDL.LU R26, [R1+0x388] ;  /* 0x00038800011a7983 */ /* 0x000f280000300800 */
[----:B------:R-:W4:Y:S01]  /*3a2d0*/  LDL.LU R27, [R1+0x38c] ;  /* 0x00038c00011b7983 */ /* 0x000f220000300800 */
[C---:B--2---:R-:W-:Y:S03]  /*3a2e0*/  HMMA.16816.F32.BF16 R4, R8.reuse, R22, R4 ;  /* 0x000000160804723c */ /* 0x044fe60000041804 */
[----:B----4-:R-:W-:Y:S04]  /*3a2f0*/  STL.64 [R1+0x3638], R26 ;  /* 0x0036381a01007387 */ /* 0x010fe80000100a00 */
[----:B---3--:R1:W-:Y:S04]  /*3a300*/  STL.64 [R1+0x3630], R24 ;  /* 0x0036301801007387 */ /* 0x0083e80000100a00 */
[----:B-1----:R-:W2:Y:S04]  /*3a310*/  LDL.LU R24, [R1+0x370] ;  /* 0x0003700001187983 */ /* 0x002ea80000300800 */
[----:B------:R-:W2:Y:S04]  /*3a320*/  LDL.LU R25, [R1+0x374] ;  /* 0x0003740001197983 */ /* 0x000ea80000300800 */
[----:B------:R-:W2:Y:S04]  /*3a330*/  LDL.LU R26, [R1+0x378] ;  /* 0x00037800011a7983 */ /* 0x000ea80000300800 */
[----:B------:R-:W2:Y:S04]  /*3a340*/  LDL.LU R27, [R1+0x37c] ;  /* 0x00037c00011b7983 */ /* 0x000ea80000300800 */
[----:B0-----:R-:W-:Y:S04]  /*3a350*/  STL.64 [R1+0x3508], R14 ;  /* 0x0035080e01007387 */ /* 0x001fe80000100a00 */
[----:B------:R0:W-:Y:S04]  /*3a360*/  STL.64 [R1+0x3500], R12 ;  /* 0x0035000c01007387 */ /* 0x0001e80000100a00 */
[----:B0-----:R-:W3:Y:S04]  /*3a370*/  LDL.LU R12, [R1+0x310] ;  /* 0x00031000010c7983 */ /* 0x001ee80000300800 */
[----:B------:R-:W3:Y:S04]  /*3a380*/  LDL.LU R13, [R1+0x314] ;  /* 0x00031400010d7983 */ /* 0x000ee80000300800 */
[----:B------:R-:W3:Y:S04]  /*3a390*/  LDL.LU R14, [R1+0x318] ;  /* 0x00031800010e7983 */ /* 0x000ee80000300800 */
[----:B------:R-:W3:Y:S04]  /*3a3a0*/  LDL.LU R15, [R1+0x31c] ;  /* 0x00031c00010f7983 */ /* 0x000ee80000300800 */
[----:B------:R-:W-:Y:S04]  /*3a3b0*/  STL.64 [R1+0x190], R4 ;  /* 0x0001900401007387 */ /* 0x000fe80000100a00 */
[----:B------:R0:W-:Y:S04]  /*3a3c0*/  STL.64 [R1+0x198], R6 ;  /* 0x0001980601007387 */ /* 0x0001e80000100a00 */
[----:B0-----:R-:W3:Y:S02]  /*3a3d0*/  LDL.LU.64 R6, [R1+0x3660] ;  /* 0x0036600001067983 */ /* 0x001ee40000300a00 */
[----:B---3--:R-:W-:-:S15]  /*3a3e0*/  HMMA.16816.F32.BF16 R12, R8, R6, R12 ;  /* 0x00000006080c723c */ /* 0x008fde000004180c */
[----:B------:R-:W-:-:S08]  /*3a3f0*/  NOP ;  /* 0x0000000000007918 */ /* 0x000fd00000000000 */
[----:B------:R0:W-:Y:S04]  /*3a400*/  STL.64 [R1+0x180], R12 ;  /* 0x0001800c01007387 */ /* 0x0001e80000100a00 */
[----:B------:R1:W-:Y:S01]  /*3a410*/  STL.64 [R1+0x188], R14 ;  /* 0x0001880e01007387 */ /* 0x0003e20000100a00 */
[----:B0-----:R-:W-:Y:S02]  /*3a420*/  IMAD.MOV.U32 R13, RZ, RZ, R7 ;  /* 0x000000ffff0d7224 */ /* 0x001fe400078e0007 */
[----:B-1----:R-:W-:Y:S02]  /*3a430*/  IMAD.MOV.U32 R14, RZ, RZ, R6 ;  /* 0x000000ffff0e7224 */ /* 0x002fe400078e0006 */
[----:B------:R-:W3:Y:S02]  /*3a440*/  LDL.LU.64 R6, [R1+0x3658] ;  /* 0x0036580001067983 */ /* 0x000ee40000300a00 */
[----:B---3--:R-:W-:-:S15]  /*3a450*/  HMMA.16816.F32.BF16 R16, R8, R6, R16 ;  /* 0x000000060810723c */ /* 0x008fde0000041810 */
[----:B------:R-:W-:-:S08]  /*3a460*/  NOP ;  /* 0x0000000000007918 */ /* 0x000fd00000000000 */
[----:B------:R-:W-:Y:S04]  /*3a470*/  STL.64 [R1+0x170], R16 ;  /* 0x0001701001007387 */ /* 0x000fe80000100a00 */
[----:B------:R0:W-:Y:S04]  /*3a480*/  STL.64 [R1+0x178], R18 ;  /* 0x0001781201007387 */ /* 0x0001e80000100a00 */
[----:B0-----:R-:W3:Y:S04]  /*3a490*/  LDL.LU.64 R18, [R1+0x3650] ;  /* 0x0036500001127983 */ /* 0x001ee80000300a00 */
[----:B------:R-:W3:Y:S04]  /*3a4a0*/  LDL.LU.64 R16, [R1+0x3648] ;  /* 0x0036480001107983 */ /* 0x000ee80000300a00 */
[----:B------:R0:W-:Y:S04]  /*3a4b0*/  STL.64 [R1+0x35d0], R6 ;  /* 0x0035d00601007387 */ /* 0x0001e80000100a00 */
[----:B0-----:R-:W3:Y:S02]  /*3a4c0*/  LDL.64 R6, [R1+0xb8] ;  /* 0x0000b80001067983 */ /* 0x001ee40000100a00 */
[----:B---3--:R-:W-:-:S15]  /*3a4d0*/  HMMA.16816.F32.BF16 R16, R8, R6, R16 ;  /* 0x000000060810723c */ /* 0x008fde0000041810 */
[----:B------:R-:W-:-:S08]  /*3a4e0*/  NOP ;  /* 0x0000000000007918 */ /* 0x000fd00000000000 */
[----:B------:R-:W-:Y:S04]  /*3a4f0*/  STL.64 [R1+0x160], R16 ;  /* 0x0001601001007387 */ /* 0x000fe80000100a00 */
[----:B------:R0:W-:Y:S04]  /*3a500*/  STL.64 [R1+0x168], R18 ;  /* 0x0001681201007387 */ /* 0x0001e80000100a00 */
        /* <DEDUP_REMOVED lines=27> */
[----:B------:R0:W-:Y:S04]  /*3a6c0*/  STL.64 [R1], R8 ;  /* 0x0000000801007387 */ /* 0x0001e80000100a00 */
[----:B------:R1:W-:Y:S04]  /*3a6d0*/  STL.64 [R1+0x8], R10 ;  /* 0x0000080a01007387 */ /* 0x0003e80000100a00 */
[----:B0-----:R-:W2:Y:S04]  /*3a6e0*/  LDL.LU R8, [R1+0x3c0] ;  /* 0x0003c00001087983 */ /* 0x001ea80000300800 */
[----:B------:R-:W2:Y:S04]  /*3a6f0*/  LDL.LU R9, [R1+0x3c4] ;  /* 0x0003c40001097983 */ /* 0x000ea80000300800 */
[----:B-1----:R-:W2:Y:S04]  /*3a700*/  LDL.LU R10, [R1+0x3c8] ;  /* 0x0003c800010a7983 */ /* 0x002ea80000300800 */
[----:B------:R-:W2:Y:S04]  /*3a710*/  LDL.LU R11, [R1+0x3cc] ;  /* 0x0003cc00010b7983 */ /* 0x000ea80000300800 */
[----:B------:R-:W-:Y:S01]  /*3a720*/  STL.64 [R1+0x3598], R26 ;  /* 0x0035981a01007387 */ /* 0x000fe20000100a00 */
[----:B--2---:R-:W-:Y:S03]  /*3a730*/  HMMA.16816.F32.BF16 R20, R16, R22, R8 ;  /* 0x000000161014723c */ /* 0x004fe60000041808 */
[----:B------:R-:W2:-:S15]  /*3a740*/  LDL.LU R8, [R1+0x440] ;  /* 0x0004400001087983 */ /* 0x000e9e0000300800 */
[----:B------:R-:W-:-:S05]  /*3a750*/  NOP ;  /* 0x0000000000007918 */ /* 0x000fca0000000000 */
        /* <DEDUP_REMOVED lines=11> */
[----:B------:R-:W-:-:S02]  /*3a810*/  IMAD.MOV.U32 R12, RZ, RZ, R6 ;  /* 0x000000ffff0c7224 */ /* 0x000fc400078e0006 */
[----:B------:R-:W-:Y:S01]  /*3a820*/  IMAD.MOV.U32 R5, RZ, RZ, R7 ;  /* 0x000000ffff057224 */ /* 0x000fe200078e0007 */
[----:B---3--:R0:W-:Y:S04]  /*3a830*/  STL.64 [R1+0x35b8], R10 ;  /* 0x0035b80a01007387 */ /* 0x0081e80000100a00 */
[----:B--2---:R1:W-:Y:S01]  /*3a840*/  STL.64 [R1+0x35b0], R8 ;  /* 0x0035b00801007387 */ /* 0x0043e20000100a00 */
[----:B0-----:R-:W-:Y:S02]  /*3a850*/  IMAD.MOV.U32 R10, RZ, RZ, R12 ;  /* 0x000000ffff0a7224 */ /* 0x001fe400078e000c */
        /* <DEDUP_REMOVED lines=13> */
[----:B---3--:R0:W-:Y:S04]  /*3a930*/  STL.64 [R1+0x35c0], R26 ;  /* 0x0035c01a01007387 */ /* 0x0081e80000100a00 */
[----:B------:R-:W3:Y:S04]  /*3a940*/  LDL.LU R24, [R1+0x400] ;  /* 0x0004000001187983 */ /* 0x000ee80000300800 */
[----:B------:R-:W3:Y:S04]  /*3a950*/  LDL.LU R25, [R1+0x404] ;  /* 0x0004040001197983 */ /* 0x000ee80000300800 */
[----:B0-----:R-:W3:Y:S04]  /*3a960*/  LDL.LU R26, [R1+0x408] ;  /* 0x00040800011a7983 */ /* 0x001ee80000300800 */
[----:B------:R-:W3:Y:S04]  /*3a970*/  LDL.LU R27, [R1+0x40c] ;  /* 0x00040c00011b7983 */ /* 0x000ee80000300800 */
[----:B------:R-:W4:Y:S01]  /*3a980*/  LDL R23, [R1+0x678] ;  /* 0x0006780001177983 */ /* 0x000f220000100800 */
[----:B------:R-:W-:-:S02]  /*3a990*/  IMAD.MOV.U32 R7, RZ, RZ, R13 ;  /* 0x000000ffff077224 */ /* 0x000fc400078e000d */
[----:B------:R-:W-:Y:S02]  /*3a9a0*/  IMAD.MOV.U32 R6, RZ, RZ, R14 ;  /* 0x000000ffff067224 */ /* 0x000fe400078e000e */
[----:B------:R-:W-:-:S05]  /*3a9b0*/  IMAD.MOV.U32 R22, RZ, RZ, R4 ;  /* 0x000000ffff167224 */ /* 0x000fca00078e0004 */
[C---:B--2---:R-:W-:Y:S01]  /*3a9c0*/  HMMA.16816.F32.BF16 R4, R16.reuse, R6, R8 ;  /* 0x000000061004723c */ /* 0x044fe20000041808 */
[----:B----4-:R-:W-:Y:S04]  /*3a9d0*/  STL [R1+0x3478], R23 ;  /* 0x0034781701007387 */ /* 0x010fe80000100800 */
[----:B------:R-:W2:Y:S04]  /*3a9e0*/  LDL.LU R12, [R1+0x520] ;  /* 0x00052000010c7983 */ /* 0x000ea80000300800 */
[----:B------:R-:W2:Y:S04]  /*3a9f0*/  LDL.LU R13, [R1+0x524] ;  /* 0x00052400010d7983 */ /* 0x000ea80000300800 */
[----:B------:R-:W4:Y:S04]  /*3aa00*/  LDL.LU R14, [R1+0x528] ;  /* 0x00052800010e7983 */ /* 0x000f280000300800 */
[----:B------:R-:W4:Y:S04]  /*3aa10*/  LDL.LU R15, [R1+0x52c] ;  /* 0x00052c00010f7983 */ /* 0x000f280000300800 */
[----:B----4-:R0:W-:Y:S04]  /*3aa20*/  STL.64 [R1+0x3520], R14 ;  /* 0x0035200e01007387 */ /* 0x0101e80000100a00 */
[----:B--2---:R-:W-:Y:S04]  /*3aa30*/  STL.64 [R1+0x3518], R12 ;  /* 0x0035180c01007387 */ /* 0x004fe80000100a00 */
[----:B0-----:R-:W2:Y:S04]  /*3aa40*/  LDL.64 R14, [R1+0xa8] ;  /* 0x0000a800010e7983 */ /* 0x001ea80000100a00 */
[----:B------:R-:W4:Y:S04]  /*3aa50*/  LDL.LU.64 R10, [R1+0x35e0] ;  /* 0x0035e000010a7983 */ /* 0x000f280000300a00 */
[----:B------:R-:W4:Y:S04]  /*3aa60*/  LDL.LU.64 R8, [R1+0x35d8] ;  /* 0x0035d80001087983 */ /* 0x000f280000300a00 */
[----:B------:R-:W-:Y:S04]  /*3aa70*/  STL.64 [R1+0x210], R4 ;  /* 0x0002100401007387 */ /* 0x000fe80000100a00 */
[----:B------:R0:W-:Y:S04]  /*3aa80*/  STL.64 [R1+0x218], R6 ;  /* 0x0002180601007387 */ /* 0x0001e80000100a00 */
[----:B0-----:R-:W4:Y:S02]  /*3aa90*/  LDL.LU.64 R6, [R1+0x35d0] ;  /* 0x0035d00001067983 */ /* 0x001f240000300a00 */
[----:B----4-:R-:W-:Y:S02]  /*3aaa0*/  HMMA.16816.F32.BF16 R4, R16, R6, R8 ;  /* 0x000000061004723c */ /* 0x010fe40000041808 */
[----:B------:R-:W3:-:S15]  /*3aab0*/  LDL.LU.64 R10, [R1+0x35c8] ;  /* 0x0035c800010a7983 */ /* 0x000ede0000300a00 */
[----:B------:R-:W-:-:S06]  /*3aac0*/  NOP ;  /* 0x0000000000007918 */ /* 0x000fcc0000000000 */
[----:B------:R0:W-:Y:S04]  /*3aad0*/  STL.64 [R1+0x220], R4 ;  /* 0x0002200401007387 */ /* 0x0001e80000100a00 */
[----:B------:R1:W-:Y:S04]  /*3aae0*/  STL.64 [R1+0x228], R6 ;  /* 0x0002280601007387 */ /* 0x0003e80000100a00 */
[----:B0-----:R-:W4:Y:S04]  /*3aaf0*/  LDL.LU R4, [R1+0x430] ;  /* 0x0004300001047983 */ /* 0x001f280000300800 */
[----:B------:R-:W4:Y:S04]  /*3ab00*/  LDL.LU R5, [R1+0x434] ;  /* 0x0004340001057983 */ /* 0x000f280000300800 */
[----:B-1----:R-:W4:Y:S04]  /*3ab10*/  LDL.LU R6, [R1+0x438] ;  /* 0x0004380001067983 */ /* 0x002f280000300800 */
[----:B------:R-:W4:Y:S01]  /*3ab20*/  LDL.LU R7, [R1+0x43c] ;  /* 0x00043c0001077983 */ /* 0x000f220000300800 */
[----:B---3--:R-:W-:Y:S03]  /*3ab30*/  HMMA.16816.F32.BF16 R8, R16, R10, R24 ;  /* 0x0000000a1008723c */ /* 0x008fe60000041818 */
[----:B------:R-:W3:-:S15]  /*3ab40*/  LDL.LU.64 R26, [R1+0x35c0] ;  /* 0x0035c000011a7983 */ /* 0x000ede0000300a00 */
[----:B------:R-:W-:-:S05]  /*3ab50*/  NOP ;  /* 0x0000000000007918 */ /* 0x000fca0000000000 */
[----:B------:R-:W-:Y:S04]  /*3ab60*/  STL.64 [R1+0x240], R8 ;  /* 0x0002400801007387 */ /* 0x000fe80000100a00 */
[----:B------:R0:W-:Y:S04]  /*3ab70*/  STL.64 [R1+0x248], R10 ;  /* 0x0002480a01007387 */ /* 0x0001e80000100a00 */
[----:B0-----:R-:W2:Y:S04]  /*3ab80*/  LDL.LU.64 R10, [R1+0x35b8] ;  /* 0x0035b800010a7983 */ /* 0x001ea80000300a00 */
[----:B------:R-:W2:Y:S01]  /*3ab90*/  LDL.LU.64 R8, [R1+0x35b0] ;  /* 0x0035b00001087983 */ /* 0x000ea20000300a00 */
[----:B------:R-:W-:-:S07]  /*3aba0*/  IMAD.MOV.U32 R23, RZ, RZ, R3 ;  /* 0x000000ffff177224 */ /* 0x000fce00078e0003 */
[----:B--2---:R-:W-:-:S15]  /*3abb0*/  HMMA.16816.F32.BF16 R8, R16, R22, R8 ;  /* 0x000000161008723c */ /* 0x004fde0000041808 */
[----:B------:R-:W-:-:S08]  /*3abc0*/  NOP ;  /* 0x0000000000007918 */ /* 0x000fd00000000000 */
[----:B------:R-:W-:Y:S04]  /*3abd0*/  STL.64 [R1+0x270], R8 ;  /* 0x0002700801007387 */ /* 0x000fe80000100a00 */
[----:B------:R0:W-:Y:S04]  /*3abe0*/  STL.64 [R1+0x278], R10 ;  /* 0x0002780a01007387 */ /* 0x0001e80000100a00 */
[----:B0-----:R-:W3:Y:S04]  /*3abf0*/  LDL.LU.64 R10, [R1+0x35a8] ;  /* 0x0035a800010a7983 */ /* 0x001ee80000300a00 */
[----:B------:R-:W3:Y:S04]  /*3ac00*/  LDL.LU.64 R8, [R1+0x35a0] ;  /* 0x0035a00001087983 */ /* 0x000ee80000300a00 */
[----:B------:R0:W-:Y:S04]  /*3ac10*/  STL.64 [R1+0x3580], R22 ;  /* 0x0035801601007387 */ /* 0x0001e80000100a00 */
[----:B------:R-:W2:Y:S04]  /*3ac20*/  LDL.LU R20, [R1+0x420] ;  /* 0x0004200001147983 */ /* 0x000ea80000300800 */
[----:B------:R-:W2:Y:S04]  /*3ac30*/  LDL.LU R21, [R1+0x424] ;  /* 0x0004240001157983 */ /* 0x000ea80000300800 */
[----:B0-----:R-:W2:Y:S04]  /*3ac40*/  LDL.LU R22, [R1+0x428] ;  /* 0x0004280001167983 */ /* 0x001ea80000300800 */
[----:B------:R-:W2:Y:S02]  /*3ac50*/  LDL.LU R23, [R1+0x42c] ;  /* 0x00042c0001177983 */ /* 0x000ea40000300800 */
[----:B--2---:R-:W-:-:S15]  /*3ac60*/  HMMA.16816.F32.BF16 R20, R16, R14, R20 ;  /* 0x0000000e1014723c */ /* 0x004fde0000041814 */
[----:B------:R-:W-:-:S08]  /*3ac70*/  NOP ;  /* 0x0000000000007918 */ /* 0x000fd00000000000 */
[----:B------:R0:W-:Y:S04]  /*3ac80*/  STL.64 [R1+0x2a0], R20 ;  /* 0x0002a01401007387 */ /* 0x0001e80000100a00 */
[----:B------:R1:W-:Y:S04]  /*3ac90*/  STL.64 [R1+0x2a8], R22 ;  /* 0x0002a81601007387 */ /* 0x0003e80000100a00 */
[----:B0-----:R-:W2:Y:S04]  /*3aca0*/  LDL.LU R20, [R1+0x450] ;  /* 0x0004500001147983 */ /* 0x001ea80000300800 */
[----:B------:R-:W2:Y:S04]  /*3acb0*/  LDL.LU R21, [R1+0x454] ;  /* 0x0004540001157983 */ /* 0x000ea80000300800 */
[----:B-1----:R-:W2:Y:S04]  /*3acc0*/  LDL.LU R22, [R1+0x458] ;  /* 0x0004580001167983 */ /* 0x002ea80000300800 */
[----:B------:R-:W2:Y:S04]  /*3acd0*/  LDL.LU R23, [R1+0x45c] ;  /* 0x00045c0001177983 */ /* 0x000ea80000300800 */
[----:B------:R0:W-:Y:S04]  /*3ace0*/  STL.64 [R1+0x3538], R14 ;  /* 0x0035380e01007387 */ /* 0x0001e80000100a00 */
[----:B0-----:R-:W4:Y:S04]  /*3acf0*/  LDL.64 R14, [R1+0xb8] ;  /* 0x0000b800010e7983 */ /* 0x001f280000100a00 */
[----:B----4-:R0:W-:Y:S04]  /*3ad00*/  STL.64 [R1+0x3550], R14 ;  /* 0x0035500e01007387 */ /* 0x0101e80000100a00 */
[----:B0-----:R-:W4:Y:S01]  /*3ad10*/  LDL.64 R14, [R1+0xc8] ;  /* 0x0000c800010e7983 */ /* 0x001f220000100a00 */
[----:B---3--:R-:W-:Y:S03]  /*3ad20*/  HMMA.16816.F32.BF16 R8, R16, R26, R8 ;  /* 0x0000001a1008723c */ /* 0x008fe60000041808 */
[----:B----4-:R0:W-:Y:S04]  /*3ad30*/  STL.64 [R1+0x3560], R14 ;  /* 0x0035600e01007387 */ /* 0x0101e80000100a00 */
[----:B0-----:R-:W3:Y:S04]  /*3ad40*/  LDL.64 R14, [R1+0xd8] ;  /* 0x0000d800010e7983 */ /* 0x001ee80000100a00 */
[----:B---3--:R0:W-:Y:S04]  /*3ad50*/  STL.64 [R1+0x3578], R14 ;  /* 0x0035780e01007387 */ /* 0x0081e80000100a00 */
[----:B0-----:R-:W2:Y:S08]  /*3ad60*/  LDL.64 R14, [R1+0xe8] ;  /* 0x0000e800010e7983 */ /* 0x001eb00000100a00 */
[----:B------:R-:W-:Y:S04]  /*3ad70*/  STL.64 [R1+0x2d0], R8 ;  /* 0x0002d00801007387 */ /* 0x000fe80000100a00 */
[----:B------:R0:W-:Y:S02]  /*3ad80*/  STL.64 [R1+0x2d8], R10 ;  /* 0x0002d80a01007387 */ /* 0x0001e40000100a00 */
[----:B0-----:R-:W-:-:S02]  /*3ad90*/  IMAD.MOV.U32 R11, RZ, RZ, R26 ;  /* 0x000000ffff0b7224 */ /* 0x001fc400078e001a */
[----:B------:R-:W-:Y:S02]  /*3ada0*/  IMAD.MOV.U32 R10, RZ, RZ, R27 ;  /* 0x000000ffff0a7224 */ /* 0x000fe400078e001b */
[----:B------:R-:W3:Y:S04]  /*3adb0*/  LDL.LU.64 R26, [R1+0x3598] ;  /* 0x00359800011a7983 */ /* 0x000ee80000300a00 */
[----:B------:R0:W-:Y:S04]  /*3adc0*/  STL.64 [R1+0x3558], R10 ;  /* 0x0035580a01007387 */ /* 0x0001e80000100a00 */
[----:B------:R-:W4:Y:S04]  /*3add0*/  LDL.LU R8, [R1+0x470] ;  /* 0x0004700001087983 */ /* 0x000f280000300800 */
[----:B------:R-:W4:Y:S04]  /*3ade0*/  LDL.LU R9, [R1+0x474] ;  /* 0x0004740001097983 */ /* 0x000f280000300800 */
[----:B0-----:R-:W2:Y:S04]  /*3adf0*/  LDL.LU R10, [R1+0x478] ;  /* 0x00047800010a7983 */ /* 0x001ea80000300800 */
[----:B------:R-:W2:Y:S01]  /*3ae00*/  LDL.LU R11, [R1+0x47c] ;  /* 0x00047c00010b7983 */ /* 0x000ea20000300800 */
[----:B---3--:R-:W-:Y:S03]  /*3ae10*/  HMMA.16816.F32.BF16 R16, R16, R26, R4 ;  /* 0x0000001a1010723c */ /* 0x008fe60000041804 */
[----:B--2---:R-:W-:Y:S04]  /*3ae20*/  STL.64 [R1+0x3570], R10 ;  /* 0x0035700a01007387 */ /* 0x004fe80000100a00 */
[----:B----4-:R0:W-:Y:S04]  /*3ae30*/  STL.64 [R1+0x3568], R8 ;  /* 0x0035680801007387 */ /* 0x0101e80000100a00 */
[----:B0-----:R-:W2:Y:S04]  /*3ae40*/  LDL.LU R8, [R1+0x460] ;  /* 0x0004600001087983 */ /* 0x001ea80000300800 */
[----:B------:R-:W2:Y:S04]  /*3ae50*/  LDL.LU R9, [R1+0x464] ;  /* 0x0004640001097983 */ /* 0x000ea80000300800 */
[----:B------:R-:W2:Y:S04]  /*3ae60*/  LDL.LU R10, [R1+0x468] ;  /* 0x00046800010a7983 */ /* 0x000ea80000300800 */
[----:B------:R-:W2:Y:S04]  /*3ae70*/  LDL.LU R11, [R1+0x46c] ;  /* 0x00046c00010b7983 */ /* 0x000ea80000300800 */
[----:B------:R-:W3:Y:S04]  /*3ae80*/  LDL.LU.64 R6, [R1+0x3590] ;  /* 0x0035900001067983 */ /* 0x000ee80000300a00 */
[----:B------:R-:W3:Y:S04]  /*3ae90*/  LDL.LU.64 R4, [R1+0x3588] ;  /* 0x0035880001047983 */ /* 0x000ee80000300a00 */
[----:B------:R0:W-:Y:S04]  /*3aea0*/  STL.64 [R1+0x2c0], R16 ;  /* 0x0002c01001007387 */ /* 0x0001e80000100a00 */
[----:B------:R1:W-:Y:S04]  /*3aeb0*/  STL.64 [R1+0x2c8], R18 ;  /* 0x0002c81201007387 */ /* 0x0003e80000100a00 */
[----:B0-----:R-:W4:Y:S04]  /*3aec0*/  LDL.LU R16, [R1+0x490] ;  /* 0x0004900001107983 */ /* 0x001f280000300800 */
[----:B------:R-:W4:Y:S04]  /*3aed0*/  LDL.LU R17, [R1+0x494] ;  /* 0x0004940001117983 */ /* 0x000f280000300800 */
[----:B-1----:R-:W2:Y:S04]  /*3aee0*/  LDL.LU R18, [R1+0x498] ;  /* 0x0004980001127983 */ /* 0x002ea80000300800 */
        /* <DEDUP_REMOVED lines=8> */
[----:B------:R0:W-:Y:S04]  /*3af70*/  STL.64 [R1+0x320], R20 ;  /* 0x0003201401007387 */ /* 0x0001e80000100a00 */
[----:B------:R1:W-:Y:S01]  /*3af80*/  STL.64 [R1+0x328], R22 ;  /* 0x0003281601007387 */ /* 0x0003e20000100a00 */
[----:B0-----:R-:W-:-:S03]  /*3af90*/  IMAD.MOV.U32 R21, RZ, RZ, R14 ;  /* 0x000000ffff157224 */ /* 0x001fc600078e000e */
[----:B-1----:R-:W3:Y:S01]  /*3afa0*/  LDL.LU.64 R22, [R1+0x3580] ;  /* 0x0035800001167983 */ /* 0x002ee20000300a00 */
[----:B------:R-:W-:-:S03]  /*3afb0*/  IMAD.MOV.U32 R20, RZ, RZ, R15 ;  /* 0x000000ffff147224 */ /* 0x000fc600078e000f */
[----:B------:R-:W4:Y:S02]  /*3afc0*/  LDL.LU.64 R14, [R1+0x3578] ;  /* 0x00357800010e7983 */ /* 0x000f240000300a00 */
[----:B----4-:R-:W-:Y:S06]  /*3afd0*/  HMMA.16816.F32.BF16 R8, R4, R14, R8 ;  /* 0x0000000e0408723c */ /* 0x010fec0000041808 */
[----:B------:R-:W-:Y:S02]  /*3afe0*/  IMAD.MOV.U32 R25, RZ, RZ, R14 ;  /* 0x000000ffff197224 */ /* 0x000fe400078e000e */
[----:B------:R-:W-:-:S15]  /*3aff0*/  IMAD.MOV.U32 R24, RZ, RZ, R15 ;  /* 0x000000ffff187224 */ /* 0x000fde00078e000f */
[----:B------:R-:W-:Y:S04]  /*3b000*/  STL.64 [R1+0x340], R8 ;  /* 0x0003400801007387 */ /* 0x000fe80000100a00 */
[----:B------:R0:W-:Y:S04]  /*3b010*/  STL.64 [R1+0x348], R10 ;  /* 0x0003480a01007387 */ /* 0x0001e80000100a00 */
[----:B0-----:R-:W4:Y:S04]  /*3b020*/  LDL.LU.64 R10, [R1+0x3570] ;  /* 0x00357000010a7983 */ /* 0x001f280000300a00 */
[----:B------:R-:W4:Y:S04]  /*3b030*/  LDL.LU.64 R8, [R1+0x3568] ;  /* 0x0035680001087983 */ /* 0x000f280000300a00 */
[----:B------:R-:W4:Y:S04]  /*3b040*/  LDL.LU.64 R14, [R1+0x3560] ;  /* 0x00356000010e7983 */ /* 0x000f280000300a00 */
[----:B------:R-:W-:Y:S04]  /*3b050*/  STL.64 [R1+0x3530], R26 ;  /* 0x0035301a01007387 */ /* 0x000fe80000100a00 */
[----:B------:R0:W-:Y:S04]  /*3b060*/  STL.64 [R1+0x3528], R24 ;  /* 0x0035281801007387 */ /* 0x0001e80000100a00 */
[----:B0-----:R-:W3:Y:S04]  /*3b070*/  LDL.LU R24, [R1+0x4b0] ;  /* 0x0004b00001187983 */ /* 0x001ee80000300800 */
[----:B------:R-:W3:Y:S04]  /*3b080*/  LDL.LU R25, [R1+0x4b4] ;  /* 0x0004b40001197983 */ /* 0x000ee80000300800 */
[----:B------:R-:W3:Y:S04]  /*3b090*/  LDL.LU R26, [R1+0x4b8] ;  /* 0x0004b800011a7983 */ /* 0x000ee80000300800 */
[----:B------:R-:W3:Y:S01]  /*3b0a0*/  LDL.LU R27, [R1+0x4bc] ;  /* 0x0004bc00011b7983 */ /* 0x000ee20000300800 */
[----:B----4-:R-:W-:-:S15]  /*3b0b0*/  HMMA.16816.F32.BF16 R8, R4, R14, R8 ;  /* 0x0000000e0408723c */ /* 0x010fde0000041808 */
[----:B------:R-:W-:-:S08]  /*3b0c0*/  NOP ;  /* 0x0000000000007918 */ /* 0x000fd00000000000 */
[----:B------:R0:W-:Y:S04]  /*3b0d0*/  STL.64 [R1+0x390], R8 ;  /* 0x0003900801007387 */ /* 0x0001e80000100a00 */
[----:B------:R1:W-:Y:S01]  /*3b0e0*/  STL.64 [R1+0x398], R10 ;  /* 0x0003980a01007387 */ /* 0x0003e20000100a00 */
[----:B0-----:R-:W-:-:S03]  /*3b0f0*/  IMAD.MOV.U32 R9, RZ, RZ, R14 ;  /* 0x000000ffff097224 */ /* 0x001fc600078e000e */
[----:B-1----:R-:W4:Y:S01]  /*3b100*/  LDL.LU.64 R10, [R1+0x3558] ;  /* 0x00355800010a7983 */ /* 0x002f220000300a00 */
[----:B------:R-:W-:-:S03]  /*3b110*/  IMAD.MOV.U32 R8, RZ, RZ, R15 ;  /* 0x000000ffff087224 */ /* 0x000fc600078e000f */
        /* <DEDUP_REMOVED lines=9> */
[----:B------:R-:W4:Y:S04]  /*3b1b0*/  LDL.LU.64 R14, [R1+0x3538] ;  /* 0x00353800010e7983 */ /* 0x000f280000300a00 */
[----:B---3--:R-:W-:Y:S01]  /*3b1c0*/  STL.64 [R1+0x3488], R22 ;  /* 0x0034881601007387 */ /* 0x008fe20000100a00 */
[C---:B--2---:R-:W-:Y:S06]  /*3b1d0*/  HMMA.16816.F32.BF16 R16, R4.reuse, R22, R16 ;  /* 0x000000160410723c */ /* 0x044fec0000041810 */
[----:B----4-:R-:W-:-:S15]  /*3b1e0*/  HMMA.16816.F32.BF16 R24, R4, R14, R24 ;  /* 0x0000000e0418723c */ /* 0x010fde0000041818 */
[----:B------:R-:W-:-:S02]  /*3b1f0*/  NOP ;  /* 0x0000000000007918 */ /* 0x000fc40000000000 */
[----:B------:R-:W-:Y:S04]  /*3b200*/  STL.64 [R1+0x3e0], R16 ;  /* 0x0003e01001007387 */ /* 0x000fe80000100a00 */
[----:B------:R-:W-:Y:S04]  /*3b210*/  STL.64 [R1+0x3e8], R18 ;  /* 0x0003e81201007387 */ /* 0x000fe80000100a00 */
[----:B------:R-:W0:Y:S04]  /*3b220*/  LDSM.16.MT88.4 R16, [R2+UR4+0x6100] ;  /* 0x006100040210783b */ /* 0x000e280008004200 */
[----:B0-----:R0:W-:Y:S04]  /*3b230*/  STL.64 [R1+0x3468], R18 ;  /* 0x0034681201007387 */ /* 0x0011e80000100a00 */
[----:B------:R-:W-:Y:S04]  /*3b240*/  STL.64 [R1+0x3460], R16 ;  /* 0x0034601001007387 */ /* 0x000fe80000100a00 */
[----:B------:R-:W-:Y:S04]  /*3b250*/  STL.64 [R1+0x410], R24 ;  /* 0x0004101801007387 */ /* 0x000fe80000100a00 */
[----:B------:R1:W-:Y:S01]  /*3b260*/  STL.64 [R1+0x418], R26 ;  /* 0x0004181a01007387 */ /* 0x0003e20000100a00 */
[----:B0-----:R-:W-:-:S02]  /*3b270*/  IMAD.MOV.U32 R18, RZ, RZ, R11 ;  /* 0x000000ffff127224 */ /* 0x001fc400078e000b */
[----:B------:R-:W-:Y:S02]  /*3b280*/  IMAD.MOV.U32 R19, RZ, RZ, R10 ;  /* 0x000000ffff137224 */ /* 0x000fe400078e000a */
[----:B------:R-:W-:Y:S01]  /*3b290*/  IMAD.MOV.U32 R11, RZ, RZ, R14 ;  /* 0x000000ffff0b7224 */ /* 0x000fe200078e000e */
[----:B-1----:R-:W2:Y:S04]  /*3b2a0*/  LDL.LU.64 R26, [R1+0x3530] ;  /* 0x00353000011a7983 */ /* 0x002ea80000300a00 */
[----:B------:R-:W3:Y:S01]  /*3b2b0*/  LDL.LU.64 R24, [R1+0x3528] ;  /* 0x0035280001187983 */ /* 0x000ee20000300a00 */
[----:B------:R-:W-:-:S03]  /*3b2c0*/  IMAD.MOV.U32 R10, RZ, RZ, R15 ;  /* 0x000000ffff0a7224 */ /* 0x000fc600078e000f */
[----:B------:R-:W4:Y:S04]  /*3b2d0*/  LDL.LU.64 R14, [R1+0x3520] ;  /* 0x00352000010e7983 */ /* 0x000f280000300a00 */
[----:B------:R-:W4:Y:S01]  /*3b2e0*/  LDL.LU.64 R12, [R1+0x3518] ;  /* 0x00351800010c7983 */ /* 0x000f220000300a00 */
[----:B------:R-:W-:Y:S02]  /*3b2f0*/  IMAD.MOV.U32 R22, RZ, RZ, R3 ;  /* 0x000000ffff167224 */ /* 0x000fe400078e0003 */
[----:B------:R-:W-:Y:S01]  /*3b300*/  IMAD.MOV.U32 R23, RZ, RZ, R29 ;  /* 0x000000ffff177224 */ /* 0x000fe200078e001d */
[----:B------:R-:W2:Y:S04]  /*3b310*/  LDL.LU R3, [R1+0x3510] ;  /* 0x0035100001037983 */ /* 0x000ea80000300800 */
[----:B------:R0:W-:Y:S02]  /*3b320*/  STL.64 [R1+0x34a0], R22 ;  /* 0x0034a01601007387 */ /* 0x0001e40000100a00 */
[----:B0-----:R-:W-:-:S02]  /*3b330*/  IMAD.MOV.U32 R22, RZ, RZ, R9 ;  /* 0x000000ffff167224 */ /* 0x001fc400078e0009 */
[----:B------:R-:W-:Y:S01]  /*3b340*/  IMAD.MOV.U32 R23, RZ, RZ, R8 ;  /* 0x000000ffff177224 */ /* 0x000fe200078e0008 */
[----:B----4-:R-:W-:-:S15]  /*3b350*/  HMMA.16816.F32.BF16 R12, R4, R18, R12 ;  /* 0x00000012040c723c */ /* 0x010fde000004180c */
[----:B------:R-:W-:-:S08]  /*3b360*/  NOP ;  /* 0x0000000000007918 */ /* 0x000fd00000000000 */
[----:B------:R-:W-:Y:S04]  /*3b370*/  STL.64 [R1+0x440], R12 ;  /* 0x0004400c01007387 */ /* 0x000fe80000100a00 */
[----:B------:R0:W-:Y:S04]  /*3b380*/  STL.64 [R1+0x448], R14 ;  /* 0x0004480e01007387 */ /* 0x0001e80000100a00 */
[----:B0-----:R-:W4:Y:S04]  /*3b390*/  LDL.LU.64 R14, [R1+0x3508] ;  /* 0x00350800010e7983 */ /* 0x001f280000300a00 */
[----:B------:R-:W4:Y:S04]  /*3b3a0*/  LDL.LU.64 R12, [R1+0x3500] ;  /* 0x00350000010c7983 */ /* 0x000f280000300a00 */
[----:B------:R0:W-:Y:S04]  /*3b3b0*/  STL.64 [R1+0x3470], R18 ;  /* 0x0034701201007387 */ /* 0x0001e80000100a00 */
[----:B------:R-:W4:Y:S04]  /*3b3c0*/  LDL.LU R8, [R1+0x4a0] ;  /* 0x0004a00001087983 */ /* 0x000f280000300800 */
[----:B------:R-:W4:Y:S01]  /*3b3d0*/  LDL.LU R9, [R1+0x4a4] ;  /* 0x0004a40001097983 */ /* 0x000f220000300800 */
[----:B0-----:R-:W-:-:S02]  /*3b3e0*/  IMAD.MOV.U32 R18, RZ, RZ, R11 ;  /* 0x000000ffff127224 */ /* 0x001fc400078e000b */
[----:B------:R-:W-:Y:S02]  /*3b3f0*/  IMAD.MOV.U32 R19, RZ, RZ, R10 ;  /* 0x000000ffff137224 */ /* 0x000fe400078e000a */
[----:B------:R-:W4:Y:S04]  /*3b400*/  LDL.LU R10, [R1+0x4a8] ;  /* 0x0004a800010a7983 */ /* 0x000f280000300800 */
[----:B------:R-:W4:Y:S04]  /*3b410*/  LDL.LU R11, [R1+0x4ac] ;  /* 0x0004ac00010b7983 */ /* 0x000f280000300800 */
[----:B------:R3:W-:Y:S04]  /*3b420*/  STL.64 [R1+0x34b8], R22 ;  /* 0x0034b81601007387 */ /* 0x0007e80000100a00 */
[----:B------:R2:W-:Y:S04]  /*3b430*/  STL.64 [R1+0x3480], R18 ;  /* 0x0034801201007387 */ /* 0x0005e80000100a00 */
[----:B------:R-:W4:Y:S04]  /*3b440*/  LDL.LU R16, [R1+0x4e0] ;  /* 0x0004e00001107983 */ /* 0x000f280000300800 */
[----:B------:R-:W4:Y:S01]  /*3b450*/  LDL.LU R17, [R1+0x4e4] ;  /* 0x0004e40001117983 */ /* 0x000f220000300800 */
[----:B---3--:R-:W-:-:S02]  /*3b460*/  IMAD.MOV.U32 R22, RZ, RZ, R25 ;  /* 0x000000ffff167224 */ /* 0x008fc400078e0019 */
[----:B------:R-:W-:Y:S02]  /*3b470*/  IMAD.MOV.U32 R23, RZ, RZ, R24 ;  /* 0x000000ffff177224 */ /* 0x000fe400078e0018 */
[----:B--2---:R-:W-:Y:S02]  /*3b480*/  IMAD.MOV.U32 R18, RZ, RZ, R3 ;  /* 0x000000ffff127224 */ /* 0x004fe400078e0003 */
[----:B------:R-:W-:Y:S01]  /*3b490*/  IMAD.MOV.U32 R19, RZ, RZ, R0 ;  /* 0x000000ffff137224 */ /* 0x000fe200078e0000 */
[----:B------:R-:W2:Y:S04]  /*3b4a0*/  LDL.LU R3, [R1+0x34f8] ;  /* 0x0034f80001037983 */ /* 0x000ea80000300800 */
[----:B------:R-:W3:Y:S04]  /*3b4b0*/  LDL.LU R0, [R1+0x34f4] ;  /* 0x0034f40001007983 */ /* 0x000ee80000300800 */
[----:B------:R-:W-:Y:S04]  /*3b4c0*/  STL.64 [R1+0x34d0], R22 ;  /* 0x0034d01601007387 */ /* 0x000fe80000100a00 */
[----:B------:R-:W-:Y:S04]  /*3b4d0*/  STL.64 [R1+0x3498], R18 ;  /* 0x0034981201007387 */ /* 0x000fe80000100a00 */
[----:B----4-:R0:W-:Y:S04]  /*3b4e0*/  STL.64 [R1+0x3490], R16 ;  /* 0x0034901001007387 */ /* 0x0101e80000100a00 */
[----:B0-----:R-:W4:Y:S04]  /*3b4f0*/  LDL.LU R16, [R1+0x4d0] ;  /* 0x0004d00001107983 */ /* 0x001f280000300800 */
[----:B------:R-:W4:Y:S04]  /*3b500*/  LDL.LU R17, [R1+0x4d4] ;  /* 0x0004d40001117983 */ /* 0x000f280000300800 */
[----:B------:R-:W2:Y:S04]  /*3b510*/  LDL.LU R18, [R1+0x4d8] ;  /* 0x0004d80001127983 */ /* 0x000ea80000300800 */
[----:B------:R-:W2:Y:S04]  /*3b520*/  LDL.LU R19, [R1+0x4dc] ;  /* 0x0004dc0001137983 */ /* 0x000ea80000300800 */
[----:B--2---:R-:W-:Y:S04]  /*3b530*/  STL.64 [R1+0x34b0], R18 ;  /* 0x0034b01201007387 */ /* 0x004fe80000100a00 */
[----:B----4-:R0:W-:Y:S04]  /*3b540*/  STL.64 [R1+0x34a8], R16 ;  /* 0x0034a81001007387 */ /* 0x0101e80000100a00 */
[----:B0-----:R-:W2:Y:S04]  /*3b550*/  LDL.LU R16, [R1+0x4f0] ;  /* 0x0004f00001107983 */ /* 0x001ea80000300800 */
[----:B------:R-:W2:Y:S01]  /*3b560*/  LDL.LU R17, [R1+0x4f4] ;  /* 0x0004f40001117983 */ /* 0x000ea20000300800 */
[----:B---3--:R-:W-:-:S02]  /*3b570*/  IMAD.MOV.U32 R18, RZ, RZ, R0 ;  /* 0x000000ffff127224 */ /* 0x008fc400078e0000 */
[----:B------:R-:W-:Y:S01]  /*3b580*/  IMAD.MOV.U32 R19, RZ, RZ, R3 ;  /* 0x000000ffff137224 */ /* 0x000fe200078e0003 */
[----:B------:R-:W3:Y:S04]  /*3b590*/  LDL.LU R0, [R1+0x34f0] ;  /* 0x0034f00001007983 */ /* 0x000ee80000300800 */
[----:B------:R-:W4:Y:S04]  /*3b5a0*/  LDL.LU R3, [R1+0x34ec] ;  /* 0x0034ec0001037983 */ /* 0x000f280000300800 */
[----:B------:R-:W-:Y:S04]  /*3b5b0*/  STL.64 [R1+0x34c8], R18 ;  /* 0x0034c81201007387 */ /* 0x000fe80000100a00 */
[----:B--2---:R0:W-:Y:S04]  /*3b5c0*/  STL.64 [R1+0x34c0], R16 ;  /* 0x0034c01001007387 */ /* 0x0041e80000100a00 */
[----:B0-----:R-:W2:Y:S04]  /*3b5d0*/  LDL.LU R16, [R1+0x500] ;  /* 0x0005000001107983 */ /* 0x001ea80000300800 */
[----:B------:R-:W2:Y:S04]  /*3b5e0*/  LDL.LU R17, [R1+0x504] ;  /* 0x0005040001117983 */ /* 0x000ea80000300800 */
[----:B------:R-:W3:Y:S04]  /*3b5f0*/  LDL.LU R18, [R1+0x508] ;  /* 0x0005080001127983 */ /* 0x000ee80000300800 */
[----:B------:R-:W3:Y:S01]  /*3b600*/  LDL.LU R19, [R1+0x50c] ;  /* 0x00050c0001137983 */ /* 0x000ee20000300800 */
[----:B------:R-:W-:Y:S03]  /*3b610*/  HMMA.16816.F32.BF16 R4, R4, R26, R8 ;  /* 0x0000001a0404723c */ /* 0x000fe60000041808 */
[----:B------:R-:W0:Y:S01]  /*3b620*/  LDSM.16.MT88.4 R8, [R2+UR4+0x6180] ;  /* 0x006180040208783b */ /* 0x000e220008004200 */
[----:B------:R-:W-:-:S02]  /*3b630*/  IMAD.MOV.U32 R22, RZ, RZ, R21 ;  /* 0x000000ffff167224 */ /* 0x000fc400078e0015 */
[----:B------:R-:W-:Y:S01]  /*3b640*/  IMAD.MOV.U32 R23, RZ, RZ, R20 ;  /* 0x000000ffff177224 */ /* 0x000fe200078e0014 */
[----:B---3--:R-:W-:Y:S04]  /*3b650*/  STL.64 [R1+0x34e0], R18 ;  /* 0x0034e01201007387 */ /* 0x008fe80000100a00 */
[----:B--2---:R1:W-:Y:S04]  /*3b660*/  STL.64 [R1+0x34d8], R16 ;  /* 0x0034d81001007387 */ /* 0x0043e80000100a00 */
[----:B-1----:R-:W2:Y:S04]  /*3b670*/  LDL.LU R16, [R1+0x510] ;  /* 0x0005100001107983 */ /* 0x002ea80000300800 */
[----:B------:R-:W2:Y:S01]  /*3b680*/  LDL.LU R17, [R1+0x514] ;  /* 0x0005140001117983 */ /* 0x000ea20000300800 */
[----:B----4-:R-:W-:-:S02]  /*3b690*/  IMAD.MOV.U32 R18, RZ, RZ, R3 ;  /* 0x000000ffff127224 */ /* 0x010fc400078e0003 */
[----:B------:R-:W-:Y:S01]  /*3b6a0*/  IMAD.MOV.U32 R19, RZ, RZ, R0 ;  /* 0x000000ffff137224 */ /* 0x000fe200078e0000 */
[----:B------:R1:W-:Y:S04]  /*3b6b0*/  STL.64 [R1+0x430], R4 ;  /* 0x0004300401007387 */ /* 0x0003e80000100a00 */
[----:B------:R3:W-:Y:S01]  /*3b6c0*/  STL.64 [R1+0x438], R6 ;  /* 0x0004380601007387 */ /* 0x0007e20000100a00 */
[----:B------:R-:W-:Y:S02]  /*3b6d0*/  IMAD.MOV.U32 R3, RZ, RZ, R26 ;  /* 0x000000ffff037224 */ /* 0x000fe400078e001a */
[----:B------:R-:W-:Y:S01]  /*3b6e0*/  IMAD.MOV.U32 R0, RZ, RZ, R27 ;  /* 0x000000ffff007224 */ /* 0x000fe200078e001b */
[----:B-1----:R-:W4:Y:S04]  /*3b6f0*/  LDL.LU R4, [R1+0x4c0] ;  /* 0x0004c00001047983 */ /* 0x002f280000300800 */
[----:B------:R-:W4:Y:S04]  /*3b700*/  LDL.LU R5, [R1+0x4c4] ;  /* 0x0004c40001057983 */ /* 0x000f280000300800 */
[----:B---3--:R-:W4:Y:S04]  /*3b710*/  LDL.LU R6, [R1+0x4c8] ;  /* 0x0004c80001067983 */ /* 0x008f280000300800 */
[----:B------:R-:W4:Y:S04]  /*3b720*/  LDL.LU R7, [R1+0x4cc] ;  /* 0x0004cc0001077983 */ /* 0x000f280000300800 */
[----:B------:R-:W3:Y:S04]  /*3b730*/  LDL.LU R24, [R1+0x550] ;  /* 0x0005500001187983 */ /* 0x000ee80000300800 */
[----:B------:R-:W3:Y:S04]  /*3b740*/  LDL.LU R25, [R1+0x554] ;  /* 0x0005540001197983 */ /* 0x000ee80000300800 */
[----:B------:R-:W3:Y:S04]  /*3b750*/  LDL.LU R26, [R1+0x558] ;  /* 0x00055800011a7983 */ /* 0x000ee80000300800 */
[----:B------:R-:W3:Y:S04]  /*3b760*/  LDL.LU R27, [R1+0x55c] ;  /* 0x00055c00011b7983 */ /* 0x000ee80000300800 */
[----:B------:R-:W3:Y:S04]  /*3b770*/  LDL.LU R2, [R1+0x34e8] ;  /* 0x0034e80001027983 */ /* 0x000ee80000300800 */
[----:B0-----:R-:W-:Y:S04]  /*3b780*/  STL.64 [R1+0x33d8], R10 ;  /* 0x0033d80a01007387 */ /* 0x001fe80000100a00 */
[----:B------:R0:W-:Y:S04]  /*3b790*/  STL.64 [R1+0x33d0], R8 ;  /* 0x0033d00801007387 */ /* 0x0001e80000100a00 */
[----:B0-----:R-:W3:Y:S04]  /*3b7a0*/  LDL.LU R8, [R1+0x530] ;  /* 0x0005300001087983 */ /* 0x001ee80000300800 */
[----:B------:R-:W3:Y:S04]  /*3b7b0*/  LDL.LU R9, [R1+0x534] ;  /* 0x0005340001097983 */ /* 0x000ee80000300800 */
[----:B------:R-:W3:Y:S04]  /*3b7c0*/  LDL.LU R10, [R1+0x538] ;  /* 0x00053800010a7983 */ /* 0x000ee80000300800 */
[----:B------:R-:W3:Y:S01]  /*3b7d0*/  LDL.LU R11, [R1+0x53c] ;  /* 0x00053c00010b7983 */ /* 0x000ee20000300800 */
[----:B--2---:R-:W-:Y:S03]  /*3b7e0*/  HMMA.16816.F32.BF16 R20, R12, R22, R16 ;  /* 0x000000160c14723c */ /* 0x004fe60000041810 */
[----:B------:R-:W2:Y:S04]  /*3b7f0*/  LDL.LU.64 R18, [R1+0x34e0] ;  /* 0x0034e00001127983 */ /* 0x000ea80000300a00 */
[----:B------:R-:W2:-:S15]  /*3b800*/  LDL.LU.64 R16, [R1+0x34d8] ;  /* 0x0034d80001107983 */ /* 0x000e9e0000300a00 */
[----:B------:R-:W-:-:S01]  /*3b810*/  NOP ;  /* 0x0000000000007918 */ /* 0x000fc20000000000 */
[----:B------:R-:W-:Y:S04]  /*3b820*/  STL.64 [R1+0x460], R20 ;  /* 0x0004601401007387 */ /* 0x000fe80000100a00 */
        /* <DEDUP_REMOVED lines=24> */
[----:B------:R-:W4:-:S15]  /*3b9b0*/  LDL.LU.64 R18, [R1+0x3480] ;  /* 0x0034800001127983 */ /* 0x000f1e0000300a00 */
[----:B------:R-:W-:-:S06]  /*3b9c0*/  NOP ;  /* 0x0000000000007918 */ /* 0x000fcc0000000000 */
[----:B------:R-:W-:Y:S04]  /*3b9d0*/  STL.64 [R1+0x4e0], R20 ;  /* 0x0004e01401007387 */ /* 0x000fe80000100a00 */
[----:B------:R0:W-:Y:S04]  /*3b9e0*/  STL.64 [R1+0x4e8], R22 ;  /* 0x0004e81601007387 */ /* 0x0001e80000100a00 */
[----:B0-----:R-:W2:Y:S01]  /*3b9f0*/  LDL.LU R23, [R1+0x3478] ;  /* 0x0034780001177983 */ /* 0x001ea20000300800 */
[----:B----4-:R-:W-:Y:S03]  /*3ba00*/  HMMA.16816.F32.BF16 R16, R12, R18, R4 ;  /* 0x000000120c10723c */ /* 0x010fe60000041804 */
[----:B------:R-:W0:Y:S04]  /*3ba10*/  LDSM.16.MT88.4 R4, [R28+UR4+0x8000] ;  /* 0x008000041c04783b */ /* 0x000e280008004200 */
[----:B0-----:R-:W-:-:S15]  /*3ba20*/  STL.64 [R1+0x3320], R6 ;  /* 0x0033200601007387 */ /* 0x001fde0000100a00 */
[----:B------:R-:W-:-:S01]  /*3ba30*/  NOP ;  /* 0x0000000000007918 */ /* 0x000fc20000000000 */
[----:B------:R-:W-:Y:S04]  /*3ba40*/  STL.64 [R1+0x510], R16 ;  /* 0x0005101001007387 */ /* 0x000fe80000100a00 */
[----:B------:R-:W-:Y:S04]  /*3ba50*/  STL.64 [R1+0x518], R18 ;  /* 0x0005181201007387 */ /* 0x000fe80000100a00 */
[----:B--2---:R-:W0:Y:S04]  /*3ba60*/  LDSM.16.M88.4 R16, [R23+UR4+0x10080] ;  /* 0x010080041710783b */ /* 0x004e280008000200 */
[----:B------:R-:W-:Y:S04]  /*3ba70*/  STL.64 [R1+0x3318], R4 ;  /* 0x0033180401007387 */ /* 0x000fe80000100a00 */
[----:B0-----:R-:W-:Y:S04]  /*3ba80*/  STL.64 [R1+0x110], R16 ;  /* 0x0001101001007387 */ /* 0x001fe80000100a00 */
[----:B------:R-:W-:Y:S04]  /*3ba90*/  STL.64 [R1+0x118], R18 ;  /* 0x0001181201007387 */ /* 0x000fe80000100a00 */
[----:B------:R-:W0:Y:S04]  /*3baa0*/  LDSM.16.M88.4 R16, [R23+UR4+0x10880] ;  /* 0x010880041710783b */ /* 0x000e280008000200 */
[----:B0-----:R-:W-:Y:S04]  /*3bab0*/  STL.64 [R1+0x140], R16 ;  /* 0x0001401001007387 */ /* 0x001fe80000100a00 */
[----:B------:R-:W-:Y:S04]  /*3bac0*/  STL.64 [R1+0x148], R18 ;  /* 0x0001481201007387 */ /* 0x000fe80000100a00 */
[----:B------:R-:W0:Y:S04]  /*3bad0*/  LDSM.16.M88.4 R16, [R23+UR4+0x11080] ;  /* 0x011080041710783b */ /* 0x000e280008000200 */
[----:B0-----:R-:W-:Y:S04]  /*3bae0*/  STL.64 [R1+0x130], R16 ;  /* 0x0001301001007387 */ /* 0x001fe80000100a00 */
[----:B------:R0:W-:Y:S04]  /*3baf0*/  STL.64 [R1+0x138], R18 ;  /* 0x0001381201007387 */ /* 0x0001e80000100a00 */
[----:B0-----:R-:W3:Y:S01]  /*3bb00*/  LDL.LU.64 R18, [R1+0x3470] ;  /* 0x0034700001127983 */ /* 0x001ee20000300a00 */
[----:B------:R-:W-:-:S02]  /*3bb10*/  IMAD.MOV.U32 R6, RZ, RZ, R3 ;  /* 0x000000ffff067224 */ /* 0x000fc400078e0003 */
[----:B------:R-:W-:Y:S02]  /*3bb20*/  IMAD.MOV.U32 R7, RZ, RZ, R0 ;  /* 0x000000ffff077224 */ /* 0x000fe400078e0000 */
[----:B------:R-:W-:Y:S02]  /*3bb30*/  IMAD.MOV.U32 R3, RZ, RZ, R16 ;  /* 0x000000ffff037224 */ /* 0x000fe400078e0010 */
[----:B------:R-:W-:-:S05]  /*3bb40*/  IMAD.MOV.U32 R0, RZ, RZ, R17 ;  /* 0x000000ffff007224 */ /* 0x000fca00078e0011 */
[----:B------:R-:W-:Y:S04]  /*3bb50*/  STL [R1+0x33e4], R0 ;  /* 0x0033e40001007387 */ /* 0x000fe80000100800 */
[----:B------:R-:W-:Y:S01]  /*3bb60*/  STL [R1+0x33e0], R3 ;  /* 0x0033e00301007387 */ /* 0x000fe20000100800 */
[----:B---3--:R-:W-:Y:S03]  /*3bb70*/  HMMA.16816.F32.BF16 R8, R12, R18, R8 ;  /* 0x000000120c08723c */ /* 0x008fe60000041808 */
[----:B------:R-:W0:-:S15]  /*3bb80*/  LDSM.16.M88.4 R16, [R23+UR4+0x11880] ;  /* 0x011880041710783b */ /* 0x000e1e0008000200 */
[----:B------:R-:W-:-:S05]  /*3bb90*/  NOP ;  /* 0x0000000000007918 */ /* 0x000fca0000000000 */
[----:B------:R-:W-:Y:S04]  /*3bba0*/  STL.64 [R1+0x530], R8 ;  /* 0x0005300801007387 */ /* 0x000fe80000100a00 */
[----:B------:R0:W-:Y:S02]  /*3bbb0*/  STL.64 [R1+0x538], R10 ;  /* 0x0005380a01007387 */ /* 0x0001e40000100a00 */
[----:B0-----:R-:W-:Y:S02]  /*3bbc0*/  IMAD.MOV.U32 R10, RZ, RZ, R16 ;  /* 0x000000ffff0a7224 */ /* 0x001fe400078e0010 */
[----:B------:R-:W-:Y:S01]  /*3bbd0*/  IMAD.MOV.U32 R9, RZ, RZ, R17 ;  /* 0x000000ffff097224 */ /* 0x000fe200078e0011 */
[----:B------:R-:W-:Y:S04]  /*3bbe0*/  STL.64 [R1+0x120], R16 ;  /* 0x0001201001007387 */ /* 0x000fe80000100a00 */
[----:B------:R0:W-:Y:S01]  /*3bbf0*/  STL.64 [R1+0x128], R18 ;  /* 0x0001281201007387 */ /* 0x0001e20000100a00 */
[----:B------:R-:W-:-:S03]  /*3bc00*/  IMAD.MOV.U32 R28, RZ, RZ, R19 ;  /* 0x000000ffff1c7224 */ /* 0x000fc600078e0013 */
[----:B0-----:R-:W2:Y:S04]  /*3bc10*/  LDL.LU.64 R18, [R1+0x3468] ;  /* 0x0034680001127983 */ /* 0x001ea80000300a00 */
[----:B------:R-:W2:Y:S04]  /*3bc20*/  LDL.LU.64 R16, [R1+0x3460] ;  /* 0x0034600001107983 */ /* 0x000ea80000300a00 */
[----:B------:R-:W-:Y:S04]  /*3bc30*/  STL [R1+0x345c], R10 ;  /* 0x00345c0a01007387 */ /* 0x000fe80000100800 */
[----:B------:R0:W-:Y:S02]  /*3bc40*/  STL [R1+0x3458], R9 ;  /* 0x0034580901007387 */ /* 0x0001e40000100800 */
[----:B0-----:R-:W-:Y:S02]  /*3bc50*/  HMMA.16816.F32.BF16 R8, R12, R6, R24 ;  /* 0x000000060c08723c */ /* 0x001fe40000041818 */
[----:B------:R0:W-:Y:S04]  /*3bc60*/  STL [R1+0x2ea8], R28 ;  /* 0x002ea81c01007387 */ /* 0x0001e80000100800 */
[----:B------:R-:W-:Y:S04]  /*3bc70*/  LDSM.16.M88.4 R24, [R23+UR4+0x13080] ;  /* 0x013080041718783b */ /* 0x000fe80008000200 */
[----:B0-----:R-:W3:Y:S04]  /*3bc80*/  LDL R28, [R1+0x654] ;  /* 0x00065400011c7983 */ /* 0x001ee80000100800 */
[----:B------:R-:W-:Y:S04]  /*3bc90*/  STL [R1+0x33ec], R6 ;  /* 0x0033ec0601007387 */ /* 0x000fe80000100800 */
[----:B------:R-:W-:Y:S04]  /*3bca0*/  STL [R1+0x33e8], R7 ;  /* 0x0033e80701007387 */ /* 0x000fe80000100800 */
[----:B------:R-:W0:Y:S04]  /*3bcb0*/  LDSM.16.M88.4 R4, [R23+UR4+0x12880] ;  /* 0x012880041704783b */ /* 0x000e280008000200 */
[----:B------:R-:W-:Y:S04]  /*3bcc0*/  STL.64 [R1+0x520], R8 ;  /* 0x0005200801007387 */ /* 0x000fe80000100a00 */
[----:B------:R-:W-:Y:S04]  /*3bcd0*/  STL.64 [R1+0x528], R10 ;  /* 0x0005280a01007387 */ /* 0x000fe80000100a00 */
[----:B------:R-:W1:Y:S04]  /*3bce0*/  LDSM.16.M88.4 R8, [R23+UR4+0x12080] ;  /* 0x012080041708783b */ /* 0x000e680008000200 */
[----:B------:R-:W4:Y:S01]  /*3bcf0*/  LDSM.16.M88.4 R20, [R23+UR4+0x13880] ;  /* 0x013880041714783b */ /* 0x000f220008000200 */
[----:B0-----:R-:W-:-:S03]  /*3bd00*/  IMAD.MOV.U32 R29, RZ, RZ, R5 ;  /* 0x000000ffff1d7224 */ /* 0x001fc600078e0005 */
[----:B------:R-:W-:Y:S04]  /*3bd10*/  STL.64 [R1+0xf0], R4 ;  /* 0x0000f00401007387 */ /* 0x000fe80000100a00 */
[----:B-1----:R-:W-:Y:S04]  /*3bd20*/  STL.64 [R1+0x100], R8 ;  /* 0x0001000801007387 */ /* 0x002fe80000100a00 */
[----:B------:R-:W-:Y:S04]  /*3bd30*/  STL.64 [R1+0x108], R10 ;  /* 0x0001080a01007387 */ /* 0x000fe80000100a00 */
[----:B------:R-:W-:Y:S04]  /*3bd40*/  STL.64 [R1+0xf8], R6 ;  /* 0x0000f80601007387 */ /* 0x000fe80000100a00 */
[----:B------:R-:W-:Y:S04]  /*3bd50*/  STL [R1+0x33f0], R29 ;  /* 0x0033f01d01007387 */ /* 0x000fe80000100800 */
[----:B------:R-:W-:Y:S04]  /*3bd60*/  STL [R1+0x2eb4], R26 ;  /* 0x002eb41a01007387 */ /* 0x000fe80000100800 */
[----:B------:R0:W-:Y:S04]  /*3bd70*/  STL [R1+0x2eb0], R27 ;  /* 0x002eb01b01007387 */ /* 0x0001e80000100800 */
[----:B------:R-:W-:Y:S04]  /*3bd80*/  STL.64 [R1+0x3340], R24 ;  /* 0x0033401801007387 */ /* 0x000fe80000100a00 */
[----:B0-----:R-:W4:Y:S04]  /*3bd90*/  LDL.LU.64 R26, [R1+0x98] ;  /* 0x00009800011a7983 */ /* 0x001f280000300a00 */
[----:B---3--:R-:W0:Y:S04]  /*3bda0*/  LDSM.16.MT88.4 R12, [R28+UR4+0x8080] ;  /* 0x008080041c0c783b */ /* 0x008e280008004200 */
[----:B----4-:R1:W-:Y:S04]  /*3bdb0*/  STL.64 [R1+0x3400], R26 ;  /* 0x0034001a01007387 */ /* 0x0103e80000100a00 */
[----:B-1----:R-:W3:Y:S04]  /*3bdc0*/  LDL.LU.64 R26, [R1+0x78] ;  /* 0x00007800011a7983 */ /* 0x002ee80000300a00 */
[----:B---3--:R1:W-:Y:S04]  /*3bdd0*/  STL.64 [R1+0x3410], R26 ;  /* 0x0034101a01007387 */ /* 0x0083e80000100a00 */
[----:B------:R-:W3:Y:S04]  /*3bde0*/  LDL.LU R24, [R1+0x5d0] ;  /* 0x0005d00001187983 */ /* 0x000ee80000300800 */
[----:B------:R-:W3:Y:S04]  /*3bdf0*/  LDL.LU R25, [R1+0x5d4] ;  /* 0x0005d40001197983 */ /* 0x000ee80000300800 */
[----:B-1----:R-:W4:Y:S04]  /*3be00*/  LDL.LU R26, [R1+0x5d8] ;  /* 0x0005d800011a7983 */ /* 0x002f280000300800 */
[----:B------:R-:W4:Y:S04]  /*3be10*/  LDL.LU R27, [R1+0x5dc] ;  /* 0x0005dc00011b7983 */ /* 0x000f280000300800 */
[----:B------:R-:W2:Y:S04]  /*3be20*/  LDL.LU R8, [R1+0x5e0] ;  /* 0x0005e00001087983 */ /* 0x000ea80000300800 */
[----:B------:R-:W2:Y:S04]  /*3be30*/  LDL.LU R9, [R1+0x5e4] ;  /* 0x0005e40001097983 */ /* 0x000ea80000300800 */
[----:B------:R-:W2:Y:S04]  /*3be40*/  LDL.LU R10, [R1+0x5e8] ;  /* 0x0005e800010a7983 */ /* 0x000ea80000300800 */
[----:B------:R-:W2:Y:S04]  /*3be50*/  LDL.LU R11, [R1+0x5ec] ;  /* 0x0005ec00010b7983 */ /* 0x000ea80000300800 */
[----:B------:R-:W2:Y:S04]  /*3be60*/  LDL.LU.64 R6, [R1+0xe8] ;  /* 0x0000e80001067983 */ /* 0x000ea80000300a00 */
[----:B----4-:R1:W-:Y:S04]  /*3be70*/  STL.64 [R1+0x3430], R26 ;  /* 0x0034301a01007387 */ /* 0x0103e80000100a00 */
[----:B---3--:R-:W-:Y:S04]  /*3be80*/  STL.64 [R1+0x3428], R24 ;  /* 0x0034281801007387 */ /* 0x008fe80000100a00 */
[----:B-1----:R-:W3:Y:S04]  /*3be90*/  LDL.LU.64 R26, [R1+0xc8] ;  /* 0x0000c800011a7983 */ /* 0x002ee80000300a00 */
[----:B---3--:R1:W-:Y:S04]  /*3bea0*/  STL.64 [R1+0x3440], R26 ;  /* 0x0034401a01007387 */ /* 0x0083e80000100a00 */
[----:B-1----:R-:W3:Y:S04]  /*3beb0*/  LDL.LU.64 R26, [R1+0xd8] ;  /* 0x0000d800011a7983 */ /* 0x002ee80000300a00 */
[----:B------:R-:W-:Y:S04]  /*3bec0*/  STL [R1+0x2e44], R22 ;  /* 0x002e441601007387 */ /* 0x000fe80000100800 */
[----:B------:R1:W-:Y:S04]  /*3bed0*/  STL [R1+0x2e40], R23 ;  /* 0x002e401701007387 */ /* 0x0003e80000100800 */
[----:B------:R4:W-:Y:S04]  /*3bee0*/  STL.64 [R1+0x32a8], R20 ;  /* 0x0032a81401007387 */ /* 0x0009e80000100a00 */
[----:B-1----:R-:W2:Y:S04]  /*3bef0*/  LDL.LU.64 R22, [R1+0xa8] ;  /* 0x0000a80001167983 */ /* 0x002ea80000300a00 */
[----:B--2---:R1:W-:Y:S04]  /*3bf00*/  STL.64 [R1+0x3408], R22 ;  /* 0x0034081601007387 */ /* 0x0043e80000100a00 */
[----:B----4-:R-:W2:Y:S04]  /*3bf10*/  LDL.LU R20, [R1+0x5c0] ;  /* 0x0005c00001147983 */ /* 0x010ea80000300800 */
[----:B------:R-:W2:Y:S04]  /*3bf20*/  LDL.LU R21, [R1+0x5c4] ;  /* 0x0005c40001157983 */ /* 0x000ea80000300800 */
[----:B-1----:R-:W4:Y:S04]  /*3bf30*/  LDL.LU R22, [R1+0x5c8] ;  /* 0x0005c80001167983 */ /* 0x002f280000300800 */
[----:B------:R-:W4:Y:S04]  /*3bf40*/  LDL.LU R23, [R1+0x5cc] ;  /* 0x0005cc0001177983 */ /* 0x000f280000300800 */
[----:B----4-:R1:W-:Y:S04]  /*3bf50*/  STL.64 [R1+0x3420], R22 ;  /* 0x0034201601007387 */ /* 0x0103e80000100a00 */
[----:B--2---:R2:W-:Y:S04]  /*3bf60*/  STL.64 [R1+0x3418], R20 ;  /* 0x0034181401007387 */ /* 0x0045e80000100a00 */
[----:B-1----:R-:W4:Y:S04]  /*3bf70*/  LDL.LU.64 R22, [R1+0xb8] ;  /* 0x0000b80001167983 */ /* 0x002f280000300a00 */
[----:B----4-:R1:W-:Y:S04]  /*3bf80*/  STL.64 [R1+0x3438], R22 ;  /* 0x0034381601007387 */ /* 0x0103e80000100a00 */
[----:B--2---:R-:W2:Y:S04]  /*3bf90*/  LDL.LU R20, [R1+0x590] ;  /* 0x0005900001147983 */ /* 0x004ea80000300800 */
[----:B------:R-:W2:Y:S04]  /*3bfa0*/  LDL.LU R21, [R1+0x594] ;  /* 0x0005940001157983 */ /* 0x000ea80000300800 */
[----:B-1----:R-:W4:Y:S04]  /*3bfb0*/  LDL.LU R22, [R1+0x598] ;  /* 0x0005980001167983 */ /* 0x002f280000300800 */
[----:B------:R-:W4:Y:S01]  /*3bfc0*/  LDL.LU R23, [R1+0x59c] ;  /* 0x00059c0001177983 */ /* 0x000f220000300800 */
[----:B------:R-:W-:Y:S03]  /*3bfd0*/  HMMA.16816.F32.BF16 R8, R16, R6, R8 ;  /* 0x000000061008723c */ /* 0x000fe60000041808 */
[----:B----4-:R-:W-:Y:S04]  /*3bfe0*/  STL.64 [R1+0x3450], R22 ;  /* 0x0034501601007387 */ /* 0x010fe80000100a00 */
[----:B--2---:R1:W-:Y:S04]  /*3bff0*/  STL.64 [R1+0x3448], R20 ;  /* 0x0034481401007387 */ /* 0x0043e80000100a00 */
[----:B-1----:R-:W2:Y:S04]  /*3c000*/  LDL.LU R20, [R1+0x580] ;  /* 0x0005800001147983 */ /* 0x002ea80000300800 */
[----:B------:R-:W2:Y:S04]  /*3c010*/  LDL.LU R21, [R1+0x584] ;  /* 0x0005840001157983 */ /* 0x000ea80000300800 */
[----:B------:R-:W2:Y:S04]  /*3c020*/  LDL.LU R22, [R1+0x588] ;  /* 0x0005880001167983 */ /* 0x000ea80000300800 */
[----:B------:R-:W2:Y:S04]  /*3c030*/  LDL.LU R23, [R1+0x58c] ;  /* 0x00058c0001177983 */ /* 0x000ea80000300800 */
[----:B------:R-:W-:Y:S04]  /*3c040*/  STL [R1+0x33f4], R28 ;  /* 0x0033f41c01007387 */ /* 0x000fe80000100800 */
[----:B0-----:R-:W-:Y:S04]  /*3c050*/  STL.64 [R1+0x32a0], R14 ;  /* 0x0032a00e01007387 */ /* 0x001fe80000100a00 */
[----:B------:R0:W-:Y:S04]  /*3c060*/  STL.64 [R1+0x3298], R12 ;  /* 0x0032980c01007387 */ /* 0x0001e80000100a00 */
[----:B0-----:R-:W4:Y:S04]  /*3c070*/  LDL.LU R12, [R1+0x5b0] ;  /* 0x0005b000010c7983 */ /* 0x001f280000300800 */
[----:B------:R-:W4:Y:S04]  /*3c080*/  LDL.LU R13, [R1+0x5b4] ;  /* 0x0005b400010d7983 */ /* 0x000f280000300800 */
[----:B------:R-:W4:Y:S04]  /*3c090*/  LDL.LU R14, [R1+0x5b8] ;  /* 0x0005b800010e7983 */ /* 0x000f280000300800 */
[----:B------:R0:W-:Y:S04]  /*3c0a0*/  STL.64 [R1+0x550], R8 ;  /* 0x0005500801007387 */ /* 0x0001e80000100a00 */
[----:B------:R1:W-:Y:S01]  /*3c0b0*/  STL.64 [R1+0x558], R10 ;  /* 0x0005580a01007387 */ /* 0x0003e20000100a00 */
[----:B---3--:R-:W-:-:S02]  /*3c0c0*/  IMAD.MOV.U32 R3, RZ, RZ, R26 ;  /* 0x000000ffff037224 */ /* 0x008fc400078e001a */
[----:B0-----:R-:W-:Y:S01]  /*3c0d0*/  IMAD.MOV.U32 R8, RZ, RZ, R6 ;  /* 0x000000ffff087224 */ /* 0x001fe200078e0006 */
[----:B-1----:R-:W3:Y:S04]  /*3c0e0*/  LDL.LU R10, [R1+0x345c] ;  /* 0x00345c00010a7983 */ /* 0x002ee80000300800 */
[----:B------:R-:W4:Y:S04]  /*3c0f0*/  LDL.LU R9, [R1+0x3458] ;  /* 0x0034580001097983 */ /* 0x000f280000300800 */
[----:B------:R-:W-:Y:S01]  /*3c100*/  STL [R1+0x33f8], R8 ;  /* 0x0033f80801007387 */ /* 0x000fe20000100800 */
[----:B------:R-:W-:Y:S01]  /*3c110*/  IMAD.MOV.U32 R11, RZ, RZ, R27 ;  /* 0x000000ffff0b7224 */ /* 0x000fe200078e001b */
[----:B--2---:R-:W-:-:S15]  /*3c120*/  HMMA.16816.F32.BF16 R20, R16, R26, R20 ;  /* 0x0000001a1014723c */ /* 0x004fde0000041814 */
[----:B------:R-:W-:-:S08]  /*3c130*/  NOP ;  /* 0x0000000000007918 */ /* 0x000fd00000000000 */
[----:B------:R-:W-:Y:S04]  /*3c140*/  STL.64 [R1+0x580], R20 ;  /* 0x0005801401007387 */ /* 0x000fe80000100a00 */
[----:B------:R0:W-:Y:S04]  /*3c150*/  STL.64 [R1+0x588], R22 ;  /* 0x0005881601007387 */ /* 0x0001e80000100a00 */
[----:B0-----:R-:W2:Y:S04]  /*3c160*/  LDL.LU.64 R22, [R1+0x3450] ;  /* 0x0034500001167983 */ /* 0x001ea80000300a00 */
[----:B------:R-:W2:Y:S04]  /*3c170*/  LDL.LU.64 R20, [R1+0x3448] ;  /* 0x0034480001147983 */ /* 0x000ea80000300a00 */
[----:B------:R-:W2:Y:S01]  /*3c180*/  LDL.LU.64 R26, [R1+0x3440] ;  /* 0x00344000011a7983 */ /* 0x000ea20000300a00 */
[----:B------:R-:W-:Y:S01]  /*3c190*/  IMAD.MOV.U32 R5, RZ, RZ, R7 ;  /* 0x000000ffff057224 */ /* 0x000fe200078e0007 */
[----:B--2---:R-:W-:Y:S06]  /*3c1a0*/  HMMA.16816.F32.BF16 R20, R16, R26, R20 ;  /* 0x0000001a1014723c */ /* 0x004fec0000041814 */
[----:B------:R-:W-:-:S02]  /*3c1b0*/  IMAD.MOV.U32 R7, RZ, RZ, R26 ;  /* 0x000000ffff077224 */ /* 0x000fc400078e001a */
[----:B------:R-:W-:-:S15]  /*3c1c0*/  IMAD.MOV.U32 R0, RZ, RZ, R27 ;  /* 0x000000ffff007224 */ /* 0x000fde00078e001b */
        /* <DEDUP_REMOVED lines=8> */
[----:B------:R-:W-:Y:S02]  /*3c250*/  IMAD.MOV.U32 R6, RZ, RZ, R23 ;  /* 0x000000ffff067224 */ /* 0x000fe400078e0017 */
[----:B------:R-:W2:Y:S04]  /*3c260*/  LDL.LU.64 R22, [R1+0x3420] ;  /* 0x0034200001167983 */ /* 0x000ea80000300a00 */
[----:B------:R-:W2:Y:S09]  /*3c270*/  LDL.LU.64 R20, [R1+0x3418] ;  /* 0x0034180001147983 */ /* 0x000eb20000300a00 */
[----:B------:R-:W-:Y:S04]  /*3c280*/  STL.64 [R1+0x5e0], R24 ;  /* 0x0005e01801007387 */ /* 0x000fe80000100a00 */
[----:B------:R0:W-:Y:S01]  /*3c290*/  STL [R1+0x5e8], R26 ;  /* 0x0005e81a01007387 */ /* 0x0001e20000100800 */
[----:B------:R-:W-:-:S03]  /*3c2a0*/  IMAD.MOV.U32 R2, RZ, RZ, R27 ;  /* 0x000000ffff027224 */ /* 0x000fc600078e001b */
[----:B0-----:R-:W2:Y:S04]  /*3c2b0*/  LDL.LU.64 R26, [R1+0x3410] ;  /* 0x00341000011a7983 */ /* 0x001ea80000300a00 */
[----:B------:R-:W-:Y:S01]  /*3c2c0*/  STL [R1+0x2ff0], R2 ;  /* 0x002ff00201007387 */ /* 0x000fe20000100800 */
[----:B--2---:R-:W-:-:S15]  /*3c2d0*/  HMMA.16816.F32.BF16 R20, R16, R26, R20 ;  /* 0x0000001a1014723c */ /* 0x004fde0000041814 */
[----:B------:R-:W-:-:S08]  /*3c2e0*/  NOP ;  /* 0x0000000000007918 */ /* 0x000fd00000000000 */
[----:B------:R-:W-:Y:S04]  /*3c2f0*/  STL.64 [R1+0x5d0], R20 ;  /* 0x0005d01401007387 */ /* 0x000fe80000100a00 */
[----:B------:R0:W-:Y:S04]  /*3c300*/  STL.64 [R1+0x5d8], R22 ;  /* 0x0005d81601007387 */ /* 0x0001e80000100a00 */
[----:B0-----:R-:W2:Y:S01]  /*3c310*/  LDL.LU.64 R22, [R1+0x3408] ;  /* 0x0034080001167983 */ /* 0x001ea20000300a00 */
[----:B---3--:R-:W-:Y:S02]  /*3c320*/  IMAD.MOV.U32 R20, RZ, RZ, R10 ;  /* 0x000000ffff147224 */ /* 0x008fe400078e000a */
[----:B----4-:R-:W-:-:S02]  /*3c330*/  IMAD.MOV.U32 R21, RZ, RZ, R9 ;  /* 0x000000ffff157224 */ /* 0x010fc400078e0009 */
[----:B------:R-:W-:Y:S02]  /*3c340*/  IMAD.MOV.U32 R4, RZ, RZ, R26 ;  /* 0x000000ffff047224 */ /* 0x000fe400078e001a */
[----:B------:R-:W-:Y:S02]  /*3c350*/  IMAD.MOV.U32 R2, RZ, RZ, R27 ;  /* 0x000000ffff027224 */ /* 0x000fe400078e001b */
[----:B------:R-:W3:Y:S01]  /*3c360*/  LDL.LU.64 R26, [R1+0x3400] ;  /* 0x00340000011a7983 */ /* 0x000ee20000300a00 */
[----:B--2---:R-:W-:Y:S06]  /*3c370*/  HMMA.16816.F32.BF16 R12, R16, R22, R12 ;  /* 0x00000016100c723c */ /* 0x004fec000004180c */
[----:B------:R-:W-:-:S02]  /*3c380*/  IMAD.MOV.U32 R8, RZ, RZ, R22 ;  /* 0x000000ffff087224 */ /* 0x000fc400078e0016 */
[----:B------:R-:W-:-:S15]  /*3c390*/  IMAD.MOV.U32 R28, RZ, RZ, R23 ;  /* 0x000000ffff1c7224 */ /* 0x000fde00078e0017 */
[----:B------:R-:W-:Y:S04]  /*3c3a0*/  STL.64 [R1+0x600], R12 ;  /* 0x0006000c01007387 */ /* 0x000fe80000100a00 */
[----:B------:R-:W-:Y:S04]  /*3c3b0*/  STL.64 [R1+0x608], R14 ;  /* 0x0006080e01007387 */ /* 0x000fe80000100a00 */
[----:B------:R0:W-:Y:S04]  /*3c3c0*/  STL.64 [R1+0x32e8], R20 ;  /* 0x0032e81401007387 */ /* 0x0001e80000100a00 */
[----:B0-----:R-:W3:Y:S04]  /*3c3d0*/  LDL.LU R20, [R1+0x5a0] ;  /* 0x0005a00001147983 */ /* 0x001ee80000300800 */
[----:B------:R-:W3:Y:S04]  /*3c3e0*/  LDL.LU R21, [R1+0x5a4] ;  /* 0x0005a40001157983 */ /* 0x000ee80000300800 */
[----:B------:R-:W3:Y:S04]  /*3c3f0*/  LDL.LU R22, [R1+0x5a8] ;  /* 0x0005a80001167983 */ /* 0x000ee80000300800 */
[----:B------:R-:W3:Y:S04]  /*3c400*/  LDL.LU R23, [R1+0x5ac] ;  /* 0x0005ac0001177983 */ /* 0x000ee80000300800 */
[----:B------:R-:W2:Y:S04]  /*3c410*/  LDL.LU R12, [R1+0x260] ;  /* 0x00026000010c7983 */ /* 0x000ea80000300800 */
[----:B------:R-:W2:Y:S04]  /*3c420*/  LDL.LU R13, [R1+0x264] ;  /* 0x00026400010d7983 */ /* 0x000ea80000300800 */
[----:B------:R-:W4:Y:S04]  /*3c430*/  LDL.LU R14, [R1+0x268] ;  /* 0x00026800010e7983 */ /* 0x000f280000300800 */
[----:B------:R-:W4:Y:S04]  /*3c440*/  LDL.LU R15, [R1+0x26c] ;  /* 0x00026c00010f7983 */ /* 0x000f280000300800 */
[----:B----4-:R-:W-:Y:S04]  /*3c450*/  STL.64 [R1+0x32f8], R14 ;  /* 0x0032f80e01007387 */ /* 0x010fe80000100a00 */
[----:B--2---:R3:W-:Y:S02]  /*3c460*/  STL.64 [R1+0x32f0], R12 ;  /* 0x0032f00c01007387 */ /* 0x0047e40000100a00 */
[----:B---3--:R-:W-:-:S15]  /*3c470*/  HMMA.16816.F32.BF16 R12, R16, R26, R20 ;  /* 0x0000001a100c723c */ /* 0x008fde0000041814 */
[----:B------:R-:W-:-:S08]  /*3c480*/  NOP ;  /* 0x0000000000007918 */ /* 0x000fd00000000000 */
[----:B------:R0:W-:Y:S04]  /*3c490*/  STL.64 [R1+0x5f0], R12 ;  /* 0x0005f00c01007387 */ /* 0x0001e80000100a00 */
[----:B------:R-:W-:Y:S04]  /*3c4a0*/  STL.64 [R1+0x5f8], R14 ;  /* 0x0005f80e01007387 */ /* 0x000fe80000100a00 */
[----:B0-----:R-:W2:Y:S01]  /*3c4b0*/  LDL.64 R12, [R1+0x140] ;  /* 0x00014000010c7983 */ /* 0x001ea20000100a00 */
        /* <DEDUP_REMOVED lines=16> */
[----:B------:R-:W4:Y:S04]  /*3c5c0*/  LDL.LU R28, [R1+0x33f4] ;  /* 0x0033f400011c7983 */ /* 0x000f280000300800 */
[----:B------:R0:W-:Y:S04]  /*3c5d0*/  STL.64 [R1+0x3360], R26 ;  /* 0x0033601a01007387 */ /* 0x0001e80000100a00 */
[----:B-1----:R-:W3:Y:S04]  /*3c5e0*/  LDL.LU R24, [R1+0x360] ;  /* 0x0003600001187983 */ /* 0x002ee80000300800 */
[----:B------:R-:W3:Y:S04]  /*3c5f0*/  LDL.LU R25, [R1+0x364] ;  /* 0x0003640001197983 */ /* 0x000ee80000300800 */
[----:B0-----:R-:W2:Y:S04]  /*3c600*/  LDL.LU R26, [R1+0x368] ;  /* 0x00036800011a7983 */ /* 0x001ea80000300800 */
[----:B------:R-:W2:Y:S04]  /*3c610*/  LDL.LU R27, [R1+0x36c] ;  /* 0x00036c00011b7983 */ /* 0x000ea80000300800 */
[----:B--2---:R0:W-:Y:S04]  /*3c620*/  STL.64 [R1+0x3370], R26 ;  /* 0x0033701a01007387 */ /* 0x0041e80000100a00 */
[----:B---3--:R-:W-:Y:S01]  /*3c630*/  STL.64 [R1+0x3368], R24 ;  /* 0x0033681801007387 */ /* 0x008fe20000100a00 */
[----:B0-----:R-:W-:-:S02]  /*3c640*/  IMAD.MOV.U32 R26, RZ, RZ, R29 ;  /* 0x000000ffff1a7224 */ /* 0x001fc400078e001d */
[----:B------:R-:W-:Y:S01]  /*3c650*/  IMAD.MOV.U32 R27, RZ, RZ, R6 ;  /* 0x000000ffff1b7224 */ /* 0x000fe200078e0006 */
[----:B------:R-:W2:Y:S04]  /*3c660*/  LDL.LU R29, [R1+0x33f0] ;  /* 0x0033f000011d7983 */ /* 0x000ea80000300800 */
[----:B------:R-:W3:Y:S04]  /*3c670*/  LDL.LU R6, [R1+0x33ec] ;  /* 0x0033ec0001067983 */ /* 0x000ee80000300800 */
[----:B------:R0:W-:Y:S02]  /*3c680*/  STL.64 [R1+0x3388], R26 ;  /* 0x0033881a01007387 */ /* 0x0001e40000100a00 */
[----:B0-----:R-:W-:-:S02]  /*3c690*/  IMAD.MOV.U32 R26, RZ, RZ, R7 ;  /* 0x000000ffff1a7224 */ /* 0x001fc400078e0007 */
[----:B------:R-:W-:Y:S01]  /*3c6a0*/  IMAD.MOV.U32 R27, RZ, RZ, R0 ;  /* 0x000000ffff1b7224 */ /* 0x000fe200078e0000 */
[----:B------:R-:W3:Y:S04]  /*3c6b0*/  LDL.LU R7, [R1+0x33e8] ;  /* 0x0033e80001077983 */ /* 0x000ee80000300800 */
[----:B------:R-:W2:Y:S04]  /*3c6c0*/  LDL.LU R0, [R1+0x33e4] ;  /* 0x0033e40001007983 */ /* 0x000ea80000300800 */
[----:B------:R-:W-:Y:S04]  /*3c6d0*/  STL.64 [R1+0x33a0], R26 ;  /* 0x0033a01a01007387 */ /* 0x000fe80000100a00 */
[----:B------:R-:W4:Y:S04]  /*3c6e0*/  LDL.64 R12, [R1+0x110] ;  /* 0x00011000010c7983 */ /* 0x000f280000100a00 */
[----:B----4-:R0:W-:Y:S04]  /*3c6f0*/  STL.64 [R1+0x3328], R12 ;  /* 0x0033280c01007387 */ /* 0x0101e80000100a00 */
[----:B0-----:R-:W4:Y:S04]  /*3c700*/  LDL.LU R12, [R1+0x2f0] ;  /* 0x0002f000010c7983 */ /* 0x001f280000300800 */
[----:B------:R-:W4:Y:S04]  /*3c710*/  LDL.LU R13, [R1+0x2f4] ;  /* 0x0002f400010d7983 */ /* 0x000f280000300800 */
[----:B------:R-:W3:Y:S04]  /*3c720*/  LDL.LU R14, [R1+0x2f8] ;  /* 0x0002f800010e7983 */ /* 0x000ee80000300800 */
[----:B------:R-:W3:Y:S01]  /*3c730*/  LDL.LU R15, [R1+0x2fc] ;  /* 0x0002fc00010f7983 */ /* 0x000ee20000300800 */
[----:B------:R-:W-:-:S02]  /*3c740*/  IMAD.MOV.U32 R26, RZ, RZ, R3 ;  /* 0x000000ffff1a7224 */ /* 0x000fc400078e0003 */
[----:B------:R-:W-:Y:S01]  /*3c750*/  IMAD.MOV.U32 R27, RZ, RZ, R11 ;  /* 0x000000ffff1b7224 */ /* 0x000fe200078e000b */
[----:B------:R-:W2:Y:S04]  /*3c760*/  LDL.LU R3, [R1+0x33e0] ;  /* 0x0033e00001037983 */ /* 0x000ea80000300800 */
[----:B------:R-:W-:Y:S04]  /*3c770*/  STL.64 [R1+0x33b8], R26 ;  /* 0x0033b81a01007387 */ /* 0x000fe80000100a00 */
[----:B---3--:R0:W-:Y:S04]  /*3c780*/  STL.64 [R1+0x3338], R14 ;  /* 0x0033380e01007387 */ /* 0x0081e80000100a00 */
[----:B----4-:R1:W-:Y:S01]  /*3c790*/  STL.64 [R1+0x3330], R12 ;  /* 0x0033300c01007387 */ /* 0x0103e20000100a00 */
[----:B0-----:R-:W-:-:S02]  /*3c7a0*/  IMAD.MOV.U32 R14, RZ, RZ, R10 ;  /* 0x000000ffff0e7224 */ /* 0x001fc400078e000a */
[----:B------:R-:W-:-:S05]  /*3c7b0*/  IMAD.MOV.U32 R15, RZ, RZ, R9 ;  /* 0x000000ffff0f7224 */ /* 0x000fca00078e0009 */
[----:B------:R0:W-:Y:S04]  /*3c7c0*/  STL.64 [R1+0x3358], R14 ;  /* 0x0033580e01007387 */ /* 0x0001e80000100a00 */
[----:B-1----:R-:W3:Y:S04]  /*3c7d0*/  LDL.LU R12, [R1+0x350] ;  /* 0x00035000010c7983 */ /* 0x002ee80000300800 */
[----:B------:R-:W3:Y:S04]  /*3c7e0*/  LDL.LU R13, [R1+0x354] ;  /* 0x00035400010d7983 */ /* 0x000ee80000300800 */
[----:B0-----:R-:W4:Y:S04]  /*3c7f0*/  LDL.LU R14, [R1+0x358] ;  /* 0x00035800010e7983 */ /* 0x001f280000300800 */
[----:B------:R-:W4:Y:S01]  /*3c800*/  LDL.LU R15, [R1+0x35c] ;  /* 0x00035c00010f7983 */ /* 0x000f220000300800 */
[----:B------:R-:W-:-:S03]  /*3c810*/  IMAD.MOV.U32 R26, RZ, RZ, R8 ;  /* 0x000000ffff1a7224 */ /* 0x000fc600078e0008 */
[----:B------:R-:W2:Y:S04]  /*3c820*/  LDL.LU R8, [R1+0x570] ;  /* 0x0005700001087983 */ /* 0x000ea80000300800 */
[----:B------:R-:W2:Y:S04]  /*3c830*/  LDL.LU R9, [R1+0x574] ;  /* 0x0005740001097983 */ /* 0x000ea80000300800 */
[----:B------:R-:W2:Y:S04]  /*3c840*/  LDL.LU R10, [R1+0x578] ;  /* 0x00057800010a7983 */ /* 0x000ea80000300800 */
[----:B------:R-:W2:Y:S04]  /*3c850*/  LDL.LU R11, [R1+0x57c] ;  /* 0x00057c00010b7983 */ /* 0x000ea80000300800 */
[----:B----4-:R-:W-:Y:S04]  /*3c860*/  STL.64 [R1+0x3380], R14 ;  /* 0x0033800e01007387 */ /* 0x010fe80000100a00 */
[----:B---3--:R0:W-:Y:S04]  /*3c870*/  STL.64 [R1+0x3378], R12 ;  /* 0x0033780c01007387 */ /* 0x0081e80000100a00 */
        /* <DEDUP_REMOVED lines=25> */
[----:B0-----:R-:W3:Y:S04]  /*3ca10*/  LDL.LU R20, [R1+0x2b0] ;  /* 0x0002b00001147983 */ /* 0x001ee80000300800 */
[----:B------:R-:W3:Y:S04]  /*3ca20*/  LDL.LU R21, [R1+0x2b4] ;  /* 0x0002b40001157983 */ /* 0x000ee80000300800 */
[----:B------:R-:W3:Y:S04]  /*3ca30*/  LDL.LU R22, [R1+0x2b8] ;  /* 0x0002b80001167983 */ /* 0x000ee80000300800 */
[----:B------:R-:W3:Y:S04]  /*3ca40*/  LDL.LU R23, [R1+0x2bc] ;  /* 0x0002bc0001177983 */ /* 0x000ee80000300800 */
[----:B------:R-:W2:Y:S04]  /*3ca50*/  LDL.LU.64 R10, [R1+0x33d8] ;  /* 0x0033d800010a7983 */ /* 0x000ea80000300a00 */
[----:B------:R-:W2:Y:S01]  /*3ca60*/  LDL.LU.64 R8, [R1+0x33d0] ;  /* 0x0033d00001087983 */ /* 0x000ea20000300a00 */
[----:B------:R-:W-:-:S03]  /*3ca70*/  IMAD.MOV.U32 R27, RZ, RZ, R5 ;  /* 0x000000ffff1b7224 */ /* 0x000fc600078e0005 */
[----:B------:R-:W-:Y:S04]  /*3ca80*/  STL.64 [R1+0x5c0], R16 ;  /* 0x0005c01001007387 */ /* 0x000fe80000100a00 */
[----:B------:R-:W-:Y:S01]  /*3ca90*/  STL.64 [R1+0x5c8], R18 ;  /* 0x0005c81201007387 */ /* 0x000fe20000100a00 */
        /* <DEDUP_REMOVED lines=27> */
[----:B0-----:R-:W4:Y:S04]  /*3cc50*/  LDL.LU.64 R26, [R1+0x3370] ;  /* 0x00337000011a7983 */ /* 0x001f280000300a00 */
[----:B------:R-:W4:Y:S01]  /*3cc60*/  LDL.LU.64 R24, [R1+0x3368] ;  /* 0x0033680001187983 */ /* 0x000f220000300a00 */
[----:B------:R-:W-:-:S02]  /*3cc70*/  IMAD.MOV.U32 R18, RZ, RZ, R4 ;  /* 0x000000ffff127224 */ /* 0x000fc400078e0004 */
[----:B------:R-:W-:-:S07]  /*3cc80*/  IMAD.MOV.U32 R19, RZ, RZ, R2 ;  /* 0x000000ffff137224 */ /* 0x000fce00078e0002 */
[----:B----4-:R-:W-:Y:S01]  /*3cc90*/  HMMA.16816.F32.BF16 R16, R8, R18, R24 ;  /* 0x000000120810723c */ /* 0x010fe20000041818 */
[----:B------:R-:W2:-:S15]  /*3cca0*/  LDL.LU.64 R26, [R1+0x3360] ;  /* 0x00336000011a7983 */ /* 0x000e9e0000300a00 */
[----:B------:R-:W-:-:S07]  /*3ccb0*/  NOP ;  /* 0x0000000000007918 */ /* 0x000fce0000000000 */
[----:B------:R-:W-:Y:S04]  /*3ccc0*/  STL.64 [R1+0x540], R16 ;  /* 0x0005401001007387 */ /* 0x000fe80000100a00 */
[----:B------:R-:W-:Y:S01]  /*3ccd0*/  STL [R1+0x548], R18 ;  /* 0x0005481201007387 */ /* 0x000fe20000100800 */
[----:B------:R-:W-:-:S03]  /*3cce0*/  IMAD.MOV.U32 R2, RZ, RZ, R19 ;  /* 0x000000ffff027224 */ /* 0x000fc600078e0013 */
[----:B------:R-:W0:Y:S04]  /*3ccf0*/  LDSM.16.MT88.4 R16, [R28+UR4+0x8100] ;  /* 0x008100041c10783b */ /* 0x000e280008004200 */
[----:B------:R-:W-:Y:S04]  /*3cd00*/  STL [R1+0x3050], R2 ;  /* 0x0030500201007387 */ /* 0x000fe80000100800 */
[----:B0-----:R-:W-:Y:S04]  /*3cd10*/  STL.64 [R1+0x3210], R18 ;  /* 0x0032101201007387 */ /* 0x001fe80000100a00 */
[----:B------:R-:W-:Y:S01]  /*3cd20*/  STL.64 [R1+0x3208], R16 ;  /* 0x0032081001007387 */ /* 0x000fe20000100a00 */
[----:B--2---:R-:W-:Y:S03]  /*3cd30*/  HMMA.16816.F32.BF16 R24, R8, R26, R12 ;  /* 0x0000001a0818723c */ /* 0x004fe6000004180c */
[----:B------:R-:W2:-:S15]  /*3cd40*/  LDL.LU.64 R14, [R1+0x3358] ;  /* 0x00335800010e7983 */ /* 0x000e9e0000300a00 */
[----:B------:R-:W-:-:S05]  /*3cd50*/  NOP ;  /* 0x0000000000007918 */ /* 0x000fca0000000000 */
[----:B------:R-:W-:Y:S04]  /*3cd60*/  STL.64 [R1+0x500], R24 ;  /* 0x0005001801007387 */ /* 0x000fe80000100a00 */
[----:B------:R0:W-:Y:S04]  /*3cd70*/  STL.64 [R1+0x508], R26 ;  /* 0x0005081a01007387 */ /* 0x0001e80000100a00 */
[----:B0-----:R-:W2:Y:S04]  /*3cd80*/  LDL.LU.64 R26, [R1+0x3350] ;  /* 0x00335000011a7983 */ /* 0x001ea80000300a00 */
[----:B------:R-:W2:Y:S02]  /*3cd90*/  LDL.LU.64 R24, [R1+0x3348] ;  /* 0x0033480001187983 */ /* 0x000ea40000300a00 */
[----:B--2---:R-:W-:Y:S02]  /*3cda0*/  HMMA.16816.F32.BF16 R12, R8, R14, R24 ;  /* 0x0000000e080c723c */ /* 0x004fe40000041818 */
[----:B------:R-:W2:-:S15]  /*3cdb0*/  LDL.LU.64 R24, [R1+0x3340] ;  /* 0x0033400001187983 */ /* 0x000e9e0000300a00 */
[----:B------:R-:W-:-:S06]  /*3cdc0*/  NOP ;  /* 0x0000000000007918 */ /* 0x000fcc0000000000 */
[----:B------:R0:W-:Y:S01]  /*3cdd0*/  STL.64 [R1+0x4f0], R12 ;  /* 0x0004f00c01007387 */ /* 0x0001e20000100a00 */
[----:B------:R-:W-:Y:S02]  /*3cde0*/  IMAD.MOV.U32 R26, RZ, RZ, R14 ;  /* 0x000000ffff1a7224 */ /* 0x000fe400078e000e */
[----:B------:R-:W-:Y:S02]  /*3cdf0*/  IMAD.MOV.U32 R27, RZ, RZ, R15 ;  /* 0x000000ffff1b7224 */ /* 0x000fe400078e000f */
[----:B------:R-:W4:Y:S04]  /*3ce00*/  LDL.LU.64 R14, [R1+0x3338] ;  /* 0x00333800010e7983 */ /* 0x000f280000300a00 */
[----:B0-----:R-:W4:Y:S04]  /*3ce10*/  LDL.LU.64 R12, [R1+0x3330] ;  /* 0x00333000010c7983 */ /* 0x001f280000300a00 */
[----:B------:R-:W-:Y:S04]  /*3ce20*/  STL [R1+0x2ebc], R27 ;  /* 0x002ebc1b01007387 */ /* 0x000fe80000100800 */
[----:B------:R-:W-:Y:S01]  /*3ce30*/  STL [R1+0x2eb8], R26 ;  /* 0x002eb81a01007387 */ /* 0x000fe20000100800 */
[----:B------:R-:W-:-:S02]  /*3ce40*/  IMAD.MOV.U32 R16, RZ, RZ, R3 ;  /* 0x000000ffff107224 */ /* 0x000fc400078e0003 */
[----:B------:R-:W-:Y:S01]  /*3ce50*/  IMAD.MOV.U32 R17, RZ, RZ, R0 ;  /* 0x000000ffff117224 */ /* 0x000fe200078e0000 */
[----:B----4-:R-:W-:Y:S01]  /*3ce60*/  HMMA.16816.F32.BF16 R8, R8, R6, R12 ;  /* 0x000000060808723c */ /* 0x010fe2000004180c */
[----:B------:R-:W4:Y:S04]  /*3ce70*/  LDL.LU.64 R12, [R1+0x3328] ;  /* 0x00332800010c7983 */ /* 0x000f280000300a00 */
[----:B------:R-:W3:Y:S04]  /*3ce80*/  LDL.LU.64 R6, [R1+0x3320] ;  /* 0x0033200001067983 */ /* 0x000ee80000300a00 */
[----:B------:R-:W3:-:S14]  /*3ce90*/  LDL.LU.64 R4, [R1+0x3318] ;  /* 0x0033180001047983 */ /* 0x000edc0000300a00 */
[----:B------:R0:W-:Y:S01]  /*3cea0*/  STL.64 [R1+0x4a0], R8 ;  /* 0x0004a00801007387 */ /* 0x0001e20000100a00 */
[----:B------:R-:W-:Y:S02]  /*3ceb0*/  IMAD.MOV.U32 R3, RZ, RZ, R10 ;  /* 0x000000ffff037224 */ /* 0x000fe400078e000a */
[----:B------:R-:W-:Y:S01]  /*3cec0*/  IMAD.MOV.U32 R0, RZ, RZ, R11 ;  /* 0x000000ffff007224 */ /* 0x000fe200078e000b */
[----:B0-----:R-:W3:Y:S04]  /*3ced0*/  LDL.LU R8, [R1+0x2e0] ;  /* 0x0002e00001087983 */ /* 0x001ee80000300800 */
[----:B------:R-:W3:Y:S04]  /*3cee0*/  LDL.LU R9, [R1+0x2e4] ;  /* 0x0002e40001097983 */ /* 0x000ee80000300800 */
[----:B------:R-:W3:Y:S04]  /*3cef0*/  LDL.LU R10, [R1+0x2e8] ;  /* 0x0002e800010a7983 */ /* 0x000ee80000300800 */
[----:B------:R-:W3:Y:S04]  /*3cf00*/  LDL.LU R11, [R1+0x2ec] ;  /* 0x0002ec00010b7983 */ /* 0x000ee80000300800 */
[----:B------:R-:W-:Y:S04]  /*3cf10*/  STL [R1+0x2ec4], R0 ;  /* 0x002ec40001007387 */ /* 0x000fe80000100800 */
[----:B------:R-:W-:Y:S01]  /*3cf20*/  STL [R1+0x2ec0], R3 ;  /* 0x002ec00301007387 */ /* 0x000fe20000100800 */
[----:B----4-:R-:W-:Y:S01]  /*3cf30*/  IMAD.MOV.U32 R2, RZ, RZ, R13 ;  /* 0x000000ffff027224 */ /* 0x010fe200078e000d */
[----:B---3--:R-:W-:-:S15]  /*3cf40*/  HMMA.16816.F32.BF16 R8, R4, R12, R8 ;  /* 0x0000000c0408723c */ /* 0x008fde0000041808 */
[----:B------:R-:W-:-:S08]  /*3cf50*/  NOP ;  /* 0x0000000000007918 */ /* 0x000fd00000000000 */
        /* <DEDUP_REMOVED lines=8> */
[----:B0-----:R-:W3:Y:S04]  /*3cfe0*/  LDL.LU.64 R22, [R1+0x3308] ;  /* 0x0033080001167983 */ /* 0x001ee80000300a00 */
[----:B------:R-:W3:Y:S01]  /*3cff0*/  LDL.LU.64 R20, [R1+0x3300] ;  /* 0x0033000001147983 */ /* 0x000ee20000300a00 */
[----:B------:R-:W-:-:S02]  /*3d000*/  IMAD.MOV.U32 R10, RZ, RZ, R12 ;  /* 0x000000ffff0a7224 */ /* 0x000fc400078e000c */
[----:B------:R-:W-:Y:S01]  /*3d010*/  IMAD.MOV.U32 R9, RZ, RZ, R13 ;  /* 0x000000ffff097224 */ /* 0x000fe200078e000d */
[----:B------:R-:W4:Y:S04]  /*3d020*/  LDL.LU.64 R14, [R1+0x32f8] ;  /* 0x0032f800010e7983 */ /* 0x000f280000300a00 */
[----:B------:R-:W4:Y:S01]  /*3d030*/  LDL.LU.64 R12, [R1+0x32f0] ;  /* 0x0032f000010c7983 */ /* 0x000f220000300a00 */
[----:B---3--:R-:W-:Y:S03]  /*3d040*/  HMMA.16816.F32.BF16 R16, R4, R16, R20 ;  /* 0x000000100410723c */ /* 0x008fe60000041814 */
[----:B------:R-:W4:-:S15]  /*3d050*/  LDL.LU.64 R20, [R1+0x32e8] ;  /* 0x0032e80001147983 */ /* 0x000f1e0000300a00 */
[----:B------:R-:W-:-:S05]  /*3d060*/  NOP ;  /* 0x0000000000007918 */ /* 0x000fca0000000000 */
[----:B------:R0:W-:Y:S04]  /*3d070*/  STL.64 [R1+0x470], R16 ;  /* 0x0004701001007387 */ /* 0x0001e80000100a00 */
[----:B------:R1:W-:Y:S01]  /*3d080*/  STL.64 [R1+0x478], R18 ;  /* 0x0004781201007387 */ /* 0x0003e20000100a00 */
[----:B----4-:R-:W-:-:S15]  /*3d090*/  HMMA.16816.F32.BF16 R12, R4, R20, R12 ;  /* 0x00000014040c723c */ /* 0x010fde000004180c */
[----:B------:R-:W-:-:S09]  /*3d0a0*/  NOP ;  /* 0x0000000000007918 */ /* 0x000fd20000000000 */
[----:B------:R-:W-:Y:S02]  /*3d0b0*/  IMAD.MOV.U32 R27, RZ, RZ, R14 ;  /* 0x000000ffff1b7224 */ /* 0x000fe400078e000e */
[----:B------:R-:W-:-:S05]  /*3d0c0*/  IMAD.MOV.U32 R26, RZ, RZ, R15 ;  /* 0x000000ffff1a7224 */ /* 0x000fca00078e000f */
[----:B------:R-:W-:Y:S04]  /*3d0d0*/  STL.64 [R1+0x32b8], R26 ;  /* 0x0032b81a01007387 */ /* 0x000fe80000100a00 */
[----:B--2---:R-:W-:Y:S04]  /*3d0e0*/  STL.64 [R1+0x32b0], R24 ;  /* 0x0032b01801007387 */ /* 0x004fe80000100a00 */
        /* <DEDUP_REMOVED lines=25> */
[----:B--2---:R0:W-:Y:S02]  /*3d280*/  STL.64 [R1+0x3268], R16 ;  /* 0x0032681001007387 */ /* 0x0041e40000100a00 */
[----:B0-----:R-:W-:-:S02]  /*3d290*/  IMAD.MOV.U32 R16, RZ, RZ, R10 ;  /* 0x000000ffff107224 */ /* 0x001fc400078e000a */
[----:B------:R-:W-:-:S05]  /*3d2a0*/  IMAD.MOV.U32 R17, RZ, RZ, R9 ;  /* 0x000000ffff117224 */ /* 0x000fca00078e0009 */
[----:B------:R0:W-:Y:S02]  /*3d2b0*/  STL.64 [R1+0x3280], R16 ;  /* 0x0032801001007387 */ /* 0x0001e40000100a00 */
[----:B0-----:R-:W-:Y:S02]  /*3d2c0*/  IMAD.MOV.U32 R16, RZ, RZ, R8 ;  /* 0x000000ffff107224 */ /* 0x001fe400078e0008 */
[----:B------:R-:W-:Y:S02]  /*3d2d0*/  IMAD.MOV.U32 R17, RZ, RZ, R2 ;  /* 0x000000ffff117224 */ /* 0x000fe400078e0002 */
[----:B------:R-:W-:Y:S01]  /*3d2e0*/  IMAD.MOV.U32 R25, RZ, RZ, R29 ;  /* 0x000000ffff197224 */ /* 0x000fe200078e001d */
[----:B------:R-:W0:Y:S04]  /*3d2f0*/  LDSM.16.MT88.4 R8, [R28+UR4+0x8180] ;  /* 0x008180041c08783b */ /* 0x000e280008004200 */
[----:B------:R1:W-:Y:S04]  /*3d300*/  STL.64 [R1+0x32c0], R16 ;  /* 0x0032c01001007387 */ /* 0x0003e80000100a00 */
[----:B------:R-:W2:Y:S04]  /*3d310*/  LDL R24, [R1+0xf0] ;  /* 0x0000f00001187983 */ /* 0x000ea80000100800 */
[----:B------:R-:W3:Y:S04]  /*3d320*/  LDL.LU R29, [R1+0x32e4] ;  /* 0x0032e400011d7983 */ /* 0x000ee80000300800 */
[----:B--2---:R-:W-:Y:S04]  /*3d330*/  STL.64 [R1+0x32c8], R24 ;  /* 0x0032c81801007387 */ /* 0x004fe80000100a00 */
[----:B-1----:R-:W2:Y:S04]  /*3d340*/  LDL.LU R16, [R1+0x230] ;  /* 0x0002300001107983 */ /* 0x002ea80000300800 */
[----:B------:R-:W2:Y:S04]  /*3d350*/  LDL.LU R17, [R1+0x234] ;  /* 0x0002340001117983 */ /* 0x000ea80000300800 */
[----:B------:R-:W4:Y:S04]  /*3d360*/  LDL.LU R18, [R1+0x238] ;  /* 0x0002380001127983 */ /* 0x000f280000300800 */
[----:B------:R-:W4:Y:S01]  /*3d370*/  LDL.LU R19, [R1+0x23c] ;  /* 0x00023c0001137983 */ /* 0x000f220000300800 */
[----:B------:R-:W-:-:S02]  /*3d380*/  IMAD.MOV.U32 R0, RZ, RZ, R12 ;  /* 0x000000ffff007224 */ /* 0x000fc400078e000c */
[----:B------:R-:W-:Y:S01]  /*3d390*/  IMAD.MOV.U32 R3, RZ, RZ, R13 ;  /* 0x000000ffff037224 */ /* 0x000fe200078e000d */
[----:B----4-:R-:W-:Y:S04]  /*3d3a0*/  STL.64 [R1+0x32d8], R18 ;  /* 0x0032d81201007387 */ /* 0x010fe80000100a00 */
[----:B--2---:R1:W-:Y:S04]  /*3d3b0*/  STL.64 [R1+0x32d0], R16 ;  /* 0x0032d01001007387 */ /* 0x0043e80000100a00 */
[----:B-1----:R-:W2:Y:S04]  /*3d3c0*/  LDL.LU R16, [R1+0x250] ;  /* 0x0002500001107983 */ /* 0x002ea80000300800 */
[----:B------:R-:W2:Y:S04]  /*3d3d0*/  LDL.LU R17, [R1+0x254] ;  /* 0x0002540001117983 */ /* 0x000ea80000300800 */
[----:B------:R-:W2:Y:S04]  /*3d3e0*/  LDL.LU R18, [R1+0x258] ;  /* 0x0002580001127983 */ /* 0x000ea80000300800 */
[----:B------:R-:W2:Y:S04]  /*3d3f0*/  LDL.LU R19, [R1+0x25c] ;  /* 0x00025c0001137983 */ /* 0x000ea80000300800 */
[----:B------:R-:W2:Y:S04]  /*3d400*/  LDL.64 R24, [R1+0x100] ;  /* 0x0001000001187983 */ /* 0x000ea80000100a00 */
        /* <DEDUP_REMOVED lines=8> */
[----:B------:R1:W-:Y:S04]  /*3d490*/  STL [R1+0x30e8], R3 ;  /* 0x0030e80301007387 */ /* 0x0003e80000100800 */
[----:B-1----:R-:W4:Y:S04]  /*3d4a0*/  LDL R3, [R1+0x1fe8] ;  /* 0x001fe80001037983 */ /* 0x002f280000100800 */
[----:B------:R-:W-:Y:S04]  /*3d4b0*/  STL [R1+0x3054], R0 ;  /* 0x0030540001007387 */ /* 0x000fe80000100800 */
[----:B0-----:R-:W-:Y:S04]  /*3d4c0*/  STL.64 [R1+0x3190], R10 ;  /* 0x0031900a01007387 */ /* 0x001fe80000100a00 */
[----:B------:R0:W-:Y:S04]  /*3d4d0*/  STL.64 [R1+0x3188], R8 ;  /* 0x0031880801007387 */ /* 0x0001e80000100a00 */
[----:B0-----:R-:W2:Y:S04]  /*3d4e0*/  LDL.LU R8, [R1+0x40] ;  /* 0x0000400001087983 */ /* 0x001ea80000300800 */
[----:B------:R-:W2:Y:S04]  /*3d4f0*/  LDL.LU R9, [R1+0x44] ;  /* 0x0000440001097983 */ /* 0x000ea80000300800 */
[----:B------:R-:W4:Y:S01]  /*3d500*/  LDL.LU R10, [R1+0x48] ;  /* 0x00004800010a7983 */ /* 0x000f220000300800 */
[----:B---3--:R-:W-:-:S03]  /*3d510*/  IMAD.MOV.U32 R11, RZ, RZ, R29 ;  /* 0x000000ffff0b7224 */ /* 0x008fc600078e001d */
[----:B------:R-:W3:Y:S04]  /*3d520*/  LDL.LU R29, [R1+0x32e0] ;  /* 0x0032e000011d7983 */ /* 0x000ee80000300800 */
[----:B----4-:R-:W-:Y:S04]  /*3d530*/  STL.64 [R1+0x3278], R10 ;  /* 0x0032780a01007387 */ /* 0x010fe80000100a00 */
[----:B--2---:R0:W-:Y:S04]  /*3d540*/  STL.64 [R1+0x3270], R8 ;  /* 0x0032700801007387 */ /* 0x0041e80000100a00 */
[----:B0-----:R-:W2:Y:S04]  /*3d550*/  LDL.LU R8, [R1+0x1c0] ;  /* 0x0001c00001087983 */ /* 0x001ea80000300800 */
[----:B------:R-:W2:Y:S04]  /*3d560*/  LDL.LU R9, [R1+0x1c4] ;  /* 0x0001c40001097983 */ /* 0x000ea80000300800 */
[----:B------:R-:W4:Y:S04]  /*3d570*/  LDL.LU R10, [R1+0x1c8] ;  /* 0x0001c800010a7983 */ /* 0x000f280000300800 */
[----:B------:R-:W4:Y:S01]  /*3d580*/  LDL.LU R11, [R1+0x1cc] ;  /* 0x0001cc00010b7983 */ /* 0x000f220000300800 */
[----:B------:R-:W-:Y:S06]  /*3d590*/  HMMA.16816.F32.BF16 R16, R4, R24, R16 ;  /* 0x000000180410723c */ /* 0x000fec0000041810 */
[----:B------:R-:W-:-:S02]  /*3d5a0*/  IMAD.MOV.U32 R2, RZ, RZ, R24 ;  /* 0x000000ffff027224 */ /* 0x000fc400078e0018 */
[----:B------:R-:W-:Y:S01]  /*3d5b0*/  IMAD.MOV.U32 R0, RZ, RZ, R25 ;  /* 0x000000ffff007224 */ /* 0x000fe200078e0019 */
[----:B----4-:R-:W-:Y:S04]  /*3d5c0*/  STL.64 [R1+0x3290], R10 ;  /* 0x0032900a01007387 */ /* 0x010fe80000100a00 */
[----:B--2---:R0:W-:Y:S04]  /*3d5d0*/  STL.64 [R1+0x3288], R8 ;  /* 0x0032880801007387 */ /* 0x0041e80000100a00 */
[----:B0-----:R-:W2:Y:S04]  /*3d5e0*/  LDL.LU R8, [R1+0x1e0] ;  /* 0x0001e00001087983 */ /* 0x001ea80000300800 */
[----:B------:R-:W2:Y:S04]  /*3d5f0*/  LDL.LU R9, [R1+0x1e4] ;  /* 0x0001e40001097983 */ /* 0x000ea80000300800 */
[----:B------:R-:W2:Y:S04]  /*3d600*/  LDL.LU R10, [R1+0x1e8] ;  /* 0x0001e800010a7983 */ /* 0x000ea80000300800 */
[----:B------:R-:W-:Y:S04]  /*3d610*/  STL.64 [R1+0x420], R16 ;  /* 0x0004201001007387 */ /* 0x000fe80000100a00 */
[----:B------:R0:W-:Y:S04]  /*3d620*/  STL.64 [R1+0x428], R18 ;  /* 0x0004281201007387 */ /* 0x0001e80000100a00 */
[----:B0-----:R-:W4:Y:S04]  /*3d630*/  LDL.LU.64 R18, [R1+0x32d8] ;  /* 0x0032d80001127983 */ /* 0x001f280000300a00 */
[----:B------:R-:W4:Y:S04]  /*3d640*/  LDL.LU.64 R16, [R1+0x32d0] ;  /* 0x0032d00001107983 */ /* 0x000f280000300a00 */
[----:B------:R-:W4:Y:S02]  /*3d650*/  LDL.LU.64 R24, [R1+0x32c8] ;  /* 0x0032c80001187983 */ /* 0x000f240000300a00 */
[----:B----4-:R-:W-:Y:S02]  /*3d660*/  HMMA.16816.F32.BF16 R24, R4, R24, R16 ;  /* 0x000000180418723c */ /* 0x010fe40000041810 */
[----:B------:R-:W2:-:S15]  /*3d670*/  LDL.LU.64 R16, [R1+0x32c0] ;  /* 0x0032c00001107983 */ /* 0x000e9e0000300a00 */
[----:B------:R-:W-:-:S06]  /*3d680*/  NOP ;  /* 0x0000000000007918 */ /* 0x000fcc0000000000 */
[----:B------:R-:W-:Y:S04]  /*3d690*/  STL.64 [R1+0x400], R24 ;  /* 0x0004001801007387 */ /* 0x000fe80000100a00 */
[----:B------:R0:W-:Y:S04]  /*3d6a0*/  STL.64 [R1+0x408], R26 ;  /* 0x0004081a01007387 */ /* 0x0001e80000100a00 */
[----:B0-----:R-:W4:Y:S04]  /*3d6b0*/  LDL.LU.64 R26, [R1+0x32b8] ;  /* 0x0032b800011a7983 */ /* 0x001f280000300a00 */
[----:B------:R-:W3:Y:S02]  /*3d6c0*/  LDL.LU.64 R24, [R1+0x32b0] ;  /* 0x0032b00001187983 */ /* 0x000ee40000300a00 */
[----:B---3--:R-:W-:-:S15]  /*3d6d0*/  HMMA.16816.F32.BF16 R20, R4, R24, R20 ;  /* 0x000000180414723c */ /* 0x008fde0000041814 */
[----:B------:R-:W-:-:S08]  /*3d6e0*/  NOP ;  /* 0x0000000000007918 */ /* 0x000fd00000000000 */
[----:B------:R0:W-:Y:S04]  /*3d6f0*/  STL [R1+0x3f4], R21 ;  /* 0x0003f41501007387 */ /* 0x0001e80000100800 */
[----:B------:R-:W-:Y:S01]  /*3d700*/  STL.64 [R1+0x3f8], R22 ;  /* 0x0003f81601007387 */ /* 0x000fe20000100a00 */
[----:B------:R-:W-:-:S03]  /*3d710*/  IMAD.MOV.U32 R28, RZ, RZ, R20 ;  /* 0x000000ffff1c7224 */ /* 0x000fc600078e0014 */
[----:B0-----:R-:W3:Y:S04]  /*3d720*/  LDL.LU.64 R20, [R1+0x32a8] ;  /* 0x0032a80001147983 */ /* 0x001ee80000300a00 */
[----:B----4-:R-:W-:Y:S04]  /*3d730*/  STL.64 [R1+0x3250], R26 ;  /* 0x0032501a01007387 */ /* 0x010fe80000100a00 */
[----:B------:R0:W-:Y:S04]  /*3d740*/  STL.64 [R1+0x3248], R24 ;  /* 0x0032481801007387 */ /* 0x0001e80000100a00 */
[----:B0-----:R-:W4:Y:S04]  /*3d750*/  LDL.64 R24, [R1+0x120] ;  /* 0x0001200001187983 */ /* 0x001f280000100a00 */
[----:B------:R-:W-:Y:S01]  /*3d760*/  STL [R1+0x2eac], R28 ;  /* 0x002eac1c01007387 */ /* 0x000fe20000100800 */
[----:B---3--:R-:W-:Y:S03]  /*3d770*/  HMMA.16816.F32.BF16 R4, R4, R20, R12 ;  /* 0x000000140404723c */ /* 0x008fe6000004180c */
[----:B------:R-:W2:Y:S04]  /*3d780*/  LDL.LU.64 R14, [R1+0x32a0] ;  /* 0x0032a000010e7983 */ /* 0x000ea80000300a00 */
[----:B------:R-:W2:Y:S01]  /*3d790*/  LDL.LU.64 R12, [R1+0x3298] ;  /* 0x00329800010c7983 */ /* 0x000ea20000300a00 */
[----:B------:R-:W-:-:S15]  /*3d7a0*/  IMAD.MOV.U32 R11, RZ, RZ, R29 ;  /* 0x000000ffff0b7224 */ /* 0x000fde00078e001d */
[----:B------:R-:W-:Y:S04]  /*3d7b0*/  STL.64 [R1+0x3c0], R4 ;  /* 0x0003c00401007387 */ /* 0x000fe80000100a00 */
[----:B------:R-:W-:Y:S01]  /*3d7c0*/  STL.64 [R1+0x3c8], R6 ;  /* 0x0003c80601007387 */ /* 0x000fe20000100a00 */
[----:B--2---:R-:W-:Y:S03]  /*3d7d0*/  HMMA.16816.F32.BF16 R16, R12, R16, R8 ;  /* 0x000000100c10723c */ /* 0x004fe60000041808 */
[----:B------:R-:W2:Y:S04]  /*3d7e0*/  LDL.LU.64 R10, [R1+0x3290] ;  /* 0x00329000010a7983 */ /* 0x000ea80000300a00 */
[----:B------:R-:W2:-:S15]  /*3d7f0*/  LDL.LU.64 R8, [R1+0x3288] ;  /* 0x0032880001087983 */ /* 0x000e9e0000300a00 */
[----:B------:R-:W-:-:S01]  /*3d800*/  NOP ;  /* 0x0000000000007918 */ /* 0x000fc20000000000 */
[----:B------:R0:W-:Y:S01]  /*3d810*/  STL [R1+0x3b0], R16 ;  /* 0x0003b01001007387 */ /* 0x0001e20000100800 */
[----:B------:R-:W-:-:S03]  /*3d820*/  IMAD.MOV.U32 R22, RZ, RZ, R17 ;  /* 0x000000ffff167224 */ /* 0x000fc600078e0011 */
[----:B------:R2:W-:Y:S04]  /*3d830*/  STL [R1+0x3bc], R19 ;  /* 0x0003bc1301007387 */ /* 0x0005e80000100800 */
[----:B0-----:R-:W2:Y:S01]  /*3d840*/  LDL.LU.64 R16, [R1+0x3280] ;  /* 0x0032800001107983 */ /* 0x001ea20000300a00 */
[----:B------:R-:W-:Y:S02]  /*3d850*/  IMAD.MOV.U32 R23, RZ, RZ, R18 ;  /* 0x000000ffff177224 */ /* 0x000fe400078e0012 */
[----:B--2---:R-:W-:Y:S01]  /*3d860*/  HMMA.16816.F32.BF16 R16, R12, R16, R8 ;  /* 0x000000100c10723c */ /* 0x004fe20000041808 */
[----:B------:R-:W2:Y:S04]  /*3d870*/  LDL.LU.64 R10, [R1+0x3278] ;  /* 0x00327800010a7983 */ /* 0x000ea80000300a00 */
[----:B------:R-:W2:-:S15]  /*3d880*/  LDL.LU.64 R8, [R1+0x3270] ;  /* 0x0032700001087983 */ /* 0x000e9e0000300a00 */
[----:B------:R-:W-:-:S03]  /*3d890*/  NOP ;  /* 0x0000000000007918 */ /* 0x000fc60000000000 */
[----:B------:R0:W-:Y:S04]  /*3d8a0*/  STL.64 [R1+0x3a0], R16 ;  /* 0x0003a01001007387 */ /* 0x0001e80000100a00 */
[----:B------:R1:W-:Y:S04]  /*3d8b0*/  STL.64 [R1+0x3a8], R18 ;  /* 0x0003a81201007387 */ /* 0x0003e80000100a00 */
[----:B0-----:R-:W2:Y:S02]  /*3d8c0*/  LDL.LU.64 R16, [R1+0x3268] ;  /* 0x0032680001107983 */ /* 0x001ea40000300a00 */
[----:B--2---:R-:W-:-:S15]  /*3d8d0*/  HMMA.16816.F32.BF16 R8, R12, R16, R8 ;  /* 0x000000100c08723c */ /* 0x004fde0000041808 */
[----:B------:R-:W-:-:S08]  /*3d8e0*/  NOP ;  /* 0x0000000000007918 */ /* 0x000fd00000000000 */
[----:B------:R0:W-:Y:S04]  /*3d8f0*/  STL.64 [R1+0x380], R8 ;  /* 0x0003800801007387 */ /* 0x0001e80000100a00 */
[----:B------:R4:W-:Y:S04]  /*3d900*/  STL.64 [R1+0x388], R10 ;  /* 0x0003880a01007387 */ /* 0x0009e80000100a00 */
[----:B-1----:R-:W2:Y:S01]  /*3d910*/  LDL.LU.64 R18, [R1+0x3260] ;  /* 0x0032600001127983 */ /* 0x002ea20000300a00 */
[----:B0-----:R-:W-:Y:S02]  /*3d920*/  IMAD.MOV.U32 R9, RZ, RZ, R16 ;  /* 0x000000ffff097224 */ /* 0x001fe400078e0010 */
[----:B------:R-:W-:-:S02]  /*3d930*/  IMAD.MOV.U32 R8, RZ, RZ, R17 ;  /* 0x000000ffff087224 */ /* 0x000fc400078e0011 */
[----:B------:R-:W2:Y:S01]  /*3d940*/  LDL.LU.64 R16, [R1+0x3258] ;  /* 0x0032580001107983 */ /* 0x000ea20000300a00 */
[----:B----4-:R-:W-:Y:S02]  /*3d950*/  IMAD.MOV.U32 R11, RZ, RZ, R24 ;  /* 0x000000ffff0b7224 */ /* 0x010fe400078e0018 */
[----:B------:R-:W-:Y:S01]  /*3d960*/  IMAD.MOV.U32 R10, RZ, RZ, R25 ;  /* 0x000000ffff0a7224 */ /* 0x000fe200078e0019 */
[----:B------:R-:W3:Y:S01]  /*3d970*/  LDL.LU.64 R26, [R1+0x3250] ;  /* 0x00325000011a7983 */ /* 0x000ee20000300a00 */
[----:B--2---:R-:W-:Y:S03]  /*3d980*/  HMMA.16816.F32.BF16 R16, R12, R24, R16 ;  /* 0x000000180c10723c */ /* 0x004fe60000041810 */
[----:B------:R-:W2:-:S15]  /*3d990*/  LDL.LU.64 R24, [R1+0x3248] ;  /* 0x0032480001187983 */ /* 0x000e9e0000300a00 */
[----:B------:R-:W-:-:S05]  /*3d9a0*/  NOP ;  /* 0x0000000000007918 */ /* 0x000fca0000000000 */
[----:B------:R-:W-:Y:S04]  /*3d9b0*/  STL.64 [R1+0x370], R16 ;  /* 0x0003701001007387 */ /* 0x000fe80000100a00 */
[----:B------:R0:W-:Y:S01]  /*3d9c0*/  STL [R1+0x378], R18 ;  /* 0x0003781201007387 */ /* 0x0001e20000100800 */
[----:B------:R-:W-:-:S03]  /*3d9d0*/  IMAD.MOV.U32 R29, RZ, RZ, R19 ;  /* 0x000000ffff1d7224 */ /* 0x000fc600078e0013 */
[----:B0-----:R-:W4:Y:S04]  /*3d9e0*/  LDL.LU.64 R18, [R1+0x3240] ;  /* 0x0032400001127983 */ /* 0x001f280000300a00 */
[----:B------:R-:W4:Y:S01]  /*3d9f0*/  LDL.LU.64 R16, [R1+0x3238] ;  /* 0x0032380001107983 */ /* 0x000f220000300a00 */
[----:B------:R-:W-:Y:S02]  /*3da00*/  IMAD.MOV.U32 R4, RZ, RZ, R2 ;  /* 0x000000ffff047224 */ /* 0x000fe400078e0002 */
[----:B------:R-:W-:-:S07]  /*3da10*/  IMAD.MOV.U32 R5, RZ, RZ, R0 ;  /* 0x000000ffff057224 */ /* 0x000fce00078e0000 */
[----:B----4-:R-:W-:Y:S01]  /*3da20*/  HMMA.16816.F32.BF16 R4, R12, R4, R16 ;  /* 0x000000040c04723c */ /* 0x010fe20000041810 */
[----:B------:R-:W4:Y:S04]  /*3da30*/  LDL.LU.64 R18, [R1+0x3230] ;  /* 0x0032300001127983 */ /* 0x000f280000300a00 */
[----:B------:R-:W4:-:S15]  /*3da40*/  LDL.LU.64 R16, [R1+0x3228] ;  /* 0x0032280001107983 */ /* 0x000f1e0000300a00 */
[----:B------:R-:W-:-:S03]  /*3da50*/  NOP ;  /* 0x0000000000007918 */ /* 0x000fc60000000000 */
[----:B------:R-:W-:Y:S04]  /*3da60*/  STL.64 [R1+0x360], R4 ;  /* 0x0003600401007387 */ /* 0x000fe80000100a00 */
[----:B------:R-:W-:Y:S04]  /*3da70*/  STL.64 [R1+0x368], R6 ;  /* 0x0003680601007387 */ /* 0x000fe80000100a00 */
[----:B------:R-:W0:Y:S04]  /*3da80*/  LDSM.16.MT88.4 R4, [R3+UR4+0x8000] ;  /* 0x008000040304783b */ /* 0x000e280008004200 */
[----:B0-----:R-:W-:Y:S04]  /*3da90*/  STL.64 [R1+0x30f8], R6 ;  /* 0x0030f80601007387 */ /* 0x001fe80000100a00 */
[----:B------:R0:W-:Y:S04]  /*3daa0*/  STL.64 [R1+0x30f0], R4 ;  /* 0x0030f00401007387 */ /* 0x0001e80000100a00 */
[----:B0-----:R-:W4:Y:S02]  /*3dab0*/  LDL.64 R4, [R1+0xf0] ;  /* 0x0000f00001047983 */ /* 0x001f240000100a00 */
[----:B----4-:R-:W-:-:S15]  /*3dac0*/  HMMA.16816.F32.BF16 R16, R12, R4, R16 ;  /* 0x000000040c10723c */ /* 0x010fde0000041810 */
[----:B------:R-:W-:-:S08]  /*3dad0*/  NOP ;  /* 0x0000000000007918 */ /* 0x000fd00000000000 */
[----:B------:R-:W-:Y:S04]  /*3dae0*/  STL.64 [R1+0x350], R16 ;  /* 0x0003501001007387 */ /* 0x000fe80000100a00 */
[----:B------:R0:W-:Y:S04]  /*3daf0*/  STL.64 [R1+0x358], R18 ;  /* 0x0003581201007387 */ /* 0x0001e80000100a00 */
[----:B0-----:R-:W4:Y:S04]  /*3db00*/  LDL.LU.64 R18, [R1+0x3220] ;  /* 0x0032200001127983 */ /* 0x001f280000300a00 */
[----:B------:R-:W4:Y:S01]  /*3db10*/  LDL.LU.64 R16, [R1+0x3218] ;  /* 0x0032180001107983 */ /* 0x000f220000300a00 */
[----:B------:R-:W-:-:S02]  /*3db20*/  IMAD.MOV.U32 R2, RZ, RZ, R4 ;  /* 0x000000ffff027224 */ /* 0x000fc400078e0004 */
[----:B------:R-:W-:Y:S01]  /*3db30*/  IMAD.MOV.U32 R0, RZ, RZ, R5 ;  /* 0x000000ffff007224 */ /* 0x000fe200078e0005 */
[----:B---3--:R-:W-:Y:S04]  /*3db40*/  STL.64 [R1+0x31b0], R26 ;  /* 0x0031b01a01007387 */ /* 0x008fe80000100a00 */
[----:B--2---:R0:W-:Y:S01]  /*3db50*/  STL.64 [R1+0x31a8], R24 ;  /* 0x0031a81801007387 */ /* 0x0041e20000100a00 */
[----:B----4-:R-:W-:-:S15]  /*3db60*/  HMMA.16816.F32.BF16 R4, R12, R24, R16 ;  /* 0x000000180c04723c */ /* 0x010fde0000041810 */
[----:B------:R-:W-:-:S08]  /*3db70*/  NOP ;  /* 0x0000000000007918 */ /* 0x000fd00000000000 */
[----:B------:R-:W-:Y:S04]  /*3db80*/  STL.64 [R1+0x330], R4 ;  /* 0x0003300401007387 */ /* 0x000fe80000100a00 */
[----:B------:R-:W-:Y:S04]  /*3db90*/  STL.64 [R1+0x338], R6 ;  /* 0x0003380601007387 */ /* 0x000fe80000100a00 */
[----:B0-----:R-:W2:Y:S04]  /*3dba0*/  LDL.LU R24, [R1+0x150] ;  /* 0x0001500001187983 */ /* 0x001ea80000300800 */
[----:B------:R-:W2:Y:S04]  /*3dbb0*/  LDL.LU R25, [R1+0x154] ;  /* 0x0001540001197983 */ /* 0x000ea80000300800 */
[----:B------:R-:W3:Y:S04]  /*3dbc0*/  LDL.LU R26, [R1+0x158] ;  /* 0x00015800011a7983 */ /* 0x000ee80000300800 */
[----:B------:R-:W3:Y:S04]  /*3dbd0*/  LDL.LU R27, [R1+0x15c] ;  /* 0x00015c00011b7983 */ /* 0x000ee80000300800 */
[----:B---3--:R-:W-:Y:S04]  /*3dbe0*/  STL.64 [R1+0x31c0], R26 ;  /* 0x0031c01a01007387 */ /* 0x008fe80000100a00 */
[----:B--2---:R0:W-:Y:S02]  /*3dbf0*/  STL.64 [R1+0x31b8], R24 ;  /* 0x0031b81801007387 */ /* 0x0041e40000100a00 */
[----:B0-----:R-:W-:-:S02]  /*3dc00*/  IMAD.MOV.U32 R24, RZ, RZ, R11 ;  /* 0x000000ffff187224 */ /* 0x001fc400078e000b */
[----:B------:R-:W-:-:S05]  /*3dc10*/  IMAD.MOV.U32 R25, RZ, RZ, R10 ;  /* 0x000000ffff197224 */ /* 0x000fca00078e000a */
[----:B------:R0:W-:Y:S04]  /*3dc20*/  STL.64 [R1+0x31d0], R24 ;  /* 0x0031d01801007387 */ /* 0x0001e80000100a00 */
[----:B------:R-:W2:Y:S04]  /*3dc30*/  LDL.LU R16, [R1+0x10] ;  /* 0x0000100001107983 */ /* 0x000ea80000300800 */
[----:B------:R-:W2:Y:S04]  /*3dc40*/  LDL.LU R17, [R1+0x14] ;  /* 0x0000140001117983 */ /* 0x000ea80000300800 */
[----:B------:R-:W2:Y:S04]  /*3dc50*/  LDL.LU R18, [R1+0x18] ;  /* 0x0000180001127983 */ /* 0x000ea80000300800 */
[----:B------:R-:W2:Y:S01]  /*3dc60*/  LDL.LU R19, [R1+0x1c] ;  /* 0x00001c0001137983 */ /* 0x000ea20000300800 */
[----:B0-----:R-:W-:-:S02]  /*3dc70*/  IMAD.MOV.U32 R24, RZ, RZ, R9 ;  /* 0x000000ffff187224 */ /* 0x001fc400078e0009 */
[----:B------:R-:W-:-:S05]  /*3dc80*/  IMAD.MOV.U32 R25, RZ, RZ, R8 ;  /* 0x000000ffff197224 */ /* 0x000fca00078e0008 */
[----:B------:R0:W-:Y:S04]  /*3dc90*/  STL.64 [R1+0x31e8], R24 ;  /* 0x0031e81801007387 */ /* 0x0001e80000100a00 */
[----:B------:R-:W3:Y:S04]  /*3dca0*/  LDL.LU R4, [R1+0x2d0] ;  /* 0x0002d00001047983 */ /* 0x000ee80000300800 */
        /* <DEDUP_REMOVED lines=9> */
[----:B0-----:R-:W2:Y:S04]  /*3dd40*/  LDL.64 R24, [R1+0x140] ;  /* 0x0001400001187983 */ /* 0x001ea80000100a00 */
[----:B-1----:R-:W3:Y:S04]  /*3dd50*/  LDL.64 R8, [R1+0x110] ;  /* 0x0001100001087983 */ /* 0x002ee80000100a00 */
[----:B--2---:R0:W-:Y:S04]  /*3dd60*/  STL.64 [R1+0x3200], R24 ;  /* 0x0032001801007387 */ /* 0x0041e80000100a00 */
[----:B0-----:R-:W2:Y:S04]  /*3dd70*/  LDL.LU R24, [R1+0x190] ;  /* 0x0001900001187983 */ /* 0x001ea80000300800 */
[----:B------:R-:W2:Y:S04]  /*3dd80*/  LDL.LU R25, [R1+0x194] ;  /* 0x0001940001197983 */ /* 0x000ea80000300800 */
[----:B------:R-:W2:Y:S04]  /*3dd90*/  LDL.LU R26, [R1+0x198] ;  /* 0x00019800011a7983 */ /* 0x000ea80000300800 */
[----:B------:R-:W2:Y:S04]  /*3dda0*/  LDL.LU R27, [R1+0x19c] ;  /* 0x00019c00011b7983 */ /* 0x000ea80000300800 */
[----:B----4-:R-:W-:Y:S04]  /*3ddb0*/  STL.64 [R1+0x3108], R6 ;  /* 0x0031080601007387 */ /* 0x010fe80000100a00 */
[----:B------:R0:W-:Y:S02]  /*3ddc0*/  STL.64 [R1+0x3100], R4 ;  /* 0x0031000401007387 */ /* 0x0001e40000100a00 */
[----:B0-----:R-:W-:-:S02]  /*3ddd0*/  IMAD.MOV.U32 R4, RZ, RZ, R2 ;  /* 0x000000ffff047224 */ /* 0x001fc400078e0002 */
[----:B------:R-:W-:-:S05]  /*3dde0*/  IMAD.MOV.U32 R5, RZ, RZ, R0 ;  /* 0x000000ffff057224 */ /* 0x000fca00078e0000 */
[----:B------:R0:W-:Y:S04]  /*3ddf0*/  STL.64 [R1+0x31c8], R4 ;  /* 0x0031c80401007387 */ /* 0x0001e80000100a00 */
[----:B0-----:R-:W4:Y:S04]  /*3de00*/  LDL.LU R4, [R1+0x160] ;  /* 0x0001600001047983 */ /* 0x001f280000300800 */
[----:B------:R-:W4:Y:S04]  /*3de10*/  LDL.LU R5, [R1+0x164] ;  /* 0x0001640001057983 */ /* 0x000f280000300800 */
[----:B------:R-:W3:Y:S04]  /*3de20*/  LDL.LU R6, [R1+0x168] ;  /* 0x0001680001067983 */ /* 0x000ee80000300800 */
[----:B------:R-:W3:Y:S01]  /*3de30*/  LDL.LU R7, [R1+0x16c] ;  /* 0x00016c0001077983 */ /* 0x000ee20000300800 */
[----:B------:R-:W-:Y:S03]  /*3de40*/  HMMA.16816.F32.BF16 R12, R12, R20, R16 ;  /* 0x000000140c0c723c */ /* 0x000fe60000041810 */
[----:B---3--:R-:W-:Y:S04]  /*3de50*/  STL.64 [R1+0x31e0], R6 ;  /* 0x0031e00601007387 */ /* 0x008fe80000100a00 */
[----:B----4-:R0:W-:Y:S04]  /*3de60*/  STL.64 [R1+0x31d8], R4 ;  /* 0x0031d80401007387 */ /* 0x0101e80000100a00 */
[----:B0-----:R-:W3:Y:S04]  /*3de70*/  LDL.LU R4, [R1+0x170] ;  /* 0x0001700001047983 */ /* 0x001ee80000300800 */
[----:B------:R-:W3:Y:S04]  /*3de80*/  LDL.LU R5, [R1+0x174] ;  /* 0x0001740001057983 */ /* 0x000ee80000300800 */
[----:B------:R-:W3:Y:S04]  /*3de90*/  LDL.LU R6, [R1+0x178] ;  /* 0x0001780001067983 */ /* 0x000ee80000300800 */
[----:B------:R-:W3:Y:S04]  /*3dea0*/  LDL.LU R7, [R1+0x17c] ;  /* 0x00017c0001077983 */ /* 0x000ee80000300800 */
[----:B------:R-:W2:Y:S04]  /*3deb0*/  LDL.LU.64 R18, [R1+0x3210] ;  /* 0x0032100001127983 */ /* 0x000ea80000300a00 */
[----:B------:R-:W2:Y:S04]  /*3dec0*/  LDL.LU.64 R16, [R1+0x3208] ;  /* 0x0032080001107983 */ /* 0x000ea80000300a00 */
[----:B------:R-:W-:Y:S04]  /*3ded0*/  STL.64 [R1+0x31a0], R22 ;  /* 0x0031a01601007387 */ /* 0x000fe80000100a00 */
[----:B------:R0:W-:Y:S04]  /*3dee0*/  STL.64 [R1+0x3198], R20 ;  /* 0x0031981401007387 */ /* 0x0001e80000100a00 */
[----:B------:R-:W-:Y:S04]  /*3def0*/  STL.64 [R1+0x310], R12 ;  /* 0x0003100c01007387 */ /* 0x000fe80000100a00 */
[----:B------:R-:W-:Y:S04]  /*3df00*/  STL.64 [R1+0x318], R14 ;  /* 0x0003180e01007387 */ /* 0x000fe80000100a00 */
[----:B------:R-:W1:Y:S04]  /*3df10*/  LDSM.16.MT88.4 R12, [R3+UR4+0x8080] ;  /* 0x00808004030c783b */ /* 0x000e680008004200 */
[----:B0-----:R-:W4:Y:S04]  /*3df20*/  LDL.LU R20, [R1+0x60] ;  /* 0x0000600001147983 */ /* 0x001f280000300800 */
[----:B------:R-:W4:Y:S04]  /*3df30*/  LDL.LU R21, [R1+0x64] ;  /* 0x0000640001157983 */ /* 0x000f280000300800 */
[----:B------:R-:W4:Y:S04]  /*3df40*/  LDL.LU R22, [R1+0x68] ;  /* 0x0000680001167983 */ /* 0x000f280000300800 */
[----:B------:R-:W4:Y:S01]  /*3df50*/  LDL.LU R23, [R1+0x6c] ;  /* 0x00006c0001177983 */ /* 0x000f220000300800 */
[----:B------:R-:W-:-:S02]  /*3df60*/  IMAD.MOV.U32 R2, RZ, RZ, R8 ;  /* 0x000000ffff027224 */ /* 0x000fc400078e0008 */
[----:B------:R-:W-:Y:S01]  /*3df70*/  IMAD.MOV.U32 R0, RZ, RZ, R9 ;  /* 0x000000ffff007224 */ /* 0x000fe200078e0009 */
[----:B-1----:R-:W-:Y:S04]  /*3df80*/  STL.64 [R1+0x3048], R14 ;  /* 0x0030480e01007387 */ /* 0x002fe80000100a00 */
[----:B------:R0:W-:Y:S04]  /*3df90*/  STL.64 [R1+0x3040], R12 ;  /* 0x0030400c01007387 */ /* 0x0001e80000100a00 */
[----:B0-----:R-:W4:Y:S01]  /*3dfa0*/  LDL.64 R12, [R1+0x100] ;  /* 0x00010000010c7983 */ /* 0x001f220000100a00 */
[----:B--2---:R-:W-:-:S15]  /*3dfb0*/  HMMA.16816.F32.BF16 R24, R16, R8, R24 ;  /* 0x000000081018723c */ /* 0x004fde0000041818 */
[----:B------:R-:W-:-:S08]  /*3dfc0*/  NOP ;  /* 0x0000000000007918 */ /* 0x000fd00000000000 */
[----:B------:R0:W-:Y:S04]  /*3dfd0*/  STL.64 [R1+0x300], R24 ;  /* 0x0003001801007387 */ /* 0x0001e80000100a00 */
[----:B------:R-:W-:Y:S04]  /*3dfe0*/  STL.64 [R1+0x308], R26 ;  /* 0x0003081a01007387 */ /* 0x000fe80000100a00 */
[----:B0-----:R-:W2:Y:S04]  /*3dff0*/  LDL.LU.64 R24, [R1+0x3200] ;  /* 0x0032000001187983 */ /* 0x001ea80000300a00 */
[----:B------:R-:W2:Y:S04]  /*3e000*/  LDL.LU.64 R10, [R1+0x31f8] ;  /* 0x0031f800010a7983 */ /* 0x000ea80000300a00 */
[----:B------:R-:W2:Y:S04]  /*3e010*/  LDL.LU.64 R8, [R1+0x31f0] ;  /* 0x0031f00001087983 */ /* 0x000ea80000300a00 */
[----:B------:R-:W4:Y:S01]  /*3e020*/  LDL R28, [R1+0x654] ;  /* 0x00065400011c7983 */ /* 0x000f220000100800 */
[----:B--2---:R-:W-:-:S15]  /*3e030*/  HMMA.16816.F32.BF16 R8, R16, R24, R8 ;  /* 0x000000181008723c */ /* 0x004fde0000041808 */
        /* <DEDUP_REMOVED lines=18> */
[----:B0-----:R-:W3:Y:S04]  /*3e160*/  LDL.LU.64 R26, [R1+0x31c0] ;  /* 0x0031c000011a7983 */ /* 0x001ee80000300a00 */
[----:B------:R-:W3:Y:S01]  /*3e170*/  LDL.LU.64 R24, [R1+0x31b8] ;  /* 0x0031b80001187983 */ /* 0x000ee20000300a00 */
[----:B----4-:R-:W-:-:S02]  /*3e180*/  IMAD.MOV.U32 R7, RZ, RZ, R12 ;  /* 0x000000ffff077224 */ /* 0x010fc400078e000c */
[----:B------:R-:W-:Y:S01]  /*3e190*/  IMAD.MOV.U32 R6, RZ, RZ, R13 ;  /* 0x000000ffff067224 */ /* 0x000fe200078e000d */
[C---:B--2---:R-:W-:Y:S06]  /*3e1a0*/  HMMA.16816.F32.BF16 R20, R16.reuse, R4, R20 ;  /* 0x000000041014723c */ /* 0x044fec0000041814 */
[----:B---3--:R-:W-:-:S15]  /*3e1b0*/  HMMA.16816.F32.BF16 R24, R16, R12, R24 ;  /* 0x0000000c1018723c */ /* 0x008fde0000041818 */
[----:B------:R-:W-:-:S08]  /*3e1c0*/  NOP ;  /* 0x0000000000007918 */ /* 0x000fd00000000000 */
[----:B------:R-:W-:Y:S04]  /*3e1d0*/  STL.64 [R1+0x290], R24 ;  /* 0x0002901801007387 */ /* 0x000fe80000100a00 */
[----:B------:R0:W-:Y:S04]  /*3e1e0*/  STL.64 [R1+0x298], R26 ;  /* 0x0002981a01007387 */ /* 0x0001e80000100a00 */
[----:B0-----:R-:W2:Y:S04]  /*3e1f0*/  LDL.LU.64 R26, [R1+0x31b0] ;  /* 0x0031b000011a7983 */ /* 0x001ea80000300a00 */
[----:B------:R-:W3:Y:S04]  /*3e200*/  LDL.LU.64 R24, [R1+0x31a8] ;  /* 0x0031a80001187983 */ /* 0x000ee80000300a00 */
[----:B------:R-:W4:Y:S04]  /*3e210*/  LDL.LU R12, [R1+0x240] ;  /* 0x00024000010c7983 */ /* 0x000f280000300800 */
[----:B------:R0:W-:Y:S04]  /*3e220*/  STL.64 [R1+0x200], R20 ;  /* 0x0002001401007387 */ /* 0x0001e80000100a00 */
[----:B------:R1:W-:Y:S04]  /*3e230*/  STL.64 [R1+0x208], R22 ;  /* 0x0002081601007387 */ /* 0x0003e80000100a00 */
[----:B------:R-:W4:Y:S04]  /*3e240*/  LDL.LU R13, [R1+0x244] ;  /* 0x00024400010d7983 */ /* 0x000f280000300800 */
[----:B------:R-:W2:Y:S04]  /*3e250*/  LDL.LU R14, [R1+0x248] ;  /* 0x00024800010e7983 */ /* 0x000ea80000300800 */
[----:B------:R-:W2:Y:S04]  /*3e260*/  LDL.LU R15, [R1+0x24c] ;  /* 0x00024c00010f7983 */ /* 0x000ea80000300800 */
[----:B0-----:R-:W3:Y:S04]  /*3e270*/  LDL.LU R20, [R1+0x50] ;  /* 0x0000500001147983 */ /* 0x001ee80000300800 */
[----:B------:R-:W3:Y:S04]  /*3e280*/  LDL.LU R21, [R1+0x54] ;  /* 0x0000540001157983 */ /* 0x000ee80000300800 */
[----:B-1----:R-:W3:Y:S04]  /*3e290*/  LDL.LU R22, [R1+0x58] ;  /* 0x0000580001167983 */ /* 0x002ee80000300800 */
[----:B------:R-:W3:Y:S04]  /*3e2a0*/  LDL.LU R23, [R1+0x5c] ;  /* 0x00005c0001177983 */ /* 0x000ee80000300800 */
[----:B--2---:R-:W-:Y:S04]  /*3e2b0*/  STL.64 [R1+0x3148], R14 ;  /* 0x0031480e01007387 */ /* 0x004fe80000100a00 */
[----:B----4-:R0:W-:Y:S04]  /*3e2c0*/  STL.64 [R1+0x3140], R12 ;  /* 0x0031400c01007387 */ /* 0x0101e80000100a00 */
[----:B0-----:R-:W2:Y:S04]  /*3e2d0*/  LDL.64 R12, [R1+0x130] ;  /* 0x00013000010c7983 */ /* 0x001ea80000100a00 */
[----:B--2---:R0:W-:Y:S02]  /*3e2e0*/  STL.64 [R1+0x3158], R12 ;  /* 0x0031580c01007387 */ /* 0x0041e40000100a00 */
[----:B0-----:R-:W-:-:S02]  /*3e2f0*/  IMAD.MOV.U32 R12, RZ, RZ, R9 ;  /* 0x000000ffff0c7224 */ /* 0x001fc400078e0009 */
[----:B------:R-:W-:-:S05]  /*3e300*/  IMAD.MOV.U32 R13, RZ, RZ, R8 ;  /* 0x000000ffff0d7224 */ /* 0x000fca00078e0008 */
[----:B------:R-:W-:Y:S04]  /*3e310*/  STL.64 [R1+0x3170], R12 ;  /* 0x0031700c01007387 */ /* 0x000fe80000100a00 */
[----:B------:R0:W-:Y:S04]  /*3e320*/  STL.64 [R1+0x3120], R4 ;  /* 0x0031200401007387 */ /* 0x0001e80000100a00 */
[----:B------:R-:W2:Y:S04]  /*3e330*/  LDL.LU R8, [R1] ;  /* 0x0000000001087983 */ /* 0x000ea80000300800 */
[----:B------:R-:W2:Y:S04]  /*3e340*/  LDL.LU R9, [R1+0x4] ;  /* 0x0000040001097983 */ /* 0x000ea80000300800 */
[----:B------:R-:W2:Y:S04]  /*3e350*/  LDL.LU R10, [R1+0x8] ;  /* 0x00000800010a7983 */ /* 0x000ea80000300800 */
[----:B------:R-:W2:Y:S01]  /*3e360*/  LDL.LU R11, [R1+0xc] ;  /* 0x00000c00010b7983 */ /* 0x000ea20000300800 */
[----:B0-----:R-:W-:-:S02]  /*3e370*/  IMAD.MOV.U32 R4, RZ, RZ, R7 ;  /* 0x000000ffff047224 */ /* 0x001fc400078e0007 */
[----:B------:R-:W-:-:S05]  /*3e380*/  IMAD.MOV.U32 R5, RZ, RZ, R6 ;  /* 0x000000ffff057224 */ /* 0x000fca00078e0006 */
[----:B------:R0:W-:Y:S04]  /*3e390*/  STL.64 [R1+0x3138], R4 ;  /* 0x0031380401007387 */ /* 0x0001e80000100a00 */
[----:B0-----:R-:W4:Y:S04]  /*3e3a0*/  LDL.64 R4, [R1+0x120] ;  /* 0x0001200001047983 */ /* 0x001f280000100a00 */
[----:B----4-:R0:W-:Y:S04]  /*3e3b0*/  STL.64 [R1+0x3150], R4 ;  /* 0x0031500401007387 */ /* 0x0101e80000100a00 */
[----:B0-----:R-:W4:Y:S04]  /*3e3c0*/  LDL.LU R4, [R1+0x220] ;  /* 0x0002200001047983 */ /* 0x001f280000300800 */
[----:B------:R-:W4:Y:S04]  /*3e3d0*/  LDL.LU R5, [R1+0x224] ;  /* 0x0002240001057983 */ /* 0x000f280000300800 */
[----:B------:R-:W2:Y:S04]  /*3e3e0*/  LDL.LU R6, [R1+0x228] ;  /* 0x0002280001067983 */ /* 0x000ea80000300800 */
[----:B------:R-:W2:Y:S01]  /*3e3f0*/  LDL.LU R7, [R1+0x22c] ;  /* 0x00022c0001077983 */ /* 0x000ea20000300800 */
[C---:B---3--:R-:W-:Y:S03]  /*3e400*/  HMMA.16816.F32.BF16 R20, R16.reuse, R24, R20 ;  /* 0x000000181014723c */ /* 0x048fe60000041814 */
[----:B--2---:R-:W-:Y:S04]  /*3e410*/  STL.64 [R1+0x3168], R6 ;  /* 0x0031680601007387 */ /* 0x004fe80000100a00 */
[----:B----4-:R0:W-:Y:S04]  /*3e420*/  STL.64 [R1+0x3160], R4 ;  /* 0x0031600401007387 */ /* 0x0101e80000100a00 */
        /* <DEDUP_REMOVED lines=12> */
[----:B0-----:R-:W3:Y:S04]  /*3e4f0*/  LDL.LU.64 R22, [R1+0x31a0] ;  /* 0x0031a00001167983 */ /* 0x001ee80000300a00 */
[----:B------:R-:W4:Y:S04]  /*3e500*/  LDL.LU.64 R20, [R1+0x3198] ;  /* 0x0031980001147983 */ /* 0x000f280000300a00 */
[----:B------:R-:W-:Y:S04]  /*3e510*/  STL.64 [R1+0x3118], R26 ;  /* 0x0031181a01007387 */ /* 0x000fe80000100a00 */
[----:B------:R0:W-:Y:S04]  /*3e520*/  STL.64 [R1+0x3110], R24 ;  /* 0x0031101801007387 */ /* 0x0001e80000100a00 */
[----:B0-----:R-:W2:Y:S04]  /*3e530*/  LDL.LU R24, [R1+0x2a0] ;  /* 0x0002a00001187983 */ /* 0x001ea80000300800 */
[----:B------:R-:W2:Y:S04]  /*3e540*/  LDL.LU R25, [R1+0x2a4] ;  /* 0x0002a40001197983 */ /* 0x000ea80000300800 */
[----:B------:R-:W3:Y:S04]  /*3e550*/  LDL.LU R26, [R1+0x2a8] ;  /* 0x0002a800011a7983 */ /* 0x000ee80000300800 */
[----:B------:R-:W3:Y:S01]  /*3e560*/  LDL.LU R27, [R1+0x2ac] ;  /* 0x0002ac00011b7983 */ /* 0x000ee20000300800 */
[----:B----4-:R-:W-:Y:S03]  /*3e570*/  HMMA.16816.F32.BF16 R16, R16, R20, R8 ;  /* 0x000000141010723c */ /* 0x010fe60000041808 */
[----:B---3--:R-:W-:Y:S04]  /*3e580*/  STL.64 [R1+0x3130], R26 ;  /* 0x0031301a01007387 */ /* 0x008fe80000100a00 */
[----:B--2---:R0:W-:Y:S04]  /*3e590*/  STL.64 [R1+0x3128], R24 ;  /* 0x0031281801007387 */ /* 0x0041e80000100a00 */
[----:B0-----:R-:W2:Y:S04]  /*3e5a0*/  LDL.LU R24, [R1+0x270] ;  /* 0x0002700001187983 */ /* 0x001ea80000300800 */
[----:B------:R-:W2:Y:S04]  /*3e5b0*/  LDL.LU R25, [R1+0x274] ;  /* 0x0002740001197983 */ /* 0x000ea80000300800 */
[----:B------:R-:W2:Y:S04]  /*3e5c0*/  LDL.LU R26, [R1+0x278] ;  /* 0x00027800011a7983 */ /* 0x000ea80000300800 */
[----:B------:R-:W2:Y:S04]  /*3e5d0*/  LDL.LU R27, [R1+0x27c] ;  /* 0x00027c00011b7983 */ /* 0x000ea80000300800 */
[----:B------:R-:W3:Y:S04]  /*3e5e0*/  LDL.LU.64 R10, [R1+0x3190] ;  /* 0x00319000010a7983 */ /* 0x000ee80000300a00 */
[----:B------:R-:W3:Y:S04]  /*3e5f0*/  LDL.LU.64 R8, [R1+0x3188] ;  /* 0x0031880001087983 */ /* 0x000ee80000300a00 */
[----:B------:R-:W-:Y:S04]  /*3e600*/  STL.64 [R1+0x50], R16 ;  /* 0x0000501001007387 */ /* 0x000fe80000100a00 */
[----:B------:R-:W-:Y:S04]  /*3e610*/  STL.64 [R1+0x58], R18 ;  /* 0x0000581201007387 */ /* 0x000fe80000100a00 */
[----:B------:R-:W0:Y:S01]  /*3e620*/  LDSM.16.MT88.4 R16, [R3+UR4+0x8100] ;  /* 0x008100040310783b */ /* 0x000e220008004200 */
[----:B------:R-:W-:-:S02]  /*3e630*/  IMAD.MOV.U32 R12, RZ, RZ, R2 ;  /* 0x000000ffff0c7224 */ /* 0x000fc400078e0002 */
[----:B------:R-:W-:Y:S01]  /*3e640*/  IMAD.MOV.U32 R13, RZ, RZ, R0 ;  /* 0x000000ffff0d7224 */ /* 0x000fe200078e0000 */
[----:B0-----:R-:W-:Y:S04]  /*3e650*/  STL.64 [R1+0x2fb8], R18 ;  /* 0x002fb81201007387 */ /* 0x001fe80000100a00 */
[----:B------:R0:W-:Y:S04]  /*3e660*/  STL.64 [R1+0x2fb0], R16 ;  /* 0x002fb01001007387 */ /* 0x0001e80000100a00 */
[----:B0-----:R-:W4:Y:S04]  /*3e670*/  LDL.LU R16, [R1+0x2c0] ;  /* 0x0002c00001107983 */ /* 0x001f280000300800 */
[----:B------:R-:W4:Y:S04]  /*3e680*/  LDL.LU R17, [R1+0x2c4] ;  /* 0x0002c40001117983 */ /* 0x000f280000300800 */
[----:B------:R-:W4:Y:S04]  /*3e690*/  LDL.LU R18, [R1+0x2c8] ;  /* 0x0002c80001127983 */ /* 0x000f280000300800 */
[----:B------:R-:W4:Y:S01]  /*3e6a0*/  LDL.LU R19, [R1+0x2cc] ;  /* 0x0002cc0001137983 */ /* 0x000f220000300800 */
[----:B---3--:R-:W-:Y:S03]  /*3e6b0*/  HMMA.16816.F32.BF16 R12, R8, R12, R4 ;  /* 0x0000000c080c723c */ /* 0x008fe60000041804 */
[----:B------:R-:W3:Y:S04]  /*3e6c0*/  LDL.LU.64 R6, [R1+0x3180] ;  /* 0x0031800001067983 */ /* 0x000ee80000300a00 */
[----:B------:R-:W3:-:S15]  /*3e6d0*/  LDL.LU.64 R4, [R1+0x3178] ;  /* 0x0031780001047983 */ /* 0x000ede0000300a00 */
[----:B------:R-:W-:-:S01]  /*3e6e0*/  NOP ;  /* 0x0000000000007918 */ /* 0x000fc20000000000 */
        /* <DEDUP_REMOVED lines=34> */
[----:B------:R-:W3:-:S15]  /*3e910*/  LDL.LU.64 R24, [R1+0x3110] ;  /* 0x0031100001187983 */ /* 0x000ede0000300a00 */
[----:B------:R-:W-:-:S02]  /*3e920*/  NOP ;  /* 0x0000000000007918 */ /* 0x000fc40000000000 */
[----:B------:R-:W-:Y:S04]  /*3e930*/  STL.64 [R1+0x180], R4 ;  /* 0x0001800401007387 */ /* 0x000fe80000100a00 */
[----:B------:R0:W-:Y:S04]  /*3e940*/  STL.64 [R1+0x188], R6 ;  /* 0x0001880601007387 */ /* 0x0001e80000100a00 */
[----:B0-----:R-:W3:Y:S04]  /*3e950*/  LDL.LU.64 R6, [R1+0x3108] ;  /* 0x0031080001067983 */ /* 0x001ee80000300a00 */
[----:B------:R-:W3:Y:S02]  /*3e960*/  LDL.LU.64 R4, [R1+0x3100] ;  /* 0x0031000001047983 */ /* 0x000ee40000300a00 */
[C---:B---3--:R-:W-:Y:S06]  /*3e970*/  HMMA.16816.F32.BF16 R4, R8.reuse, R24, R4 ;  /* 0x000000180804723c */ /* 0x048fec0000041804 */
[----:B----4-:R-:W-:-:S15]  /*3e980*/  HMMA.16816.F32.BF16 R8, R8, R20, R16 ;  /* 0x000000140808723c */ /* 0x010fde0000041810 */
[----:B------:R-:W-:-:S02]  /*3e990*/  NOP ;  /* 0x0000000000007918 */ /* 0x000fc40000000000 */
[----:B------:R-:W-:Y:S04]  /*3e9a0*/  STL.64 [R1+0x170], R4 ;  /* 0x0001700401007387 */ /* 0x000fe80000100a00 */
[----:B------:R0:W-:Y:S04]  /*3e9b0*/  STL.64 [R1+0x178], R6 ;  /* 0x0001780601007387 */ /* 0x0001e80000100a00 */
[----:B0-----:R-:W3:Y:S04]  /*3e9c0*/  LDL.LU.64 R6, [R1+0x30f8] ;  /* 0x0030f80001067983 */ /* 0x001ee80000300a00 */
[----:B------:R-:W3:Y:S04]  /*3e9d0*/  LDL.LU.64 R4, [R1+0x30f0] ;  /* 0x0030f00001047983 */ /* 0x000ee80000300a00 */
[----:B--2---:R-:W-:Y:S04]  /*3e9e0*/  STL.64 [R1+0x3070], R26 ;  /* 0x0030701a01007387 */ /* 0x004fe80000100a00 */
[----:B------:R-:W-:Y:S04]  /*3e9f0*/  STL.64 [R1+0x3068], R24 ;  /* 0x0030681801007387 */ /* 0x000fe80000100a00 */
[----:B------:R-:W-:Y:S04]  /*3ea00*/  STL.64 [R1+0x3060], R22 ;  /* 0x0030601601007387 */ /* 0x000fe80000100a00 */
[----:B------:R-:W-:Y:S04]  /*3ea10*/  STL.64 [R1+0x3058], R20 ;  /* 0x0030581401007387 */ /* 0x000fe80000100a00 */
[----:B------:R-:W-:Y:S04]  /*3ea20*/  STL.64 [R1+0x10], R8 ;  /* 0x0000100801007387 */ /* 0x000fe80000100a00 */
[----:B------:R-:W-:Y:S04]  /*3ea30*/  STL.64 [R1+0x18], R10 ;  /* 0x0000180a01007387 */ /* 0x000fe80000100a00 */
[----:B------:R0:W1:Y:S04]  /*3ea40*/  LDSM.16.MT88.4 R8, [R3+UR4+0x8180] ;  /* 0x008180040308783b */ /* 0x0000680008004200 */
[----:B0-----:R-:W2:Y:S04]  /*3ea50*/  LDL.LU R3, [R1+0x30e8] ;  /* 0x0030e80001037983 */ /* 0x001ea80000300800 */
[----:B------:R-:W4:Y:S04]  /*3ea60*/  LDL.LU R16, [R1+0x4e0] ;  /* 0x0004e00001107983 */ /* 0x000f280000300800 */
[----:B------:R-:W4:Y:S04]  /*3ea70*/  LDL.LU R17, [R1+0x4e4] ;  /* 0x0004e40001117983 */ /* 0x000f280000300800 */
[----:B------:R-:W3:Y:S04]  /*3ea80*/  LDL.LU R18, [R1+0x4e8] ;  /* 0x0004e80001127983 */ /* 0x000ee80000300800 */
[----:B------:R-:W3:Y:S04]  /*3ea90*/  LDL.LU R19, [R1+0x4ec] ;  /* 0x0004ec0001137983 */ /* 0x000ee80000300800 */
[----:B---3--:R-:W-:Y:S04]  /*3eaa0*/  STL.64 [R1+0x3000], R18 ;  /* 0x0030001201007387 */ /* 0x008fe80000100a00 */
[----:B----4-:R0:W-:Y:S04]  /*3eab0*/  STL.64 [R1+0x2ff8], R16 ;  /* 0x002ff81001007387 */ /* 0x0101e80000100a00 */
[----:B0-----:R-:W3:Y:S04]  /*3eac0*/  LDL.LU R16, [R1+0x4d0] ;  /* 0x0004d00001107983 */ /* 0x001ee80000300800 */
[----:B------:R-:W3:Y:S04]  /*3ead0*/  LDL.LU R17, [R1+0x4d4] ;  /* 0x0004d40001117983 */ /* 0x000ee80000300800 */
[----:B------:R-:W4:Y:S04]  /*3eae0*/  LDL.LU R18, [R1+0x4d8] ;  /* 0x0004d80001127983 */ /* 0x000f280000300800 */
[----:B------:R-:W4:Y:S04]  /*3eaf0*/  LDL.LU R19, [R1+0x4dc] ;  /* 0x0004dc0001137983 */ /* 0x000f280000300800 */
[----:B------:R-:W2:Y:S04]  /*3eb00*/  LDL.64 R24, [R1+0xf0] ;  /* 0x0000f00001187983 */ /* 0x000ea80000100a00 */
[----:B--2---:R0:W-:Y:S04]  /*3eb10*/  STL.64 [R1+0x3088], R24 ;  /* 0x0030881801007387 */ /* 0x0041e80000100a00 */
        /* <DEDUP_REMOVED lines=17> */
[----:B0-----:R-:W2:Y:S04]  /*3ec30*/  LDL.64 R24, [R1+0x110] ;  /* 0x0001100001187983 */ /* 0x001ea80000100a00 */
[----:B----4-:R-:W-:Y:S04]  /*3ec40*/  STL.64 [R1+0x3010], R18 ;  /* 0x0030101201007387 */ /* 0x010fe80000100a00 */
[----:B------:R0:W-:Y:S02]  /*3ec50*/  STL.64 [R1+0x3008], R16 ;  /* 0x0030081001007387 */ /* 0x0001e40000100a00 */
[----:B0-----:R-:W-:-:S02]  /*3ec60*/  IMAD.MOV.U32 R16, RZ, RZ, R2 ;  /* 0x000000ffff107224 */ /* 0x001fc400078e0002 */
[----:B------:R-:W-:-:S05]  /*3ec70*/  IMAD.MOV.U32 R17, RZ, RZ, R0 ;  /* 0x000000ffff117224 */ /* 0x000fca00078e0000 */
[----:B------:R0:W-:Y:S04]  /*3ec80*/  STL.64 [R1+0x30e0], R16 ;  /* 0x0030e01001007387 */ /* 0x0001e80000100a00 */
        /* <DEDUP_REMOVED lines=31> */
[----:B-1----:R-:W-:Y:S04]  /*3ee80*/  STL.64 [R1+0x2f48], R10 ;  /* 0x002f480a01007387 */ /* 0x002fe80000100a00 */
[----:B------:R0:W-:Y:S04]  /*3ee90*/  STL.64 [R1+0x2f40], R8 ;  /* 0x002f400801007387 */ /* 0x0001e80000100a00 */
[----:B0-----:R-:W4:Y:S04]  /*3eea0*/  LDL.LU.64 R8, [R1+0x100] ;  /* 0x0001000001087983 */ /* 0x001f280000300a00 */
        /* <DEDUP_REMOVED lines=13> */
[----:B------:R-:W3:Y:S04]  /*3ef80*/  LDL.LU.64 R26, [R1+0x30c0] ;  /* 0x0030c000011a7983 */ /* 0x000ee80000300a00 */
[----:B------:R-:W3:Y:S02]  /*3ef90*/  LDL.LU.64 R24, [R1+0x30b8] ;  /* 0x0030b80001187983 */ /* 0x000ee40000300a00 */
[----:B---3--:R-:W-:-:S15]  /*3efa0*/  HMMA.16816.F32.BF16 R24, R4, R16, R24 ;  /* 0x000000100418723c */ /* 0x008fde0000041818 */
[----:B------:R-:W-:-:S08]  /*3efb0*/  NOP ;  /* 0x0000000000007918 */ /* 0x000fd00000000000 */
        /* <DEDUP_REMOVED lines=21> */
[----:B--2---:R-:W-:Y:S03]  /*3f110*/  HMMA.16816.F32.BF16 R20, R4, R24, R20 ;  /* 0x000000180414723c */ /* 0x004fe60000041814 */
[----:B----4-:R-:W-:Y:S04]  /*3f120*/  STL.64 [R1+0x3028], R10 ;  /* 0x0030280a01007387 */ /* 0x010fe80000100a00 */
[----:B---3--:R0:W-:-:S15]  /*3f130*/  STL.64 [R1+0x3020], R8 ;  /* 0x0030200801007387 */ /* 0x0081de0000100a00 */
[----:B------:R-:W-:-:S01]  /*3f140*/  NOP ;  /* 0x0000000000007918 */ /* 0x000fc20000000000 */
[----:B------:R-:W-:Y:S04]  /*3f150*/  STL.64 [R1+0x1c0], R20 ;  /* 0x0001c01401007387 */ /* 0x000fe80000100a00 */
[----:B------:R1:W-:Y:S01]  /*3f160*/  STL.64 [R1+0x1c8], R22 ;  /* 0x0001c81601007387 */ /* 0x0003e20000100a00 */
[----:B0-----:R-:W-:Y:S02]  /*3f170*/  IMAD.MOV.U32 R8, RZ, RZ, R19 ;  /* 0x000000ffff087224 */ /* 0x001fe400078e0013 */
[----:B------:R-:W-:Y:S02]  /*3f180*/  IMAD.MOV.U32 R9, RZ, RZ, R18 ;  /* 0x000000ffff097224 */ /* 0x000fe400078e0012 */
[----:B------:R-:W-:Y:S02]  /*3f190*/  IMAD.MOV.U32 R19, RZ, RZ, R24 ;  /* 0x000000ffff137224 */ /* 0x000fe400078e0018 */
[----:B------:R-:W-:Y:S01]  /*3f1a0*/  IMAD.MOV.U32 R18, RZ, RZ, R25 ;  /* 0x000000ffff127224 */ /* 0x000fe200078e0019 */
[----:B-1----:R-:W2:Y:S04]  /*3f1b0*/  LDL.LU.64 R22, [R1+0x3080] ;  /* 0x0030800001167983 */ /* 0x002ea80000300a00 */
[----:B------:R-:W2:Y:S04]  /*3f1c0*/  LDL.LU.64 R20, [R1+0x3078] ;  /* 0x0030780001147983 */ /* 0x000ea80000300a00 */
[----:B------:R-:W3:Y:S04]  /*3f1d0*/  LDL.LU.64 R26, [R1+0x3070] ;  /* 0x00307000011a7983 */ /* 0x000ee80000300a00 */
[----:B------:R-:W2:Y:S04]  /*3f1e0*/  LDL.LU.64 R24, [R1+0x3068] ;  /* 0x0030680001187983 */ /* 0x000ea80000300a00 */
[----:B------:R-:W-:Y:S04]  /*3f1f0*/  STL.64 [R1+0x3038], R18 ;  /* 0x0030381201007387 */ /* 0x000fe80000100a00 */
[----:B------:R0:W-:Y:S04]  /*3f200*/  STL.64 [R1+0x3030], R16 ;  /* 0x0030301001007387 */ /* 0x0001e80000100a00 */
[----:B0-----:R-:W4:Y:S04]  /*3f210*/  LDL.LU R16, [R1+0x460] ;  /* 0x0004600001107983 */ /* 0x001f280000300800 */
[----:B------:R-:W4:Y:S04]  /*3f220*/  LDL.LU R17, [R1+0x464] ;  /* 0x0004640001117983 */ /* 0x000f280000300800 */
[----:B------:R-:W4:Y:S04]  /*3f230*/  LDL.LU R18, [R1+0x468] ;  /* 0x0004680001127983 */ /* 0x000f280000300800 */
[----:B------:R-:W4:Y:S01]  /*3f240*/  LDL.LU R19, [R1+0x46c] ;  /* 0x00046c0001137983 */ /* 0x000f220000300800 */
[----:B--2---:R-:W-:-:S15]  /*3f250*/  HMMA.16816.F32.BF16 R20, R4, R24, R20 ;  /* 0x000000180414723c */ /* 0x004fde0000041814 */
[----:B------:R-:W-:-:S08]  /*3f260*/  NOP ;  /* 0x0000000000007918 */ /* 0x000fd00000000000 */
[----:B------:R-:W-:Y:S04]  /*3f270*/  STL.64 [R1+0x1b0], R20 ;  /* 0x0001b01401007387 */ /* 0x000fe80000100a00 */
[----:B------:R0:W-:Y:S04]  /*3f280*/  STL.64 [R1+0x1b8], R22 ;  /* 0x0001b81601007387 */ /* 0x0001e80000100a00 */
[----:B0-----:R-:W2:Y:S04]  /*3f290*/  LDL.LU.64 R22, [R1+0x3060] ;  /* 0x0030600001167983 */ /* 0x001ea80000300a00 */
[----:B------:R-:W4:Y:S04]  /*3f2a0*/  LDL.LU.64 R20, [R1+0x3058] ;  /* 0x0030580001147983 */ /* 0x000f280000300a00 */
[----:B---3--:R-:W-:Y:S04]  /*3f2b0*/  STL.64 [R1+0x2fd8], R26 ;  /* 0x002fd81a01007387 */ /* 0x008fe80000100a00 */
[----:B------:R0:W-:Y:S02]  /*3f2c0*/  STL.64 [R1+0x2fd0], R24 ;  /* 0x002fd01801007387 */ /* 0x0001e40000100a00 */
[----:B0-----:R-:W-:-:S02]  /*3f2d0*/  IMAD.MOV.U32 R24, RZ, RZ, R0 ;  /* 0x000000ffff187224 */ /* 0x001fc400078e0000 */
[----:B------:R-:W-:Y:S01]  /*3f2e0*/  IMAD.MOV.U32 R25, RZ, RZ, R2 ;  /* 0x000000ffff197224 */ /* 0x000fe200078e0002 */
[----:B------:R-:W3:Y:S04]  /*3f2f0*/  LDL.LU R0, [R1+0x3054] ;  /* 0x0030540001007983 */ /* 0x000ee80000300800 */
[----:B------:R-:W3:Y:S01]  /*3f300*/  LDL.LU R2, [R1+0x3050] ;  /* 0x0030500001027983 */ /* 0x000ee20000300800 */
[----:B----4-:R-:W-:Y:S03]  /*3f310*/  HMMA.16816.F32.BF16 R4, R4, R20, R12 ;  /* 0x000000140404723c */ /* 0x010fe6000004180c */
[----:B------:R-:W4:Y:S04]  /*3f320*/  LDL.LU.64 R14, [R1+0x3048] ;  /* 0x00304800010e7983 */ /* 0x000f280000300a00 */
[----:B------:R-:W4:-:S15]  /*3f330*/  LDL.LU.64 R12, [R1+0x3040] ;  /* 0x00304000010c7983 */ /* 0x000f1e0000300a00 */
[----:B------:R-:W-:-:S01]  /*3f340*/  NOP ;  /* 0x0000000000007918 */ /* 0x000fc20000000000 */
[----:B------:R0:W-:Y:S04]  /*3f350*/  STL.64 [R1+0xd0], R4 ;  /* 0x0000d00401007387 */ /* 0x0001e80000100a00 */
[----:B------:R-:W-:Y:S04]  /*3f360*/  STL.64 [R1+0xd8], R6 ;  /* 0x0000d80601007387 */ /* 0x000fe80000100a00 */
[----:B0-----:R-:W3:Y:S04]  /*3f370*/  LDL.LU.64 R4, [R1+0x120] ;  /* 0x0001200001047983 */ /* 0x001ee80000300a00 */
[----:B--2---:R-:W-:Y:S04]  /*3f380*/  STL.64 [R1+0x2fc8], R22 ;  /* 0x002fc81601007387 */ /* 0x004fe80000100a00 */
[----:B------:R0:W-:Y:S04]  /*3f390*/  STL.64 [R1+0x2fc0], R20 ;  /* 0x002fc01401007387 */ /* 0x0001e80000100a00 */
[----:B0-----:R-:W2:Y:S04]  /*3f3a0*/  LDL.LU R20, [R1+0x480] ;  /* 0x0004800001147983 */ /* 0x001ea80000300800 */
[----:B------:R-:W2:Y:S04]  /*3f3b0*/  LDL.LU R21, [R1+0x484] ;  /* 0x0004840001157983 */ /* 0x000ea80000300800 */
[----:B------:R-:W2:Y:S04]  /*3f3c0*/  LDL.LU R22, [R1+0x488] ;  /* 0x0004880001167983 */ /* 0x000ea80000300800 */
[----:B------:R-:W2:Y:S01]  /*3f3d0*/  LDL.LU R23, [R1+0x48c] ;  /* 0x00048c0001177983 */ /* 0x000ea20000300800 */
[----:B----4-:R-:W-:Y:S03]  /*3f3e0*/  HMMA.16816.F32.BF16 R8, R12, R8, R16 ;  /* 0x000000080c08723c */ /* 0x010fe60000041810 */
[----:B------:R-:W4:Y:S04]  /*3f3f0*/  LDL.LU.64 R18, [R1+0x3038] ;  /* 0x0030380001127983 */ /* 0x000f280000300a00 */
[----:B------:R-:W3:-:S15]  /*3f400*/  LDL.LU.64 R16, [R1+0x3030] ;  /* 0x0030300001107983 */ /* 0x000ede0000300a00 */
[----:B------:R-:W-:-:S01]  /*3f410*/  NOP ;  /* 0x0000000000007918 */ /* 0x000fc20000000000 */
[----:B------:R-:W-:Y:S04]  /*3f420*/  STL.64 [R1+0xc0], R8 ;  /* 0x0000c00801007387 */ /* 0x000fe80000100a00 */
[----:B------:R0:W-:Y:S04]  /*3f430*/  STL.64 [R1+0xc8], R10 ;  /* 0x0000c80a01007387 */ /* 0x0001e80000100a00 */
[----:B0-----:R-:W3:Y:S04]  /*3f440*/  LDL.LU.64 R10, [R1+0x3028] ;  /* 0x00302800010a7983 */ /* 0x001ee80000300a00 */
[----:B------:R-:W3:Y:S01]  /*3f450*/  LDL.LU.64 R8, [R1+0x3020] ;  /* 0x0030200001087983 */ /* 0x000ee20000300a00 */
[----:B--2---:R-:W-:-:S15]  /*3f460*/  HMMA.16816.F32.BF16 R20, R12, R24, R20 ;  /* 0x000000180c14723c */ /* 0x004fde0000041814 */
[----:B------:R-:W-:-:S08]  /*3f470*/  NOP ;  /* 0x0000000000007918 */ /* 0x000fd00000000000 */
[----:B------:R0:W-:Y:S04]  /*3f480*/  STL.64 [R1+0xb0], R20 ;  /* 0x0000b01401007387 */ /* 0x0001e80000100a00 */
[----:B------:R1:W-:Y:S04]  /*3f490*/  STL.64 [R1+0xb8], R22 ;  /* 0x0000b81601007387 */ /* 0x0003e80000100a00 */
[----:B0-----:R-:W2:Y:S04]  /*3f4a0*/  LDL.LU R20, [R1+0x530] ;  /* 0x0005300001147983 */ /* 0x001ea80000300800 */
[----:B------:R-:W2:Y:S04]  /*3f4b0*/  LDL.LU R21, [R1+0x534] ;  /* 0x0005340001157983 */ /* 0x000ea80000300800 */
[----:B-1----:R-:W2:Y:S04]  /*3f4c0*/  LDL.LU R22, [R1+0x538] ;  /* 0x0005380001167983 */ /* 0x002ea80000300800 */
[----:B------:R-:W2:Y:S01]  /*3f4d0*/  LDL.LU R23, [R1+0x53c] ;  /* 0x00053c0001177983 */ /* 0x000ea20000300800 */
[----:B----4-:R-:W-:-:S02]  /*3f4e0*/  IMAD.MOV.U32 R24, RZ, RZ, R19 ;  /* 0x000000ffff187224 */ /* 0x010fc400078e0013 */
[----:B------:R-:W-:Y:S02]  /*3f4f0*/  IMAD.MOV.U32 R25, RZ, RZ, R18 ;  /* 0x000000ffff197224 */ /* 0x000fe400078e0012 */
[C---:B---3--:R-:W-:Y:S01]  /*3f500*/  HMMA.16816.F32.BF16 R16, R12.reuse, R16, R8 ;  /* 0x000000100c10723c */ /* 0x048fe20000041808 */
[----:B--2---:R-:W-:Y:S04]  /*3f510*/  STL.64 [R1+0x2fe8], R22 ;  /* 0x002fe81601007387 */ /* 0x004fe80000100a00 */
[----:B------:R0:W-:Y:S04]  /*3f520*/  STL.64 [R1+0x2fe0], R20 ;  /* 0x002fe01401007387 */ /* 0x0001e80000100a00 */
[----:B0-----:R-:W2:Y:S04]  /*3f530*/  LDL.LU R20, [R1+0x510] ;  /* 0x0005100001147983 */ /* 0x001ea80000300800 */
[----:B------:R-:W2:Y:S04]  /*3f540*/  LDL.LU R21, [R1+0x514] ;  /* 0x0005140001157983 */ /* 0x000ea80000300800 */
[----:B------:R-:W2:Y:S04]  /*3f550*/  LDL.LU R22, [R1+0x518] ;  /* 0x0005180001167983 */ /* 0x000ea80000300800 */
[----:B------:R-:W2:Y:S04]  /*3f560*/  LDL.LU R23, [R1+0x51c] ;  /* 0x00051c0001177983 */ /* 0x000ea80000300800 */
[----:B------:R-:W3:Y:S04]  /*3f570*/  LDL.LU.64 R8, [R1+0x3018] ;  /* 0x0030180001087983 */ /* 0x000ee80000300a00 */
[----:B------:R-:W-:Y:S04]  /*3f580*/  STL.64 [R1+0xa0], R16 ;  /* 0x0000a01001007387 */ /* 0x000fe80000100a00 */
[----:B------:R0:W-:Y:S04]  /*3f590*/  STL.64 [R1+0xa8], R18 ;  /* 0x0000a81201007387 */ /* 0x0001e80000100a00 */
[----:B0-----:R-:W4:Y:S04]  /*3f5a0*/  LDL.LU.64 R18, [R1+0x3010] ;  /* 0x0030100001127983 */ /* 0x001f280000300a00 */
[----:B------:R-:W4:Y:S02]  /*3f5b0*/  LDL.LU.64 R16, [R1+0x3008] ;  /* 0x0030080001107983 */ /* 0x000f240000300a00 */
[----:B----4-:R-:W-:-:S15]  /*3f5c0*/  HMMA.16816.F32.BF16 R16, R12, R4, R16 ;  /* 0x000000040c10723c */ /* 0x010fde0000041810 */
[----:B------:R-:W-:-:S08]  /*3f5d0*/  NOP ;  /* 0x0000000000007918 */ /* 0x000fd00000000000 */
[----:B------:R-:W-:Y:S04]  /*3f5e0*/  STL.64 [R1+0x90], R16 ;  /* 0x0000901001007387 */ /* 0x000fe80000100a00 */
[----:B------:R0:W-:Y:S04]  /*3f5f0*/  STL.64 [R1+0x98], R18 ;  /* 0x0000981201007387 */ /* 0x0001e80000100a00 */
[----:B0-----:R-:W3:Y:S04]  /*3f600*/  LDL.LU.64 R18, [R1+0x3000] ;  /* 0x0030000001127983 */ /* 0x001ee80000300a00 */
[----:B------:R-:W3:Y:S01]  /*3f610*/  LDL.LU.64 R16, [R1+0x2ff8] ;  /* 0x002ff80001107983 */ /* 0x000ee20000300a00 */
[----:B------:R-:W-:-:S02]  /*3f620*/  IMAD.MOV.U32 R27, RZ, RZ, R4 ;  /* 0x000000ffff1b7224 */ /* 0x000fc400078e0004 */
[----:B------:R-:W-:Y:S02]  /*3f630*/  IMAD.MOV.U32 R26, RZ, RZ, R5 ;  /* 0x000000ffff1a7224 */ /* 0x000fe400078e0005 */
[----:B---3--:R-:W-:Y:S01]  /*3f640*/  HMMA.16816.F32.BF16 R4, R12, R8, R16 ;  /* 0x000000080c04723c */ /* 0x008fe20000041810 */
[----:B------:R-:W3:-:S15]  /*3f650*/  LDL.LU R16, [R1+0x520] ;  /* 0x0005200001107983 */ /* 0x000ede0000300800 */
[----:B------:R-:W-:-:S07]  /*3f660*/  NOP ;  /* 0x0000000000007918 */ /* 0x000fce0000000000 */
[----:B------:R-:W-:Y:S04]  /*3f670*/  STL.64 [R1+0x80], R4 ;  /* 0x0000800401007387 */ /* 0x000fe80000100a00 */
[----:B------:R-:W-:Y:S04]  /*3f680*/  STL.64 [R1+0x88], R6 ;  /* 0x0000880601007387 */ /* 0x000fe80000100a00 */
[----:B------:R-:W0:Y:S04]  /*3f690*/  LDSM.16.MT88.4 R4, [R28+UR4+0xa000] ;  /* 0x00a000041c04783b */ /* 0x000e280008004200 */
[----:B------:R-:W3:Y:S04]  /*3f6a0*/  LDL.LU R17, [R1+0x524] ;  /* 0x0005240001117983 */ /* 0x000ee80000300800 */
[----:B------:R-:W3:Y:S04]  /*3f6b0*/  LDL.LU R18, [R1+0x528] ;  /* 0x0005280001127983 */ /* 0x000ee80000300800 */
[----:B------:R-:W3:Y:S04]  /*3f6c0*/  LDL.LU R19, [R1+0x52c] ;  /* 0x00052c0001137983 */ /* 0x000ee80000300800 */
[----:B------:R-:W-:Y:S04]  /*3f6d0*/  STL.64 [R1+0x2f90], R8 ;  /* 0x002f900801007387 */ /* 0x000fe80000100a00 */
[----:B0-----:R-:W-:Y:S04]  /*3f6e0*/  STL.64 [R1+0x2ed0], R6 ;  /* 0x002ed00601007387 */ /* 0x001fe80000100a00 */
[----:B------:R0:W-:Y:S04]  /*3f6f0*/  STL.64 [R1+0x2ec8], R4 ;  /* 0x002ec80401007387 */ /* 0x0001e80000100a00 */
[----:B0-----:R-:W4:Y:S04]  /*3f700*/  LDL.LU R4, [R1+0x540] ;  /* 0x0005400001047983 */ /* 0x001f280000300800 */
[----:B------:R-:W4:Y:S04]  /*3f710*/  LDL.LU R5, [R1+0x544] ;  /* 0x0005440001057983 */ /* 0x000f280000300800 */
[----:B------:R-:W2:Y:S01]  /*3f720*/  LDL.LU R6, [R1+0x548] ;  /* 0x0005480001067983 */ /* 0x000ea20000300800 */
[----:B------:R-:W-:-:S03]  /*3f730*/  IMAD.MOV.U32 R7, RZ, RZ, R2 ;  /* 0x000000ffff077224 */ /* 0x000fc600078e0002 */
[----:B------:R-:W3:Y:S04]  /*3f740*/  LDL.LU R2, [R1+0x2ff0] ;  /* 0x002ff00001027983 */ /* 0x000ee80000300800 */
[----:B------:R-:W4:Y:S04]  /*3f750*/  LDL.LU R8, [R1+0x580] ;  /* 0x0005800001087983 */ /* 0x000f280000300800 */
        /* <DEDUP_REMOVED lines=9> */
[----:B------:R-:W-:Y:S04]  /*3f7f0*/  STL.64 [R1+0x2ee0], R6 ;  /* 0x002ee00601007387 */ /* 0x000fe80000100a00 */
[----:B------:R0:W-:Y:S02]  /*3f800*/  STL.64 [R1+0x2ed8], R4 ;  /* 0x002ed80401007387 */ /* 0x0001e40000100a00 */
[----:B0-----:R-:W-:-:S02]  /*3f810*/  IMAD.MOV.U32 R4, RZ, RZ, R27 ;  /* 0x000000ffff047224 */ /* 0x001fc400078e001b */
[----:B------:R-:W-:Y:S02]  /*3f820*/  IMAD.MOV.U32 R5, RZ, RZ, R26 ;  /* 0x000000ffff057224 */ /* 0x000fe400078e001a */
[----:B------:R-:W-:Y:S01]  /*3f830*/  HMMA.16816.F32.BF16 R24, R12, R24, R20 ;  /* 0x000000180c18723c */ /* 0x000fe20000041814 */
[----:B------:R-:W4:Y:S04]  /*3f840*/  LDL.LU.64 R22, [R1+0x2fe8] ;  /* 0x002fe80001167983 */ /* 0x000f280000300a00 */
[----:B------:R-:W4:-:S15]  /*3f850*/  LDL.LU.64 R20, [R1+0x2fe0] ;  /* 0x002fe00001147983 */ /* 0x000f1e0000300a00 */
[----:B------:R-:W-:-:S03]  /*3f860*/  NOP ;  /* 0x0000000000007918 */ /* 0x000fc60000000000 */
[----:B------:R-:W-:Y:S04]  /*3f870*/  STL.64 [R1+0x70], R24 ;  /* 0x0000701801007387 */ /* 0x000fe80000100a00 */
[----:B------:R0:W-:Y:S04]  /*3f880*/  STL.64 [R1+0x78], R26 ;  /* 0x0000781a01007387 */ /* 0x0001e80000100a00 */
[----:B0-----:R-:W3:Y:S04]  /*3f890*/  LDL.LU.64 R26, [R1+0x2fd8] ;  /* 0x002fd800011a7983 */ /* 0x001ee80000300a00 */
[----:B------:R-:W4:Y:S02]  /*3f8a0*/  LDL.LU.64 R24, [R1+0x2fd0] ;  /* 0x002fd00001187983 */ /* 0x000f240000300a00 */
[----:B----4-:R-:W-:-:S15]  /*3f8b0*/  HMMA.16816.F32.BF16 R20, R12, R24, R20 ;  /* 0x000000180c14723c */ /* 0x010fde0000041814 */
[----:B------:R-:W-:-:S08]  /*3f8c0*/  NOP ;  /* 0x0000000000007918 */ /* 0x000fd00000000000 */
[----:B------:R-:W-:Y:S04]  /*3f8d0*/  STL.64 [R1+0x60], R20 ;  /* 0x0000601401007387 */ /* 0x000fe80000100a00 */
[----:B------:R0:W-:Y:S04]  /*3f8e0*/  STL.64 [R1+0x68], R22 ;  /* 0x0000681601007387 */ /* 0x0001e80000100a00 */
[----:B0-----:R-:W4:Y:S04]  /*3f8f0*/  LDL.LU.64 R22, [R1+0x2fc8] ;  /* 0x002fc80001167983 */ /* 0x001f280000300a00 */
[----:B------:R-:W2:Y:S04]  /*3f900*/  LDL.LU.64 R20, [R1+0x2fc0] ;  /* 0x002fc00001147983 */ /* 0x000ea80000300a00 */
[----:B---3--:R-:W-:Y:S04]  /*3f910*/  STL.64 [R1+0x2f68], R26 ;  /* 0x002f681a01007387 */ /* 0x008fe80000100a00 */
[----:B------:R0:W-:Y:S04]  /*3f920*/  STL.64 [R1+0x2f60], R24 ;  /* 0x002f601801007387 */ /* 0x0001e80000100a00 */
[----:B0-----:R-:W3:Y:S04]  /*3f930*/  LDL.LU R24, [R1+0x5d0] ;  /* 0x0005d00001187983 */ /* 0x001ee80000300800 */
[----:B------:R-:W3:Y:S04]  /*3f940*/  LDL.LU R25, [R1+0x5d4] ;  /* 0x0005d40001197983 */ /* 0x000ee80000300800 */
[----:B------:R-:W4:Y:S04]  /*3f950*/  LDL.LU R26, [R1+0x5d8] ;  /* 0x0005d800011a7983 */ /* 0x000f280000300800 */
[----:B------:R-:W4:Y:S04]  /*3f960*/  LDL.LU R27, [R1+0x5dc] ;  /* 0x0005dc00011b7983 */ /* 0x000f280000300800 */
[----:B----4-:R-:W-:Y:S04]  /*3f970*/  STL.64 [R1+0x2f80], R26 ;  /* 0x002f801a01007387 */ /* 0x010fe80000100a00 */
[----:B---3--:R0:W-:Y:S04]  /*3f980*/  STL.64 [R1+0x2f78], R24 ;  /* 0x002f781801007387 */ /* 0x0081e80000100a00 */
[----:B0-----:R-:W3:Y:S04]  /*3f990*/  LDL.LU.64 R24, [R1+0x130] ;  /* 0x0001300001187983 */ /* 0x001ee80000300a00 */
[----:B---3--:R0:W-:Y:S04]  /*3f9a0*/  STL.64 [R1+0x2f88], R24 ;  /* 0x002f881801007387 */ /* 0x0081e80000100a00 */
[----:B0-----:R-:W3:Y:S01]  /*3f9b0*/  LDL.LU.64 R24, [R1+0x140] ;  /* 0x0001400001187983 */ /* 0x001ee20000300a00 */
[----:B--2---:R-:W-:Y:S03]  /*3f9c0*/  HMMA.16816.F32.BF16 R12, R12, R20, R16 ;  /* 0x000000140c0c723c */ /* 0x004fe60000041810 */
[----:B---3--:R0:W-:Y:S04]  /*3f9d0*/  STL.64 [R1+0x2fa8], R24 ;  /* 0x002fa81801007387 */ /* 0x0081e80000100a00 */
[----:B0-----:R-:W2:Y:S04]  /*3f9e0*/  LDL.LU.64 R24, [R1+0x110] ;  /* 0x0001100001187983 */ /* 0x001ea80000300a00 */
[----:B------:R-:W2:Y:S04]  /*3f9f0*/  LDL.LU.64 R18, [R1+0x2fb8] ;  /* 0x002fb80001127983 */ /* 0x000ea80000300a00 */
[----:B------:R-:W2:Y:S08]  /*3fa00*/  LDL.LU.64 R16, [R1+0x2fb0] ;  /* 0x002fb00001107983 */ /* 0x000eb00000300a00 */
[----:B------:R0:W-:Y:S04]  /*3fa10*/  STL.64 [R1], R12 ;  /* 0x0000000c01007387 */ /* 0x0001e80000100a00 */
[----:B------:R1:W-:Y:S04]  /*3fa20*/  STL.64 [R1+0x8], R14 ;  /* 0x0000080e01007387 */ /* 0x0003e80000100a00 */
[----:B0-----:R-:W3:Y:S04]  /*3fa30*/  LDL.LU R12, [R1+0x590] ;  /* 0x00059000010c7983 */ /* 0x001ee80000300800 */
[----:B------:R-:W3:Y:S04]  /*3fa40*/  LDL.LU R13, [R1+0x594] ;  /* 0x00059400010d7983 */ /* 0x000ee80000300800 */
[----:B-1----:R-:W3:Y:S04]  /*3fa50*/  LDL.LU R14, [R1+0x598] ;  /* 0x00059800010e7983 */ /* 0x002ee80000300800 */
[----:B------:R-:W3:Y:S04]  /*3fa60*/  LDL.LU R15, [R1+0x59c] ;  /* 0x00059c00010f7983 */ /* 0x000ee80000300800 */
[----:B------:R-:W-:Y:S04]  /*3fa70*/  STL.64 [R1+0x2f58], R22 ;  /* 0x002f581601007387 */ /* 0x000fe80000100a00 */
[----:B------:R0:W-:Y:S04]  /*3fa80*/  STL.64 [R1+0x2f50], R20 ;  /* 0x002f501401007387 */ /* 0x0001e80000100a00 */
[----:B0-----:R-:W4:Y:S04]  /*3fa90*/  LDL.LU R20, [R1+0x5e0] ;  /* 0x0005e00001147983 */ /* 0x001f280000300800 */
[----:B------:R-:W4:Y:S04]  /*3faa0*/  LDL.LU R21, [R1+0x5e4] ;  /* 0x0005e40001157983 */ /* 0x000f280000300800 */
[----:B------:R-:W4:Y:S01]  /*3fab0*/  LDL.LU R22, [R1+0x5e8] ;  /* 0x0005e80001167983 */ /* 0x000f220000300800 */
[----:B------:R-:W-:Y:S01]  /*3fac0*/  IMAD.MOV.U32 R23, RZ, RZ, R2 ;  /* 0x000000ffff177224 */ /* 0x000fe200078e0002 */
[----:B--2---:R-:W-:Y:S06]  /*3fad0*/  HMMA.16816.F32.BF16 R8, R16, R24, R8 ;  /* 0x000000181008723c */ /* 0x004fec0000041808 */
[----:B------:R-:W-:-:S02]  /*3fae0*/  IMAD.MOV.U32 R7, RZ, RZ, R24 ;  /* 0x000000ffff077224 */ /* 0x000fc400078e0018 */
[----:B------:R-:W-:Y:S02]  /*3faf0*/  IMAD.MOV.U32 R6, RZ, RZ, R25 ;  /* 0x000000ffff067224 */ /* 0x000fe400078e0019 */
[----:B------:R-:W2:-:S13]  /*3fb00*/  LDL.LU.64 R24, [R1+0x2fa8] ;  /* 0x002fa80001187983 */ /* 0x000e9a0000300a00 */
[----:B------:R-:W-:Y:S04]  /*3fb10*/  STL.64 [R1+0x230], R8 ;  /* 0x0002300801007387 */ /* 0x000fe80000100a00 */
[----:B------:R0:W-:Y:S01]  /*3fb20*/  STL [R1+0x238], R10 ;  /* 0x0002380a01007387 */ /* 0x0001e20000100800 */
[----:B------:R-:W-:-:S03]  /*3fb30*/  IMAD.MOV.U32 R2, RZ, RZ, R11 ;  /* 0x000000ffff027224 */ /* 0x000fc600078e000b */
[----:B0-----:R-:W3:Y:S04]  /*3fb40*/  LDL.LU.64 R10, [R1+0x2fa0] ;  /* 0x002fa000010a7983 */ /* 0x001ee80000300a00 */
[----:B------:R-:W3:Y:S04]  /*3fb50*/  LDL.LU.64 R8, [R1+0x2f98] ;  /* 0x002f980001087983 */ /* 0x000ee80000300a00 */
[----:B------:R2:W-:Y:S02]  /*3fb60*/  STL [R1+0x2d70], R2 ;  /* 0x002d700201007387 */ /* 0x0005e40000100800 */
[----:B--2---:R-:W-:Y:S01]  /*3fb70*/  IMAD.MOV.U32 R2, RZ, RZ, R25 ;  /* 0x000000ffff027224 */ /* 0x004fe200078e0019 */
[----:B---3--:R-:W-:-:S15]  /*3fb80*/  HMMA.16816.F32.BF16 R8, R16, R24, R8 ;  /* 0x000000181008723c */ /* 0x008fde0000041808 */
[----:B------:R-:W-:-:S08]  /*3fb90*/  NOP ;  /* 0x0000000000007918 */ /* 0x000fd00000000000 */
[----:B------:R0:W-:Y:S04]  /*3fba0*/  STL.64 [R1+0x280], R8 ;  /* 0x0002800801007387 */ /* 0x0001e80000100a00 */
[----:B------:R1:W-:Y:S04]  /*3fbb0*/  STL.64 [R1+0x288], R10 ;  /* 0x0002880a01007387 */ /* 0x0003e80000100a00 */
[----:B0-----:R-:W2:Y:S01]  /*3fbc0*/  LDL.LU.64 R8, [R1+0x2f90] ;  /* 0x002f900001087983 */ /* 0x001ea20000300a00 */
[----:B-1----:R-:W-:-:S03]  /*3fbd0*/  IMAD.MOV.U32 R10, RZ, RZ, R24 ;  /* 0x000000ffff0a7224 */ /* 0x002fc600078e0018 */
[----:B------:R-:W3:Y:S02]  /*3fbe0*/  LDL.LU.64 R24, [R1+0x2f88] ;  /* 0x002f880001187983 */ /* 0x000ee40000300a00 */
[----:B---3--:R-:W-:Y:S06]  /*3fbf0*/  HMMA.16816.F32.BF16 R12, R16, R24, R12 ;  /* 0x00000018100c723c */ /* 0x008fec000004180c */
[----:B------:R-:W-:-:S15]  /*3fc00*/  IMAD.MOV.U32 R11, RZ, RZ, R25 ;  /* 0x000000ffff0b7224 */ /* 0x000fde00078e0019 */
[----:B------:R-:W-:-:S02]  /*3fc10*/  NOP ;  /* 0x0000000000007918 */ /* 0x000fc40000000000 */
[----:B------:R0:W-:Y:S04]  /*3fc20*/  STL.64 [R1+0x270], R12 ;  /* 0x0002700c01007387 */ /* 0x0001e80000100a00 */
[----:B------:R-:W-:Y:S04]  /*3fc30*/  STL.64 [R1+0x278], R14 ;  /* 0x0002780e01007387 */ /* 0x000fe80000100a00 */
[----:B------:R-:W3:Y:S01]  /*3fc40*/  LDL.LU.64 R26, [R1+0x2f80] ;  /* 0x002f8000011a7983 */ /* 0x000ee20000300a00 */
[----:B0-----:R-:W-:-:S03]  /*3fc50*/  IMAD.MOV.U32 R12, RZ, RZ, R24 ;  /* 0x000000ffff0c7224 */ /* 0x001fc600078e0018 */
[----:B------:R-:W3:Y:S01]  /*3fc60*/  LDL.LU.64 R24, [R1+0x2f78] ;  /* 0x002f780001187983 */ /* 0x000ee20000300a00 */
[----:B----4-:R-:W-:Y:S06]  /*3fc70*/  HMMA.16816.F32.BF16 R20, R16, R4, R20 ;  /* 0x000000041014723c */ /* 0x010fec0000041814 */
[----:B------:R0:W-:Y:S02]  /*3fc80*/  STL.64 [R1+0x2ef8], R4 ;  /* 0x002ef80401007387 */ /* 0x0001e40000100a00 */
[----:B0-----:R-:W-:Y:S02]  /*3fc90*/  IMAD.MOV.U32 R4, RZ, RZ, R12 ;  /* 0x000000ffff047224 */ /* 0x001fe400078e000c */
[----:B------:R-:W-:-:S13]  /*3fca0*/  IMAD.MOV.U32 R5, RZ, RZ, R11 ;  /* 0x000000ffff057224 */ /* 0x000fda00078e000b */
[----:B------:R-:W-:Y:S04]  /*3fcb0*/  STL.64 [R1+0x260], R20 ;  /* 0x0002601401007387 */ /* 0x000fe80000100a00 */
[----:B------:R-:W-:Y:S04]  /*3fcc0*/  STL.64 [R1+0x268], R22 ;  /* 0x0002681601007387 */ /* 0x000fe80000100a00 */
[----:B------:R0:W-:Y:S02]  /*3fcd0*/  STL.64 [R1+0x2f10], R4 ;  /* 0x002f100401007387 */ /* 0x0001e40000100a00 */
[----:B0-----:R-:W-:-:S02]  /*3fce0*/  IMAD.MOV.U32 R4, RZ, RZ, R10 ;  /* 0x000000ffff047224 */ /* 0x001fc400078e000a */
[----:B------:R-:W-:-:S05]  /*3fcf0*/  IMAD.MOV.U32 R5, RZ, RZ, R2 ;  /* 0x000000ffff057224 */ /* 0x000fca00078e0002 */
[----:B------:R0:W-:Y:S01]  /*3fd00*/  STL.64 [R1+0x2f28], R4 ;  /* 0x002f280401007387 */ /* 0x0001e20000100a00 */
[----:B--2---:R-:W-:Y:S02]  /*3fd10*/  IMAD.MOV.U32 R2, RZ, RZ, R9 ;  /* 0x000000ffff027224 */ /* 0x004fe400078e0009 */
[----:B0-----:R-:W-:Y:S02]  /*3fd20*/  IMAD.MOV.U32 R4, RZ, RZ, R7 ;  /* 0x000000ffff047224 */ /* 0x001fe400078e0007 */
[----:B------:R-:W-:Y:S01]  /*3fd30*/  IMAD.MOV.U32 R5, RZ, RZ, R6 ;  /* 0x000000ffff057224 */ /* 0x000fe200078e0006 */
[----:B---3--:R-:W-:-:S15]  /*3fd40*/  HMMA.16816.F32.BF16 R12, R16, R8, R24 ;  /* 0x00000008100c723c */ /* 0x008fde0000041818 */
[----:B------:R-:W-:-:S08]  /*3fd50*/  NOP ;  /* 0x0000000000007918 */ /* 0x000fd00000000000 */
[----:B------:R-:W-:Y:S04]  /*3fd60*/  STL.64 [R1+0x250], R12 ;  /* 0x0002500c01007387 */ /* 0x000fe80000100a00 */
[----:B------:R-:W-:Y:S04]  /*3fd70*/  STL.64 [R1+0x258], R14 ;  /* 0x0002580e01007387 */ /* 0x000fe80000100a00 */
[----:B------:R-:W0:Y:S01]  /*3fd80*/  LDSM.16.MT88.4 R12, [R28+UR4+0xa080] ;  /* 0x00a080041c0c783b */ /* 0x000e220008004200 */
[----:B------:R-:W-:-:S03]  /*3fd90*/  IMAD.MOV.U32 R26, RZ, RZ, R8 ;  /* 0x000000ffff1a7224 */ /* 0x000fc600078e0008 */
[----:B------:R1:W-:Y:S04]  /*3fda0*/  STL.64 [R1+0x2f70], R4 ;  /* 0x002f700401007387 */ /* 0x0003e80000100a00 */
[----:B------:R-:W2:Y:S04]  /*3fdb0*/  LDL.LU R8, [R1+0x5c0] ;  /* 0x0005c00001087983 */ /* 0x000ea80000300800 */
[----:B------:R-:W2:Y:S04]  /*3fdc0*/  LDL.LU R9, [R1+0x5c4] ;  /* 0x0005c40001097983 */ /* 0x000ea80000300800 */
[----:B------:R-:W2:Y:S04]  /*3fdd0*/  LDL.LU R10, [R1+0x5c8] ;  /* 0x0005c800010a7983 */ /* 0x000ea80000300800 */
[----:B------:R-:W2:Y:S04]  /*3fde0*/  LDL.LU R11, [R1+0x5cc] ;  /* 0x0005cc00010b7983 */ /* 0x000ea80000300800 */
[----:B------:R-:W3:Y:S04]  /*3fdf0*/  LDL.LU R20, [R1+0x5f0] ;  /* 0x0005f00001147983 */ /* 0x000ee80000300800 */
[----:B------:R-:W3:Y:S04]  /*3fe00*/  LDL.LU R21, [R1+0x5f4] ;  /* 0x0005f40001157983 */ /* 0x000ee80000300800 */
[----:B------:R-:W3:Y:S04]  /*3fe10*/  LDL.LU R22, [R1+0x5f8] ;  /* 0x0005f80001167983 */ /* 0x000ee80000300800 */
[----:B------:R-:W3:Y:S04]  /*3fe20*/  LDL.LU R23, [R1+0x5fc] ;  /* 0x0005fc0001177983 */ /* 0x000ee80000300800 */
[----:B-1----:R-:W4:Y:S04]  /*3fe30*/  LDL.LU R4, [R1+0x600] ;  /* 0x0006000001047983 */ /* 0x002f280000300800 */
[----:B------:R-:W4:Y:S04]  /*3fe40*/  LDL.LU R5, [R1+0x604] ;  /* 0x0006040001057983 */ /* 0x000f280000300800 */
[----:B------:R-:W4:Y:S04]  /*3fe50*/  LDL.LU R6, [R1+0x608] ;  /* 0x0006080001067983 */ /* 0x000f280000300800 */
[----:B------:R-:W4:Y:S04]  /*3fe60*/  LDL.LU R7, [R1+0x60c] ;  /* 0x00060c0001077983 */ /* 0x000f280000300800 */
[----:B------:R-:W4:Y:S04]  /*3fe70*/  LDL.LU.64 R24, [R1+0xf0] ;  /* 0x0000f00001187983 */ /* 0x000f280000300a00 */
[----:B0-----:R0:W-:Y:S04]  /*3fe80*/  STL.64 [R1+0x2e38], R14 ;  /* 0x002e380e01007387 */ /* 0x0011e80000100a00 */
[----:B------:R1:W-:Y:S04]  /*3fe90*/  STL.64 [R1+0x2e30], R12 ;  /* 0x002e300c01007387 */ /* 0x0003e80000100a00 */
[----:B0-----:R-:W2:Y:S04]  /*3fea0*/  LDL R14, [R1+0x108] ;  /* 0x00010800010e7983 */ /* 0x001ea80000100800 */
[----:B------:R-:W2:Y:S01]  /*3feb0*/  LDL R15, [R1+0x10c] ;  /* 0x00010c00010f7983 */ /* 0x000ea20000100800 */
[----:B-1----:R-:W-:-:S02]  /*3fec0*/  IMAD.MOV.U32 R12, RZ, RZ, R26 ;  /* 0x000000ffff0c7224 */ /* 0x002fc400078e001a */
[----:B------:R-:W-:Y:S01]  /*3fed0*/  IMAD.MOV.U32 R13, RZ, RZ, R2 ;  /* 0x000000ffff0d7224 */ /* 0x000fe200078e0002 */
[----:B--2---:R-:W-:Y:S04]  /*3fee0*/  STL.64 [R1+0x2ef0], R14 ;  /* 0x002ef00e01007387 */ /* 0x004fe80000100a00 */
        /* <DEDUP_REMOVED lines=16> */
[----:B------:R-:W3:Y:S04]  /*3fff0*/  LDL.LU R14, [R1+0x5a8] ;  /* 0x0005a800010e7983 */ /* 0x000ee80000300800 */
[----:B------:R-:W3:Y:S01]  /*40000*/  LDL.LU R15, [R1+0x5ac] ;  /* 0x0005ac00010f7983 */ /* 0x000ee20000300800 */
[----:B------:R-:W-:-:S03]  /*40010*/  IMAD.MOV.U32 R2, RZ, RZ, R25 ;  /* 0x000000ffff027224 */ /* 0x000fc600078e0019 */
[----:B---3--:R-:W-:Y:S04]  /*40020*/  STL.64 [R1+0x2f38], R14 ;  /* 0x002f380e01007387 */ /* 0x008fe80000100a00 */
[----:B--2---:R0:W-:Y:S04]  /*40030*/  STL.64 [R1+0x2f30], R12 ;  /* 0x002f300c01007387 */ /* 0x0041e80000100a00 */
[----:B0-----:R-:W2:Y:S04]  /*40040*/  LDL.LU R12, [R1+0x5b0] ;  /* 0x0005b000010c7983 */ /* 0x001ea80000300800 */
[----:B------:R-:W2:Y:S04]  /*40050*/  LDL.LU R13, [R1+0x5b4] ;  /* 0x0005b400010d7983 */ /* 0x000ea80000300800 */
[----:B------:R-:W2:Y:S04]  /*40060*/  LDL.LU R14, [R1+0x5b8] ;  /* 0x0005b800010e7983 */ /* 0x000ea80000300800 */
[----:B------:R-:W2:Y:S04]  /*40070*/  LDL.LU R15, [R1+0x5bc] ;  /* 0x0005bc00010f7983 */ /* 0x000ea80000300800 */
[----:B------:R0:W-:Y:S04]  /*40080*/  STL.64 [R1+0x240], R4 ;  /* 0x0002400401007387 */ /* 0x0001e80000100a00 */
[----:B------:R1:W-:Y:S04]  /*40090*/  STL.64 [R1+0x248], R6 ;  /* 0x0002480601007387 */ /* 0x0003e80000100a00 */
[----:B0-----:R-:W2:Y:S01]  /*400a0*/  LDL.LU.64 R4, [R1+0x2f70] ;  /* 0x002f700001047983 */ /* 0x001ea20000300a00 */
[----:B-1----:R-:W-:-:S03]  /*400b0*/  IMAD.MOV.U32 R6, RZ, RZ, R24 ;  /* 0x000000ffff067224 */ /* 0x002fc600078e0018 */
[----:B------:R-:W3:Y:S04]  /*400c0*/  LDL.LU.64 R26, [R1+0x2f68] ;  /* 0x002f6800011a7983 */ /* 0x000ee80000300a00 */
[----:B------:R-:W4:Y:S02]  /*400d0*/  LDL.LU.64 R24, [R1+0x2f60] ;  /* 0x002f600001187983 */ /* 0x000f240000300a00 */
[----:B----4-:R-:W-:-:S15]  /*400e0*/  HMMA.16816.F32.BF16 R20, R16, R24, R20 ;  /* 0x000000181014723c */ /* 0x010fde0000041814 */
[----:B------:R-:W-:-:S08]  /*400f0*/  NOP ;  /* 0x0000000000007918 */ /* 0x000fd00000000000 */
[----:B------:R-:W-:Y:S04]  /*40100*/  STL.64 [R1+0x5d0], R20 ;  /* 0x0005d01401007387 */ /* 0x000fe80000100a00 */
[----:B------:R0:W-:Y:S04]  /*40110*/  STL.64 [R1+0x5d8], R22 ;  /* 0x0005d81601007387 */ /* 0x0001e80000100a00 */
[----:B0-----:R-:W4:Y:S04]  /*40120*/  LDL.LU.64 R22, [R1+0x2f58] ;  /* 0x002f580001167983 */ /* 0x001f280000300a00 */
[----:B------:R-:W2:Y:S02]  /*40130*/  LDL.LU.64 R20, [R1+0x2f50] ;  /* 0x002f500001147983 */ /* 0x000ea40000300a00 */
[----:B--2---:R-:W-:Y:S02]  /*40140*/  HMMA.16816.F32.BF16 R16, R16, R20, R8 ;  /* 0x000000141010723c */ /* 0x004fe40000041808 */
        /* <DEDUP_REMOVED lines=35> */
[----:B---3--:R-:W-:-:S15]  /*40380*/  HMMA.16816.F32.BF16 R4, R8, R12, R4 ;  /* 0x0000000c0804723c */ /* 0x008fde0000041804 */
[----:B------:R-:W-:-:S08]  /*40390*/  NOP ;  /* 0x0000000000007918 */ /* 0x000fd00000000000 */
[----:B------:R-:W-:Y:S04]  /*403a0*/  STL.64 [R1+0x580], R4 ;  /* 0x0005800401007387 */ /* 0x000fe80000100a00 */
[----:B------:R0:W-:Y:S04]  /*403b0*/  STL.64 [R1+0x588], R6 ;  /* 0x0005880601007387 */ /* 0x0001e80000100a00 */
[----:B0-----:R-:W3:Y:S04]  /*403c0*/  LDL.LU.64 R6, [R1+0x2ed0] ;  /* 0x002ed00001067983 */ /* 0x001ee80000300a00 */
[----:B------:R-:W3:Y:S04]  /*403d0*/  LDL.LU.64 R4, [R1+0x2ec8] ;  /* 0x002ec80001047983 */ /* 0x000ee80000300a00 */
[----:B--2---:R0:W-:Y:S04]  /*403e0*/  STL.64 [R1+0x2e58], R14 ;  /* 0x002e580e01007387 */ /* 0x0041e80000100a00 */
[----:B------:R-:W2:Y:S04]  /*403f0*/  LDL.LU R12, [R1+0x500] ;  /* 0x00050000010c7983 */ /* 0x000ea80000300800 */
[----:B------:R-:W2:Y:S04]  /*40400*/  LDL.LU R13, [R1+0x504] ;  /* 0x00050400010d7983 */ /* 0x000ea80000300800 */
[----:B0-----:R-:W2:Y:S04]  /*40410*/  LDL.LU R14, [R1+0x508] ;  /* 0x00050800010e7983 */ /* 0x001ea80000300800 */
[----:B------:R-:W2:Y:S01]  /*40420*/  LDL.LU R15, [R1+0x50c] ;  /* 0x00050c00010f7983 */ /* 0x000ea20000300800 */
[----:B------:R-:W-:-:S07]  /*40430*/  IMAD.MOV.U32 R17, RZ, RZ, R2 ;  /* 0x000000ffff117224 */ /* 0x000fce00078e0002 */
[----:B--2---:R-:W-:Y:S07]  /*40440*/  HMMA.16816.F32.BF16 R16, R8, R16, R12 ;  /* 0x000000100810723c */ /* 0x004fee000004180c */
[----:B------:R-:W-:Y:S02]  /*40450*/  IMAD.MOV.U32 R12, RZ, RZ, R0 ;  /* 0x000000ffff0c7224 */ /* 0x000fe400078e0000 */
[----:B------:R-:W-:Y:S01]  /*40460*/  IMAD.MOV.U32 R14, RZ, RZ, R27 ;  /* 0x000000ffff0e7224 */ /* 0x000fe200078e001b */
[----:B------:R-:W2:Y:S01]  /*40470*/  LDL.LU R0, [R1+0x2ec4] ;  /* 0x002ec40001007983 */ /* 0x000ea20000300800 */
[----:B------:R-:W-:-:S02]  /*40480*/  IMAD.MOV.U32 R15, RZ, RZ, R26 ;  /* 0x000000ffff0f7224 */ /* 0x000fc400078e001a */
[----:B------:R-:W-:-:S10]  /*40490*/  IMAD.MOV.U32 R13, RZ, RZ, R3 ;  /* 0x000000ffff0d7224 */ /* 0x000fd400078e0003 */
[----:B------:R-:W-:Y:S04]  /*404a0*/  STL.64 [R1+0x570], R16 ;  /* 0x0005701001007387 */ /* 0x000fe80000100a00 */
[----:B------:R-:W-:Y:S04]  /*404b0*/  STL.64 [R1+0x578], R18 ;  /* 0x0005781201007387 */ /* 0x000fe80000100a00 */
[----:B------:R-:W4:Y:S04]  /*404c0*/  LDL.LU R3, [R1+0x2ec0] ;  /* 0x002ec00001037983 */ /* 0x000f280000300800 */
[----:B------:R-:W3:Y:S04]  /*404d0*/  LDL.LU R27, [R1+0x2ebc] ;  /* 0x002ebc00011b7983 */ /* 0x000ee80000300800 */
[----:B------:R-:W2:Y:S04]  /*404e0*/  LDL.LU R26, [R1+0x2eb8] ;  /* 0x002eb800011a7983 */ /* 0x000ea80000300800 */
[----:B------:R0:W-:Y:S04]  /*404f0*/  STL.64 [R1+0x2e68], R14 ;  /* 0x002e680e01007387 */ /* 0x0001e80000100a00 */
[----:B------:R-:W-:Y:S04]  /*40500*/  STL.64 [R1+0x2e60], R12 ;  /* 0x002e600c01007387 */ /* 0x000fe80000100a00 */
[----:B------:R-:W1:Y:S04]  /*40510*/  LDSM.16.MT88.4 R16, [R28+UR4+0xa100] ;  /* 0x00a100041c10783b */ /* 0x000e680008004200 */
[----:B0-----:R-:W4:Y:S04]  /*40520*/  LDL.64 R14, [R1+0x138] ;  /* 0x00013800010e7983 */ /* 0x001f280000100a00 */
[----:B----4-:R0:W-:Y:S04]  /*40530*/  STL.64 [R1+0x2e80], R14 ;  /* 0x002e800e01007387 */ /* 0x0101e80000100a00 */
[----:B0-----:R-:W4:Y:S04]  /*40540*/  LDL.64 R14, [R1+0x148] ;  /* 0x00014800010e7983 */ /* 0x001f280000100a00 */
[----:B----4-:R2:W-:Y:S04]  /*40550*/  STL.64 [R1+0x2e98], R14 ;  /* 0x002e980e01007387 */ /* 0x0105e80000100a00 */
[----:B------:R-:W4:Y:S04]  /*40560*/  LDL.LU R12, [R1+0x4f0] ;  /* 0x0004f000010c7983 */ /* 0x000f280000300800 */
[----:B------:R-:W4:Y:S01]  /*40570*/  LDL.LU R13, [R1+0x4f4] ;  /* 0x0004f400010d7983 */ /* 0x000f220000300800 */
[----:B--2---:R-:W-:-:S02]  /*40580*/  IMAD.MOV.U32 R14, RZ, RZ, R26 ;  /* 0x000000ffff0e7224 */ /* 0x004fc400078e001a */
[----:B---3--:R-:W-:Y:S01]  /*40590*/  IMAD.MOV.U32 R15, RZ, RZ, R27 ;  /* 0x000000ffff0f7224 */ /* 0x008fe200078e001b */
[----:B------:R-:W2:Y:S04]  /*405a0*/  LDL.LU R26, [R1+0x2eb4] ;  /* 0x002eb400011a7983 */ /* 0x000ea80000300800 */
[----:B------:R-:W2:Y:S04]  /*405b0*/  LDL.LU R27, [R1+0x2eb0] ;  /* 0x002eb000011b7983 */ /* 0x000ea80000300800 */
[----:B-1----:R-:W-:Y:S04]  /*405c0*/  STL.64 [R1+0x2de0], R18 ;  /* 0x002de01201007387 */ /* 0x002fe80000100a00 */
[----:B------:R0:W-:Y:S04]  /*405d0*/  STL.64 [R1+0x2dd8], R16 ;  /* 0x002dd81001007387 */ /* 0x0001e80000100a00 */
[----:B0-----:R-:W3:Y:S04]  /*405e0*/  LDL.LU R16, [R1+0x4a0] ;  /* 0x0004a00001107983 */ /* 0x001ee80000300800 */
[----:B------:R-:W3:Y:S01]  /*405f0*/  LDL.LU R17, [R1+0x4a4] ;  /* 0x0004a40001117983 */ /* 0x000ee20000300800 */
[----:B------:R-:W-:-:S02]  /*40600*/  IMAD.MOV.U32 R18, RZ, RZ, R3 ;  /* 0x000000ffff127224 */ /* 0x000fc400078e0003 */
[----:B------:R-:W-:Y:S01]  /*40610*/  IMAD.MOV.U32 R19, RZ, RZ, R0 ;  /* 0x000000ffff137224 */ /* 0x000fe200078e0000 */
[C---:B----4-:R-:W-:Y:S06]  /*40620*/  HMMA.16816.F32.BF16 R12, R8.reuse, R24, R12 ;  /* 0x00000018080c723c */ /* 0x050fec000004180c */
[----:B---3--:R-:W-:-:S15]  /*40630*/  HMMA.16816.F32.BF16 R16, R8, R20, R16 ;  /* 0x000000140810723c */ /* 0x008fde0000041810 */
[----:B------:R-:W-:-:S03]  /*40640*/  NOP ;  /* 0x0000000000007918 */ /* 0x000fc60000000000 */
[----:B------:R-:W-:Y:S02]  /*40650*/  IMAD.MOV.U32 R0, RZ, RZ, R15 ;  /* 0x000000ffff007224 */ /* 0x000fe400078e000f */
[----:B------:R-:W-:Y:S01]  /*40660*/  IMAD.MOV.U32 R3, RZ, RZ, R14 ;  /* 0x000000ffff037224 */ /* 0x000fe200078e000e */
[----:B------:R-:W-:Y:S04]  /*40670*/  STL.64 [R1+0x560], R12 ;  /* 0x0005600c01007387 */ /* 0x000fe80000100a00 */
[----:B------:R-:W3:Y:S04]  /*40680*/  LDL.64 R14, [R1+0x118] ;  /* 0x00011800010e7983 */ /* 0x000ee80000100a00 */
[----:B--2---:R-:W-:Y:S04]  /*40690*/  STL.64 [R1+0x2e48], R26 ;  /* 0x002e481a01007387 */ /* 0x004fe80000100a00 */
[----:B------:R-:W-:Y:S04]  /*406a0*/  STL [R1+0x2b34], R0 ;  /* 0x002b340001007387 */ /* 0x000fe80000100800 */
[----:B------:R-:W-:Y:S04]  /*406b0*/  STL [R1+0x2b30], R3 ;  /* 0x002b300301007387 */ /* 0x000fe80000100800 */
[----:B------:R-:W-:Y:S04]  /*406c0*/  STL.64 [R1+0x2e50], R22 ;  /* 0x002e501601007387 */ /* 0x000fe80000100a00 */
[----:B------:R0:W1:Y:S04]  /*406d0*/  LDSM.16.MT88.4 R8, [R28+UR4+0xa180] ;  /* 0x00a180041c08783b */ /* 0x0000680008004200 */
[----:B------:R-:W-:Y:S04]  /*406e0*/  STL.64 [R1+0x2a0], R16 ;  /* 0x0002a01001007387 */ /* 0x000fe80000100a00 */
[----:B------:R-:W-:Y:S04]  /*406f0*/  STL.64 [R1+0x2a8], R18 ;  /* 0x0002a81201007387 */ /* 0x000fe80000100a00 */
[----:B0-----:R-:W2:Y:S04]  /*40700*/  LDL.LU R28, [R1+0x2eac] ;  /* 0x002eac00011c7983 */ /* 0x001ea80000300800 */
[----:B------:R-:W4:Y:S04]  /*40710*/  LDL R26, [R1+0xf8] ;  /* 0x0000f800011a7983 */ /* 0x000f280000100800 */
[----:B------:R-:W4:Y:S04]  /*40720*/  LDL R27, [R1+0xfc] ;  /* 0x0000fc00011b7983 */ /* 0x000f280000100800 */
[----:B----4-:R0:W-:Y:S04]  /*40730*/  STL.64 [R1+0x2ea0], R26 ;  /* 0x002ea01a01007387 */ /* 0x0101e80000100a00 */
[----:B------:R-:W3:Y:S04]  /*40740*/  LDL.LU R24, [R1+0x4c0] ;  /* 0x0004c00001187983 */ /* 0x000ee80000300800 */
[----:B------:R-:W3:Y:S04]  /*40750*/  LDL.LU R25, [R1+0x4c4] ;  /* 0x0004c40001197983 */ /* 0x000ee80000300800 */
[----:B0-----:R-:W3:Y:S04]  /*40760*/  LDL.LU R26, [R1+0x4c8] ;  /* 0x0004c800011a7983 */ /* 0x001ee80000300800 */
        /* <DEDUP_REMOVED lines=11> */
[----:B---3--:R-:W-:Y:S01]  /*40820*/  HMMA.16816.F32.BF16 R24, R4, R14, R24 ;  /* 0x0000000e0418723c */ /* 0x008fe20000041818 */
[----:B------:R-:W-:-:S05]  /*40830*/  IMAD.MOV.U32 R16, RZ, RZ, R28 ;  /* 0x000000ffff107224 */ /* 0x000fca00078e001c */
[----:B------:R-:W-:Y:S01]  /*40840*/  IMAD.MOV.U32 R3, RZ, RZ, R15 ;  /* 0x000000ffff037224 */ /* 0x000fe200078e000f */
[----:B----4-:R-:W-:Y:S04]  /*40850*/  STL.64 [R1+0x2e90], R22 ;  /* 0x002e901601007387 */ /* 0x010fe80000100a00 */
[----:B--2---:R0:W-:Y:S04]  /*40860*/  STL.64 [R1+0x2e88], R20 ;  /* 0x002e881401007387 */ /* 0x0041e80000100a00 */
[----:B0-----:R-:W2:Y:S04]  /*40870*/  LDL.LU R20, [R1+0x490] ;  /* 0x0004900001147983 */ /* 0x001ea80000300800 */
[----:B------:R-:W2:Y:S04]  /*40880*/  LDL.LU R21, [R1+0x494] ;  /* 0x0004940001157983 */ /* 0x000ea80000300800 */
[----:B------:R-:W2:Y:S04]  /*40890*/  LDL.LU R22, [R1+0x498] ;  /* 0x0004980001167983 */ /* 0x000ea80000300800 */
[----:B------:R-:W2:Y:S04]  /*408a0*/  LDL.LU R23, [R1+0x49c] ;  /* 0x00049c0001177983 */ /* 0x000ea80000300800 */
[----:B------:R-:W3:Y:S04]  /*408b0*/  LDL.LU R28, [R1+0x2ea8] ;  /* 0x002ea800011c7983 */ /* 0x000ee80000300800 */
[----:B------:R-:W4:Y:S04]  /*408c0*/  LDL.LU R17, [R1+0x3f4] ;  /* 0x0003f40001117983 */ /* 0x000f280000300800 */
[----:B------:R-:W4:Y:S04]  /*408d0*/  LDL.LU R18, [R1+0x3f8] ;  /* 0x0003f80001127983 */ /* 0x000f280000300800 */
[----:B------:R-:W4:Y:S04]  /*408e0*/  LDL.LU R19, [R1+0x3fc] ;  /* 0x0003fc0001137983 */ /* 0x000f280000300800 */
[----:B-1----:R0:W-:Y:S04]  /*408f0*/  STL.64 [R1+0x2d60], R10 ;  /* 0x002d600a01007387 */ /* 0x0021e80000100a00 */
[----:B------:R-:W-:Y:S04]  /*40900*/  STL.64 [R1+0x2d58], R8 ;  /* 0x002d580801007387 */ /* 0x000fe80000100a00 */
[----:B0-----:R-:W4:Y:S04]  /*40910*/  LDL R10, [R1+0x128] ;  /* 0x00012800010a7983 */ /* 0x001f280000100800 */
[----:B------:R0:W-:Y:S04]  /*40920*/  STL.64 [R1+0x2d0], R24 ;  /* 0x0002d01801007387 */ /* 0x0001e80000100a00 */
[----:B------:R1:W-:Y:S01]  /*40930*/  STL.64 [R1+0x2d8], R26 ;  /* 0x0002d81a01007387 */ /* 0x0003e20000100a00 */
[----:B0-----:R-:W-:-:S03]  /*40940*/  IMAD.MOV.U32 R24, RZ, RZ, R14 ;  /* 0x000000ffff187224 */ /* 0x001fc600078e000e */
[----:B-1----:R-:W4:Y:S04]  /*40950*/  LDL.LU.64 R26, [R1+0x2ea0] ;  /* 0x002ea000011a7983 */ /* 0x002f280000300a00 */
[----:B------:R-:W2:Y:S01]  /*40960*/  LDL.LU.64 R14, [R1+0x2e98] ;  /* 0x002e9800010e7983 */ /* 0x000ea20000300a00 */
[----:B---3--:R-:W-:Y:S01]  /*40970*/  IMAD.MOV.U32 R11, RZ, RZ, R28 ;  /* 0x000000ffff0b7224 */ /* 0x008fe200078e001c */
        /* <DEDUP_REMOVED lines=16> */
[----:B------:R-:W4:Y:S02]  /*40a80*/  LDL.LU.64 R12, [R1+0x2e60] ;  /* 0x002e6000010c7983 */ /* 0x000f240000300a00 */
[----:B----4-:R-:W-:-:S15]  /*40a90*/  HMMA.16816.F32.BF16 R12, R4, R10, R12 ;  /* 0x0000000a040c723c */ /* 0x010fde000004180c */
[----:B------:R-:W-:-:S08]  /*40aa0*/  NOP ;  /* 0x0000000000007918 */ /* 0x000fd00000000000 */
[----:B------:R-:W-:Y:S04]  /*40ab0*/  STL.64 [R1+0x450], R12 ;  /* 0x0004500c01007387 */ /* 0x000fe80000100a00 */
[----:B------:R0:W-:Y:S04]  /*40ac0*/  STL.64 [R1+0x458], R14 ;  /* 0x0004580e01007387 */ /* 0x0001e80000100a00 */
[----:B0-----:R-:W3:Y:S04]  /*40ad0*/  LDL.LU.64 R14, [R1+0x2e58] ;  /* 0x002e5800010e7983 */ /* 0x001ee80000300a00 */
[----:B------:R0:W-:Y:S04]  /*40ae0*/  STL.64 [R1+0x2df8], R10 ;  /* 0x002df80a01007387 */ /* 0x0001e80000100a00 */
[----:B------:R-:W3:Y:S04]  /*40af0*/  LDL.LU R8, [R1+0x420] ;  /* 0x0004200001087983 */ /* 0x000ee80000300800 */
[----:B------:R-:W3:Y:S04]  /*40b00*/  LDL.LU R9, [R1+0x424] ;  /* 0x0004240001097983 */ /* 0x000ee80000300800 */
[----:B0-----:R-:W3:Y:S04]  /*40b10*/  LDL.LU R10, [R1+0x428] ;  /* 0x00042800010a7983 */ /* 0x001ee80000300800 */
[----:B------:R-:W3:Y:S04]  /*40b20*/  LDL.LU R11, [R1+0x42c] ;  /* 0x00042c00010b7983 */ /* 0x000ee80000300800 */
[----:B------:R-:W4:Y:S01]  /*40b30*/  LDL.LU R12, [R1+0x3c0] ;  /* 0x0003c000010c7983 */ /* 0x000f220000300800 */
[----:B---3--:R-:W-:-:S15]  /*40b40*/  HMMA.16816.F32.BF16 R8, R4, R14, R8 ;  /* 0x0000000e0408723c */ /* 0x008fde0000041808 */
[----:B------:R-:W-:-:S08]  /*40b50*/  NOP ;  /* 0x0000000000007918 */ /* 0x000fd00000000000 */
[----:B------:R0:W-:Y:S04]  /*40b60*/  STL.64 [R1+0x440], R8 ;  /* 0x0004400801007387 */ /* 0x0001e80000100a00 */
[----:B------:R1:W-:Y:S04]  /*40b70*/  STL.64 [R1+0x448], R10 ;  /* 0x0004480a01007387 */ /* 0x0003e80000100a00 */
[----:B------:R-:W4:Y:S04]  /*40b80*/  LDL.LU R13, [R1+0x3c4] ;  /* 0x0003c400010d7983 */ /* 0x000f280000300800 */
[----:B------:R-:W4:Y:S04]  /*40b90*/  LDL.LU R14, [R1+0x3c8] ;  /* 0x0003c800010e7983 */ /* 0x000f280000300800 */
[----:B------:R-:W4:Y:S04]  /*40ba0*/  LDL.LU R15, [R1+0x3cc] ;  /* 0x0003cc00010f7983 */ /* 0x000f280000300800 */
[----:B0-----:R-:W3:Y:S04]  /*40bb0*/  LDL.LU R8, [R1+0x380] ;  /* 0x0003800001087983 */ /* 0x001ee80000300800 */
[----:B------:R-:W3:Y:S04]  /*40bc0*/  LDL.LU R9, [R1+0x384] ;  /* 0x0003840001097983 */ /* 0x000ee80000300800 */
[----:B-1----:R-:W2:Y:S04]  /*40bd0*/  LDL.LU R10, [R1+0x388] ;  /* 0x00038800010a7983 */ /* 0x002ea80000300800 */
[----:B------:R-:W2:Y:S04]  /*40be0*/  LDL.LU R11, [R1+0x38c] ;  /* 0x00038c00010b7983 */ /* 0x000ea80000300800 */
[----:B--2---:R0:W-:Y:S04]  /*40bf0*/  STL.64 [R1+0x2e08], R10 ;  /* 0x002e080a01007387 */ /* 0x0041e80000100a00 */
[----:B---3--:R-:W-:Y:S01]  /*40c00*/  STL.64 [R1+0x2e00], R8 ;  /* 0x002e000801007387 */ /* 0x008fe20000100a00 */
[----:B0-----:R-:W-:-:S02]  /*40c10*/  IMAD.MOV.U32 R10, RZ, RZ, R28 ;  /* 0x000000ffff0a7224 */ /* 0x001fc400078e001c */
[----:B------:R-:W-:-:S05]  /*40c20*/  IMAD.MOV.U32 R11, RZ, RZ, R25 ;  /* 0x000000ffff0b7224 */ /* 0x000fca00078e0019 */
[----:B------:R0:W-:Y:S02]  /*40c30*/  STL.64 [R1+0x2e18], R10 ;  /* 0x002e180a01007387 */ /* 0x0001e40000100a00 */
[----:B0-----:R-:W-:Y:S02]  /*40c40*/  IMAD.MOV.U32 R10, RZ, RZ, R24 ;  /* 0x000000ffff0a7224 */ /* 0x001fe400078e0018 */
[----:B------:R-:W-:Y:S01]  /*40c50*/  HMMA.16816.F32.BF16 R24, R4, R26, R20 ;  /* 0x0000001a0418723c */ /* 0x000fe20000041814 */
[----:B------:R-:W2:-:S15]  /*40c60*/  LDL.LU.64 R22, [R1+0x2e50] ;  /* 0x002e500001167983 */ /* 0x000e9e0000300a00 */
[----:B------:R-:W-:-:S07]  /*40c70*/  NOP ;  /* 0x0000000000007918 */ /* 0x000fce0000000000 */
[----:B------:R-:W-:Y:S04]  /*40c80*/  STL.64 [R1+0x430], R24 ;  /* 0x0004301801007387 */ /* 0x000fe80000100a00 */
[----:B------:R0:W-:Y:S01]  /*40c90*/  STL [R1+0x438], R26 ;  /* 0x0004381a01007387 */ /* 0x0001e20000100800 */
[----:B------:R-:W-:-:S03]  /*40ca0*/  IMAD.MOV.U32 R28, RZ, RZ, R27 ;  /* 0x000000ffff1c7224 */ /* 0x000fc600078e001b */
[----:B0-----:R-:W3:Y:S04]  /*40cb0*/  LDL.LU.64 R26, [R1+0x2e48] ;  /* 0x002e4800011a7983 */ /* 0x001ee80000300a00 */
[----:B------:R-:W-:Y:S01]  /*40cc0*/  STL [R1+0x2aa0], R28 ;  /* 0x002aa01c01007387 */ /* 0x000fe20000100800 */
        /* <DEDUP_REMOVED lines=9> */
[----:B---3--:R0:W-:Y:S01]  /*40d60*/  STL.64 [R1+0x2e20], R24 ;  /* 0x002e201801007387 */ /* 0x0081e20000100a00 */
[----:B--2---:R-:W-:-:S03]  /*40d70*/  IMAD.MOV.U32 R26, RZ, RZ, R23 ;  /* 0x000000ffff1a7224 */ /* 0x004fc600078e0017 */
[----:B0-----:R-:W2:Y:S01]  /*40d80*/  LDL.LU R24, [R1+0x3b0] ;  /* 0x0003b00001187983 */ /* 0x001ea20000300800 */
[----:B------:R-:W-:-:S03]  /*40d90*/  IMAD.MOV.U32 R25, RZ, RZ, R22 ;  /* 0x000000ffff197224 */ /* 0x000fc600078e0016 */
[----:B------:R-:W3:Y:S04]  /*40da0*/  LDL.LU R22, [R1+0x2e44] ;  /* 0x002e440001167983 */ /* 0x000ee80000300800 */
[----:B------:R-:W3:Y:S04]  /*40db0*/  LDL.LU R23, [R1+0x2e40] ;  /* 0x002e400001177983 */ /* 0x000ee80000300800 */
[----:B------:R-:W2:Y:S04]  /*40dc0*/  LDL.LU R27, [R1+0x3bc] ;  /* 0x0003bc00011b7983 */ /* 0x000ea80000300800 */
[----:B------:R-:W4:Y:S04]  /*40dd0*/  LDL.LU R16, [R1+0x360] ;  /* 0x0003600001107983 */ /* 0x000f280000300800 */
[----:B------:R-:W4:Y:S04]  /*40de0*/  LDL.LU R17, [R1+0x364] ;  /* 0x0003640001117983 */ /* 0x000f280000300800 */
[----:B------:R-:W4:Y:S04]  /*40df0*/  LDL.LU R18, [R1+0x368] ;  /* 0x0003680001127983 */ /* 0x000f280000300800 */
[----:B------:R-:W4:Y:S01]  /*40e00*/  LDL.LU R19, [R1+0x36c] ;  /* 0x00036c0001137983 */ /* 0x000f220000300800 */
[----:B---3--:R-:W-:Y:S03]  /*40e10*/  HMMA.16816.F32.BF16 R4, R4, R22, R12 ;  /* 0x000000160404723c */ /* 0x008fe6000004180c */
[----:B------:R-:W2:Y:S04]  /*40e20*/  LDL.LU.64 R14, [R1+0x2e38] ;  /* 0x002e3800010e7983 */ /* 0x000ea80000300a00 */
[----:B------:R-:W2:-:S15]  /*40e30*/  LDL.LU.64 R12, [R1+0x2e30] ;  /* 0x002e3000010c7983 */ /* 0x000e9e0000300a00 */
[----:B------:R-:W-:-:S01]  /*40e40*/  NOP ;  /* 0x0000000000007918 */ /* 0x000fc20000000000 */
[----:B------:R-:W-:Y:S04]  /*40e50*/  STL.64 [R1+0x3d0], R4 ;  /* 0x0003d00401007387 */ /* 0x000fe80000100a00 */
[----:B------:R-:W-:Y:S01]  /*40e60*/  STL [R1+0x3d8], R6 ;  /* 0x0003d80601007387 */ /* 0x000fe20000100800 */
[----:B------:R-:W-:-:S03]  /*40e70*/  IMAD.MOV.U32 R28, RZ, RZ, R7 ;  /* 0x000000ffff1c7224 */ /* 0x000fc600078e0007 */
[----:B------:R0:W-:Y:S04]  /*40e80*/  STL.64 [R1+0x2de8], R22 ;  /* 0x002de81601007387 */ /* 0x0001e80000100a00 */
[----:B------:R-:W3:Y:S04]  /*40e90*/  LDL.LU R20, [R1+0x370] ;  /* 0x0003700001147983 */ /* 0x000ee80000300800 */
[----:B------:R-:W3:Y:S04]  /*40ea0*/  LDL.LU R21, [R1+0x374] ;  /* 0x0003740001157983 */ /* 0x000ee80000300800 */
[----:B0-----:R-:W3:Y:S04]  /*40eb0*/  LDL.LU R22, [R1+0x378] ;  /* 0x0003780001167983 */ /* 0x001ee80000300800 */
[----:B------:R0:W-:Y:S04]  /*40ec0*/  STL [R1+0x2aa4], R28 ;  /* 0x002aa41c01007387 */ /* 0x0001e80000100800 */
[----:B0-----:R-:W4:Y:S01]  /*40ed0*/  LDL R28, [R1+0x1fe8] ;  /* 0x001fe800011c7983 */ /* 0x001f220000100800 */
[----:B------:R-:W-:-:S07]  /*40ee0*/  IMAD.MOV.U32 R11, RZ, RZ, R3 ;  /* 0x000000ffff0b7224 */ /* 0x000fce00078e0003 */
[C---:B--2---:R-:W-:Y:S01]  /*40ef0*/  HMMA.16816.F32.BF16 R8, R12.reuse, R10, R24 ;  /* 0x0000000a0c08723c */ /* 0x044fe20000041818 */
[----:B----4-:R-:W0:Y:S04]  /*40f00*/  LDSM.16.MT88.4 R4, [R28+UR4+0xa000] ;  /* 0x00a000041c04783b */ /* 0x010e280008004200 */
[----:B0-----:R0:W-:Y:S04]  /*40f10*/  STL.64 [R1+0x2cf8], R6 ;  /* 0x002cf80601007387 */ /* 0x0011e80000100a00 */
[----:B------:R-:W-:Y:S04]  /*40f20*/  STL.64 [R1+0x2cf0], R4 ;  /* 0x002cf00401007387 */ /* 0x000fe80000100a00 */
[----:B0-----:R-:W2:Y:S04]  /*40f30*/  LDL.64 R6, [R1+0xf8] ;  /* 0x0000f80001067983 */ /* 0x001ea80000100a00 */
[----:B------:R-:W4:Y:S04]  /*40f40*/  LDL.LU.64 R26, [R1+0x2e28] ;  /* 0x002e2800011a7983 */ /* 0x000f280000300a00 */
[----:B------:R-:W4:Y:S04]  /*40f50*/  LDL.LU.64 R24, [R1+0x2e20] ;  /* 0x002e200001187983 */ /* 0x000f280000300a00 */
[----:B------:R-:W-:Y:S04]  /*40f60*/  STL.64 [R1+0x3c0], R8 ;  /* 0x0003c00801007387 */ /* 0x000fe80000100a00 */
[----:B------:R0:W-:Y:S04]  /*40f70*/  STL.64 [R1+0x3c8], R10 ;  /* 0x0003c80a01007387 */ /* 0x0001e80000100a00 */
[----:B0-----:R-:W4:Y:S02]  /*40f80*/  LDL.LU.64 R10, [R1+0x2e18] ;  /* 0x002e1800010a7983 */ /* 0x001f240000300a00 */
[----:B----4-:R-:W-:Y:S02]  /*40f90*/  HMMA.16816.F32.BF16 R8, R12, R10, R24 ;  /* 0x0000000a0c08723c */ /* 0x010fe40000041818 */
[----:B------:R-:W4:-:S15]  /*40fa0*/  LDL.LU.64 R26, [R1+0x2e10] ;  /* 0x002e1000011a7983 */ /* 0x000f1e0000300a00 */
[----:B------:R-:W-:-:S06]  /*40fb0*/  NOP ;  /* 0x0000000000007918 */ /* 0x000fcc0000000000 */
[----:B------:R0:W-:Y:S01]  /*40fc0*/  STL.64 [R1+0x3b8], R10 ;  /* 0x0003b80a01007387 */ /* 0x0001e20000100a00 */
[----:B------:R-:W-:Y:S02]  /*40fd0*/  IMAD.MOV.U32 R24, RZ, RZ, R8 ;  /* 0x000000ffff187224 */ /* 0x000fe400078e0008 */
[----:B------:R-:W-:Y:S01]  /*40fe0*/  IMAD.MOV.U32 R25, RZ, RZ, R9 ;  /* 0x000000ffff197224 */ /* 0x000fe200078e0009 */
[----:B0-----:R-:W3:Y:S04]  /*40ff0*/  LDL.LU.64 R10, [R1+0x2e08] ;  /* 0x002e0800010a7983 */ /* 0x001ee80000300a00 */
[----:B------:R-:W3:Y:S04]  /*41000*/  LDL.LU.64 R8, [R1+0x2e00] ;  /* 0x002e000001087983 */ /* 0x000ee80000300a00 */
[----:B------:R-:W-:Y:S04]  /*41010*/  STL [R1+0x2b50], R25 ;  /* 0x002b501901007387 */ /* 0x000fe80000100800 */
[----:B------:R-:W-:Y:S04]  /*41020*/  STL [R1+0x2b38], R24 ;  /* 0x002b381801007387 */ /* 0x000fe80000100800 */
[----:B----4-:R0:W-:Y:S02]  /*41030*/  STL.64 [R1+0x2df0], R26 ;  /* 0x002df01a01007387 */ /* 0x0101e40000100a00 */
[----:B0-----:R-:W-:-:S02]  /*41040*/  IMAD.MOV.U32 R26, RZ, RZ, R2 ;  /* 0x000000ffff1a7224 */ /* 0x001fc400078e0002 */
[----:B------:R-:W-:-:S07]  /*41050*/  IMAD.MOV.U32 R27, RZ, RZ, R0 ;  /* 0x000000ffff1b7224 */ /* 0x000fce00078e0000 */
[----:B---3--:R-:W-:Y:S01]  /*41060*/  HMMA.16816.F32.BF16 R24, R12, R26, R8 ;  /* 0x0000001a0c18723c */ /* 0x008fe20000041808 */
[----:B------:R-:W3:Y:S01]  /*41070*/  LDL.LU.64 R10, [R1+0x2df8] ;  /* 0x002df800010a7983 */ /* 0x000ee20000300a00 */
[----:B------:R-:W-:-:S15]  /*41080*/  IMAD.MOV.U32 R23, RZ, RZ, R29 ;  /* 0x000000ffff177224 */ /* 0x000fde00078e001d */
[----:B------:R-:W-:-:S07]  /*41090*/  NOP ;  /* 0x0000000000007918 */ /* 0x000fce0000000000 */
[----:B------:R-:W-:Y:S01]  /*410a0*/  IMAD.MOV.U32 R29, RZ, RZ, R27 ;  /* 0x000000ffff1d7224 */ /* 0x000fe200078e001b */
[----:B------:R0:W-:Y:S04]  /*410b0*/  STL.64 [R1+0x3a0], R24 ;  /* 0x0003a01801007387 */ /* 0x0001e80000100a00 */
[----:B------:R1:W-:Y:S04]  /*410c0*/  STL [R1+0x3a8], R26 ;  /* 0x0003a81a01007387 */ /* 0x0003e80000100800 */
[----:B------:R-:W-:Y:S04]  /*410d0*/  STL [R1+0x29f8], R29 ;  /* 0x0029f81d01007387 */ /* 0x000fe80000100800 */
[----:B0-----:R-:W2:Y:S01]  /*410e0*/  LDL.LU R24, [R1+0x350] ;  /* 0x0003500001187983 */ /* 0x001ea20000300800 */
[----:B---3--:R-:W-:-:S15]  /*410f0*/  HMMA.16816.F32.BF16 R8, R12, R10, R20 ;  /* 0x0000000a0c08723c */ /* 0x008fde0000041814 */
[----:B------:R-:W-:-:S08]  /*41100*/  NOP ;  /* 0x0000000000007918 */ /* 0x000fd00000000000 */
[----:B------:R0:W-:Y:S04]  /*41110*/  STL.64 [R1+0x390], R8 ;  /* 0x0003900801007387 */ /* 0x0001e80000100a00 */
[----:B------:R3:W-:Y:S04]  /*41120*/  STL.64 [R1+0x398], R10 ;  /* 0x0003980a01007387 */ /* 0x0007e80000100a00 */
[----:B------:R-:W2:Y:S04]  /*41130*/  LDL.LU R25, [R1+0x354] ;  /* 0x0003540001197983 */ /* 0x000ea80000300800 */
[----:B-1----:R-:W2:Y:S04]  /*41140*/  LDL.LU R26, [R1+0x358] ;  /* 0x00035800011a7983 */ /* 0x002ea80000300800 */
[----:B------:R-:W2:Y:S04]  /*41150*/  LDL.LU R27, [R1+0x35c] ;  /* 0x00035c00011b7983 */ /* 0x000ea80000300800 */
[----:B0-----:R-:W4:Y:S04]  /*41160*/  LDL.LU R8, [R1+0x200] ;  /* 0x0002000001087983 */ /* 0x001f280000300800 */
[----:B------:R-:W4:Y:S04]  /*41170*/  LDL.LU R9, [R1+0x204] ;  /* 0x0002040001097983 */ /* 0x000f280000300800 */
[----:B---3--:R-:W3:Y:S04]  /*41180*/  LDL.LU R10, [R1+0x208] ;  /* 0x00020800010a7983 */ /* 0x008ee80000300800 */
[----:B------:R-:W3:Y:S04]  /*41190*/  LDL.LU R11, [R1+0x20c] ;  /* 0x00020c00010b7983 */ /* 0x000ee80000300800 */
[----:B---3--:R0:W-:Y:S04]  /*411a0*/  STL.64 [R1+0x2d80], R10 ;  /* 0x002d800a01007387 */ /* 0x0081e80000100a00 */
[----:B----4-:R1:W-:Y:S04]  /*411b0*/  STL.64 [R1+0x2d78], R8 ;  /* 0x002d780801007387 */ /* 0x0103e80000100a00 */
[----:B0-----:R-:W3:Y:S02]  /*411c0*/  LDL.64 R10, [R1+0x108] ;  /* 0x00010800010a7983 */ /* 0x001ee40000100a00 */
[----:B---3--:R-:W-:-:S15]  /*411d0*/  HMMA.16816.F32.BF16 R16, R12, R10, R16 ;  /* 0x0000000a0c10723c */ /* 0x008fde0000041810 */
[----:B------:R-:W-:-:S08]  /*411e0*/  NOP ;  /* 0x0000000000007918 */ /* 0x000fd00000000000 */
[----:B------:R-:W-:Y:S04]  /*411f0*/  STL.64 [R1+0x380], R16 ;  /* 0x0003801001007387 */ /* 0x000fe80000100a00 */
[----:B------:R-:W-:Y:S04]  /*41200*/  STL [R1+0x388], R18 ;  /* 0x0003881201007387 */ /* 0x000fe80000100800 */
[----:B------:R0:W-:Y:S04]  /*41210*/  STL.64 [R1+0x2d90], R10 ;  /* 0x002d900a01007387 */ /* 0x0001e80000100a00 */
[----:B-1----:R-:W3:Y:S04]  /*41220*/  LDL.LU R8, [R1+0x2b0] ;  /* 0x0002b00001087983 */ /* 0x002ee80000300800 */
[----:B------:R-:W3:Y:S04]  /*41230*/  LDL.LU R9, [R1+0x2b4] ;  /* 0x0002b40001097983 */ /* 0x000ee80000300800 */
[----:B0-----:R-:W4:Y:S04]  /*41240*/  LDL.LU R10, [R1+0x2b8] ;  /* 0x0002b800010a7983 */ /* 0x001f280000300800 */
[----:B------:R-:W4:Y:S04]  /*41250*/  LDL.LU R11, [R1+0x2bc] ;  /* 0x0002bc00010b7983 */ /* 0x000f280000300800 */
[----:B------:R-:W2:Y:S04]  /*41260*/  LDL.LU R20, [R1+0x330] ;  /* 0x0003300001147983 */ /* 0x000ea80000300800 */
[----:B------:R-:W2:Y:S04]  /*41270*/  LDL.LU R21, [R1+0x334] ;  /* 0x0003340001157983 */ /* 0x000ea80000300800 */
[----:B------:R-:W2:Y:S04]  /*41280*/  LDL.LU R22, [R1+0x338] ;  /* 0x0003380001167983 */ /* 0x000ea80000300800 */
[----:B------:R-:W2:Y:S04]  /*41290*/  LDL.LU R23, [R1+0x33c] ;  /* 0x00033c0001177983 */ /* 0x000ea80000300800 */
[----:B------:R-:W2:Y:S04]  /*412a0*/  LDL.LU R16, [R1+0x310] ;  /* 0x0003100001107983 */ /* 0x000ea80000300800 */
[----:B------:R-:W2:Y:S01]  /*412b0*/  LDL.LU R17, [R1+0x314] ;  /* 0x0003140001117983 */ /* 0x000ea20000300800 */
[----:B------:R-:W-:-:S03]  /*412c0*/  IMAD.MOV.U32 R29, RZ, RZ, R19 ;  /* 0x000000ffff1d7224 */ /* 0x000fc600078e0013 */
[----:B------:R-:W2:Y:S04]  /*412d0*/  LDL.LU R18, [R1+0x318] ;  /* 0x0003180001127983 */ /* 0x000ea80000300800 */
[----:B------:R-:W2:Y:S04]  /*412e0*/  LDL.LU R19, [R1+0x31c] ;  /* 0x00031c0001137983 */ /* 0x000ea80000300800 */
[----:B----4-:R0:W-:Y:S04]  /*412f0*/  STL.64 [R1+0x2da0], R10 ;  /* 0x002da00a01007387 */ /* 0x0101e80000100a00 */
[----:B---3--:R-:W-:Y:S04]  /*41300*/  STL.64 [R1+0x2d98], R8 ;  /* 0x002d980801007387 */ /* 0x008fe80000100a00 */
[----:B0-----:R-:W3:Y:S01]  /*41310*/  LDL.64 R10, [R1+0x138] ;  /* 0x00013800010a7983 */ /* 0x001ee20000100a00 */
[C---:B--2---:R-:W-:Y:S03]  /*41320*/  HMMA.16816.F32.BF16 R24, R12.reuse, R6, R24 ;  /* 0x000000060c18723c */ /* 0x044fe60000041818 */
[----:B---3--:R0:W-:Y:S04]  /*41330*/  STL.64 [R1+0x2db8], R10 ;  /* 0x002db80a01007387 */ /* 0x0081e80000100a00 */
[----:B0-----:R-:W2:Y:S04]  /*41340*/  LDL.64 R10, [R1+0x148] ;  /* 0x00014800010a7983 */ /* 0x001ea80000100a00 */
[----:B--2---:R0:W-:Y:S04]  /*41350*/  STL.64 [R1+0x2dd0], R10 ;  /* 0x002dd00a01007387 */ /* 0x0041e80000100a00 */
[----:B------:R-:W2:Y:S04]  /*41360*/  LDL.LU R8, [R1+0x300] ;  /* 0x0003000001087983 */ /* 0x000ea80000300800 */
[----:B------:R-:W2:Y:S04]  /*41370*/  LDL.LU R9, [R1+0x304] ;  /* 0x0003040001097983 */ /* 0x000ea80000300800 */
[----:B0-----:R-:W2:Y:S04]  /*41380*/  LDL.LU R10, [R1+0x308] ;  /* 0x00030800010a7983 */ /* 0x001ea80000300800 */
[----:B------:R-:W2:Y:S04]  /*41390*/  LDL.LU R11, [R1+0x30c] ;  /* 0x00030c00010b7983 */ /* 0x000ea80000300800 */
[----:B------:R-:W-:Y:S04]  /*413a0*/  STL [R1+0x2aa8], R29 ;  /* 0x002aa81d01007387 */ /* 0x000fe80000100800 */
[----:B------:R-:W-:Y:S04]  /*413b0*/  STL.64 [R1+0x410], R24 ;  /* 0x0004101801007387 */ /* 0x000fe80000100a00 */
[----:B------:R0:W-:Y:S04]  /*413c0*/  STL.64 [R1+0x418], R26 ;  /* 0x0004181a01007387 */ /* 0x0001e80000100a00 */
[----:B0-----:R-:W3:Y:S04]  /*413d0*/  LDL.LU.64 R26, [R1+0x2df0] ;  /* 0x002df000011a7983 */ /* 0x001ee80000300a00 */
        /* <DEDUP_REMOVED lines=11> */
[C---:B---3--:R-:W-:Y:S03]  /*41490*/  HMMA.16816.F32.BF16 R20, R12.reuse, R26, R20 ;  /* 0x0000001a0c14723c */ /* 0x048fe60000041814 */
[----:B----4-:R-:W-:Y:S04]  /*414a0*/  STL.64 [R1+0x2dc8], R6 ;  /* 0x002dc80601007387 */ /* 0x010fe80000100a00 */
        /* <DEDUP_REMOVED lines=8> */
[----:B------:R-:W-:Y:S01]  /*41530*/  STL [R1+0x2d74], R27 ;  /* 0x002d741b01007387 */ /* 0x000fe20000100800 */
[----:B---3--:R-:W-:Y:S03]  /*41540*/  HMMA.16816.F32.BF16 R12, R12, R22, R16 ;  /* 0x000000160c0c723c */ /* 0x008fe60000041810 */
[----:B------:R-:W3:Y:S04]  /*41550*/  LDL.LU.64 R18, [R1+0x2de0] ;  /* 0x002de00001127983 */ /* 0x000ee80000300a00 */
[----:B------:R-:W3:Y:S04]  /*41560*/  LDL.LU.64 R16, [R1+0x2dd8] ;  /* 0x002dd80001107983 */ /* 0x000ee80000300a00 */
[----:B------:R0:W-:Y:S04]  /*41570*/  STL.64 [R1+0x2d68], R22 ;  /* 0x002d681601007387 */ /* 0x0001e80000100a00 */
[----:B0-----:R-:W4:Y:S08]  /*41580*/  LDL.64 R22, [R1+0x128] ;  /* 0x0001280001167983 */ /* 0x001f300000100a00 */
[----:B------:R-:W-:Y:S04]  /*41590*/  STL.64 [R1+0x370], R12 ;  /* 0x0003700c01007387 */ /* 0x000fe80000100a00 */
[----:B------:R-:W-:Y:S04]  /*415a0*/  STL.64 [R1+0x378], R14 ;  /* 0x0003780e01007387 */ /* 0x000fe80000100a00 */
[----:B------:R-:W0:Y:S04]  /*415b0*/  LDSM.16.MT88.4 R12, [R28+UR4+0xa080] ;  /* 0x00a080041c0c783b */ /* 0x000e280008004200 */
[----:B0-----:R0:W-:Y:S04]  /*415c0*/  STL.64 [R1+0x2c70], R14 ;  /* 0x002c700e01007387 */ /* 0x0011e80000100a00 */
[----:B------:R-:W-:Y:S04]  /*415d0*/  STL.64 [R1+0x2c68], R12 ;  /* 0x002c680c01007387 */ /* 0x000fe80000100a00 */
        /* <DEDUP_REMOVED lines=27> */
[----:B0-----:R-:W2:Y:S04]  /*41790*/  LDL.LU.64 R10, [R1+0x2d90] ;  /* 0x002d9000010a7983 */ /* 0x001ea80000300a00 */
[----:B------:R-:W3:Y:S01]  /*417a0*/  LDL.LU R20, [R1+0x1f0] ;  /* 0x0001f00001147983 */ /* 0x000ee20000300800 */
[----:B------:R-:W-:-:S03]  /*417b0*/  IMAD.MOV.U32 R27, RZ, RZ, R22 ;  /* 0x000000ffff1b7224 */ /* 0x000fc600078e0016 */
[----:B------:R-:W3:Y:S01]  /*417c0*/  LDL.LU R21, [R1+0x1f4] ;  /* 0x0001f40001157983 */ /* 0x000ee20000300800 */
[----:B------:R-:W-:-:S03]  /*417d0*/  IMAD.MOV.U32 R2, RZ, RZ, R23 ;  /* 0x000000ffff027224 */ /* 0x000fc600078e0017 */
[----:B------:R-:W3:Y:S04]  /*417e0*/  LDL.LU R22, [R1+0x1f8] ;  /* 0x0001f80001167983 */ /* 0x000ee80000300800 */
[----:B------:R-:W3:Y:S04]  /*417f0*/  LDL.LU R23, [R1+0x1fc] ;  /* 0x0001fc0001177983 */ /* 0x000ee80000300800 */
[----:B------:R-:W4:Y:S01]  /*41800*/  LDL R24, [R1+0x654] ;  /* 0x0006540001187983 */ /* 0x000f220000100800 */
        /* <DEDUP_REMOVED lines=9> */
[----:B------:R0:W-:Y:S04]  /*418a0*/  STL.64 [R1+0x2d00], R6 ;  /* 0x002d000601007387 */ /* 0x0001e80000100a00 */
[----:B------:R-:W2:-:S13]  /*418b0*/  LDL.LU R4, [R1+0x190] ;  /* 0x0001900001047983 */ /* 0x000e9a0000300800 */
[----:B------:R1:W-:Y:S04]  /*418c0*/  STL.64 [R1+0x400], R8 ;  /* 0x0004000801007387 */ /* 0x0003e80000100a00 */
[----:B------:R3:W-:Y:S04]  /*418d0*/  STL.64 [R1+0x408], R10 ;  /* 0x0004080a01007387 */ /* 0x0007e80000100a00 */
[----:B------:R-:W2:Y:S04]  /*418e0*/  LDL.LU R5, [R1+0x194] ;  /* 0x0001940001057983 */ /* 0x000ea80000300800 */
[----:B0-----:R-:W4:Y:S04]  /*418f0*/  LDL.LU R6, [R1+0x198] ;  /* 0x0001980001067983 */ /* 0x001f280000300800 */
[----:B------:R-:W4:Y:S04]  /*41900*/  LDL.LU R7, [R1+0x19c] ;  /* 0x00019c0001077983 */ /* 0x000f280000300800 */
[----:B-1----:R-:W2:Y:S04]  /*41910*/  LDL.LU R8, [R1+0x50] ;  /* 0x0000500001087983 */ /* 0x002ea80000300800 */
[----:B------:R-:W2:Y:S04]  /*41920*/  LDL.LU R9, [R1+0x54] ;  /* 0x0000540001097983 */ /* 0x000ea80000300800 */
[----:B---3--:R-:W3:Y:S04]  /*41930*/  LDL.LU R10, [R1+0x58] ;  /* 0x00005800010a7983 */ /* 0x008ee80000300800 */
[----:B------:R-:W3:Y:S04]  /*41940*/  LDL.LU R11, [R1+0x5c] ;  /* 0x00005c00010b7983 */ /* 0x000ee80000300800 */
[----:B----4-:R0:W-:Y:S04]  /*41950*/  STL.64 [R1+0x2d10], R6 ;  /* 0x002d100601007387 */ /* 0x0101e80000100a00 */
[----:B--2---:R1:W-:Y:S01]  /*41960*/  STL.64 [R1+0x2d08], R4 ;  /* 0x002d080401007387 */ /* 0x0043e20000100a00 */
[----:B0-----:R-:W-:-:S03]  /*41970*/  IMAD.MOV.U32 R6, RZ, RZ, R27 ;  /* 0x000000ffff067224 */ /* 0x001fc600078e001b */
[----:B------:R-:W2:Y:S01]  /*41980*/  LDL.LU R27, [R1+0x2d74] ;  /* 0x002d7400011b7983 */ /* 0x000ea20000300800 */
[----:B------:R-:W-:-:S03]  /*41990*/  IMAD.MOV.U32 R7, RZ, RZ, R2 ;  /* 0x000000ffff077224 */ /* 0x000fc600078e0002 */
[----:B------:R-:W4:Y:S04]  /*419a0*/  LDL.LU R2, [R1+0x2d70] ;  /* 0x002d700001027983 */ /* 0x000f280000300800 */
[----:B------:R0:W-:Y:S04]  /*419b0*/  STL.64 [R1+0x2d28], R6 ;  /* 0x002d280601007387 */ /* 0x0001e80000100a00 */
[----:B-1----:R-:W3:Y:S04]  /*419c0*/  LDL.LU R4, [R1+0x20] ;  /* 0x0000200001047983 */ /* 0x002ee80000300800 */
[----:B------:R-:W3:Y:S04]  /*419d0*/  LDL.LU R5, [R1+0x24] ;  /* 0x0000240001057983 */ /* 0x000ee80000300800 */
[----:B0-----:R-:W4:Y:S04]  /*419e0*/  LDL.LU R6, [R1+0x28] ;  /* 0x0000280001067983 */ /* 0x001f280000300800 */
[----:B------:R-:W4:Y:S01]  /*419f0*/  LDL.LU R7, [R1+0x2c] ;  /* 0x00002c0001077983 */ /* 0x000f220000300800 */
[----:B--2---:R-:W-:Y:S03]  /*41a00*/  HMMA.16816.F32.BF16 R20, R16, R26, R20 ;  /* 0x0000001a1014723c */ /* 0x004fe60000041814 */
[----:B----4-:R0:W-:Y:S04]  /*41a10*/  STL.64 [R1+0x2d38], R6 ;  /* 0x002d380601007387 */ /* 0x0101e80000100a00 */
[----:B---3--:R1:W-:Y:S01]  /*41a20*/  STL.64 [R1+0x2d30], R4 ;  /* 0x002d300401007387 */ /* 0x0083e20000100a00 */
[----:B0-----:R-:W-:-:S02]  /*41a30*/  IMAD.MOV.U32 R6, RZ, RZ, R29 ;  /* 0x000000ffff067224 */ /* 0x001fc400078e001d */
[----:B------:R-:W-:-:S05]  /*41a40*/  IMAD.MOV.U32 R7, RZ, RZ, R25 ;  /* 0x000000ffff077224 */ /* 0x000fca00078e0019 */
[----:B------:R0:W-:Y:S04]  /*41a50*/  STL.64 [R1+0x2d50], R6 ;  /* 0x002d500601007387 */ /* 0x0001e80000100a00 */
[----:B-1----:R-:W2:Y:S04]  /*41a60*/  LDL.LU R4, [R1+0x40] ;  /* 0x0000400001047983 */ /* 0x002ea80000300800 */
[----:B------:R-:W2:Y:S04]  /*41a70*/  LDL.LU R5, [R1+0x44] ;  /* 0x0000440001057983 */ /* 0x000ea80000300800 */
[----:B0-----:R-:W2:Y:S04]  /*41a80*/  LDL.LU R6, [R1+0x48] ;  /* 0x0000480001067983 */ /* 0x001ea80000300800 */
[----:B------:R-:W2:Y:S04]  /*41a90*/  LDL.LU R7, [R1+0x4c] ;  /* 0x00004c0001077983 */ /* 0x000ea80000300800 */
[----:B------:R-:W-:Y:S04]  /*41aa0*/  STL.64 [R1+0x3f0], R20 ;  /* 0x0003f01401007387 */ /* 0x000fe80000100a00 */
[----:B------:R0:W-:Y:S04]  /*41ab0*/  STL.64 [R1+0x3f8], R22 ;  /* 0x0003f81601007387 */ /* 0x0001e80000100a00 */
[----:B0-----:R-:W3:Y:S04]  /*41ac0*/  LDL.LU.64 R22, [R1+0x2d68] ;  /* 0x002d680001167983 */ /* 0x001ee80000300a00 */
[----:B------:R-:W-:Y:S04]  /*41ad0*/  STL.64 [R1+0x2d20], R26 ;  /* 0x002d201a01007387 */ /* 0x000fe80000100a00 */
[----:B------:R0:W-:Y:S04]  /*41ae0*/  STL [R1+0x2d18], R24 ;  /* 0x002d181801007387 */ /* 0x0001e80000100800 */
[----:B0-----:R-:W4:Y:S04]  /*41af0*/  LDL.LU R24, [R1+0x1a0] ;  /* 0x0001a00001187983 */ /* 0x001f280000300800 */
[----:B------:R-:W4:Y:S04]  /*41b00*/  LDL.LU R25, [R1+0x1a4] ;  /* 0x0001a40001197983 */ /* 0x000f280000300800 */
[----:B------:R-:W2:Y:S04]  /*41b10*/  LDL.LU R26, [R1+0x1a8] ;  /* 0x0001a800011a7983 */ /* 0x000ea80000300800 */
        /* <DEDUP_REMOVED lines=10> */
[----:B------:R-:W-:Y:S04]  /*41bc0*/  STL.64 [R1+0x310], R16 ;  /* 0x0003101001007387 */ /* 0x000fe80000100a00 */
[----:B------:R-:W-:Y:S01]  /*41bd0*/  STL.64 [R1+0x318], R18 ;  /* 0x0003181201007387 */ /* 0x000fe20000100a00 */
[----:B---3--:R-:W-:-:S15]  /*41be0*/  HMMA.16816.F32.BF16 R4, R8, R14, R4 ;  /* 0x0000000e0804723c */ /* 0x008fde0000041804 */
[----:B------:R-:W-:-:S08]  /*41bf0*/  NOP ;  /* 0x0000000000007918 */ /* 0x000fd00000000000 */
[----:B------:R-:W-:Y:S04]  /*41c00*/  STL.64 [R1+0x300], R4 ;  /* 0x0003000401007387 */ /* 0x000fe80000100a00 */
[----:B------:R0:W-:Y:S04]  /*41c10*/  STL.64 [R1+0x308], R6 ;  /* 0x0003080601007387 */ /* 0x0001e80000100a00 */
[----:B0-----:R-:W2:Y:S01]  /*41c20*/  LDL.LU.64 R6, [R1+0x2d50] ;  /* 0x002d500001067983 */ /* 0x001ea20000300a00 */
[----:B------:R-:W-:Y:S02]  /*41c30*/  IMAD.MOV.U32 R19, RZ, RZ, R12 ;  /* 0x000000ffff137224 */ /* 0x000fe400078e000c */
[----:B------:R-:W-:Y:S01]  /*41c40*/  IMAD.MOV.U32 R18, RZ, RZ, R13 ;  /* 0x000000ffff127224 */ /* 0x000fe200078e000d */
[----:B------:R-:W3:Y:S01]  /*41c50*/  LDL.LU R12, [R1+0x170] ;  /* 0x00017000010c7983 */ /* 0x000ee20000300800 */
[----:B------:R-:W-:-:S03]  /*41c60*/  IMAD.MOV.U32 R21, RZ, RZ, R14 ;  /* 0x000000ffff157224 */ /* 0x000fc600078e000e */
[----:B------:R-:W3:Y:S01]  /*41c70*/  LDL.LU R13, [R1+0x174] ;  /* 0x00017400010d7983 */ /* 0x000ee20000300800 */
[----:B------:R-:W-:-:S03]  /*41c80*/  IMAD.MOV.U32 R20, RZ, RZ, R15 ;  /* 0x000000ffff147224 */ /* 0x000fc600078e000f */
        /* <DEDUP_REMOVED lines=8> */
[----:B0-----:R-:W4:Y:S04]  /*41d10*/  LDL.LU.64 R6, [R1+0x2d38] ;  /* 0x002d380001067983 */ /* 0x001f280000300a00 */
[----:B------:R-:W4:Y:S02]  /*41d20*/  LDL.LU.64 R4, [R1+0x2d30] ;  /* 0x002d300001047983 */ /* 0x000f240000300a00 */
[----:B----4-:R-:W-:Y:S02]  /*41d30*/  HMMA.16816.F32.BF16 R16, R8, R18, R4 ;  /* 0x000000120810723c */ /* 0x010fe40000041804 */
[----:B------:R-:W2:-:S15]  /*41d40*/  LDL.LU.64 R6, [R1+0x2d28] ;  /* 0x002d280001067983 */ /* 0x000e9e0000300a00 */
[----:B------:R-:W-:-:S06]  /*41d50*/  NOP ;  /* 0x0000000000007918 */ /* 0x000fcc0000000000 */
[----:B------:R-:W-:Y:S04]  /*41d60*/  STL.64 [R1+0x2e0], R16 ;  /* 0x0002e01001007387 */ /* 0x000fe80000100a00 */
[----:B------:R-:W-:Y:S04]  /*41d70*/  STL.64 [R1+0x2e8], R18 ;  /* 0x0002e81201007387 */ /* 0x000fe80000100a00 */
[----:B------:R-:W0:Y:S04]  /*41d80*/  LDSM.16.MT88.4 R16, [R28+UR4+0xa100] ;  /* 0x00a100041c10783b */ /* 0x000e280008004200 */
[----:B0-----:R-:W-:Y:S04]  /*41d90*/  STL.64 [R1+0x2bc8], R18 ;  /* 0x002bc81201007387 */ /* 0x001fe80000100a00 */
[----:B------:R-:W-:Y:S01]  /*41da0*/  STL.64 [R1+0x2bc0], R16 ;  /* 0x002bc01001007387 */ /* 0x000fe20000100a00 */
[----:B--2---:R-:W-:Y:S03]  /*41db0*/  HMMA.16816.F32.BF16 R4, R8, R6, R24 ;  /* 0x000000060804723c */ /* 0x004fe60000041818 */
[----:B------:R-:W3:Y:S04]  /*41dc0*/  LDL.LU.64 R26, [R1+0x2d20] ;  /* 0x002d2000011a7983 */ /* 0x000ee80000300a00 */
[----:B------:R-:W2:-:S15]  /*41dd0*/  LDL.LU R24, [R1+0x2d18] ;  /* 0x002d180001187983 */ /* 0x000e9e0000300800 */
[----:B------:R-:W-:-:S01]  /*41de0*/  NOP ;  /* 0x0000000000007918 */ /* 0x000fc20000000000 */
[----:B------:R-:W-:Y:S04]  /*41df0*/  STL.64 [R1+0x200], R4 ;  /* 0x0002000401007387 */ /* 0x000fe80000100a00 */
[----:B------:R0:W-:Y:S04]  /*41e00*/  STL.64 [R1+0x208], R6 ;  /* 0x0002080601007387 */ /* 0x0001e80000100a00 */
[----:B0-----:R-:W4:Y:S04]  /*41e10*/  LDL.LU.64 R6, [R1+0x2d10] ;  /* 0x002d100001067983 */ /* 0x001f280000300a00 */
[----:B------:R-:W4:Y:S01]  /*41e20*/  LDL.LU.64 R4, [R1+0x2d08] ;  /* 0x002d080001047983 */ /* 0x000f220000300a00 */
[----:B------:R-:W-:-:S02]  /*41e30*/  IMAD.MOV.U32 R18, RZ, RZ, R3 ;  /* 0x000000ffff127224 */ /* 0x000fc400078e0003 */
[----:B------:R-:W-:-:S07]  /*41e40*/  IMAD.MOV.U32 R19, RZ, RZ, R0 ;  /* 0x000000ffff137224 */ /* 0x000fce00078e0000 */
[----:B----4-:R-:W-:Y:S01]  /*41e50*/  HMMA.16816.F32.BF16 R16, R8, R18, R4 ;  /* 0x000000120810723c */ /* 0x010fe20000041804 */
[----:B------:R-:W4:-:S15]  /*41e60*/  LDL.LU.64 R6, [R1+0x2d00] ;  /* 0x002d000001067983 */ /* 0x000f1e0000300a00 */
[----:B------:R-:W-:-:S07]  /*41e70*/  NOP ;  /* 0x0000000000007918 */ /* 0x000fce0000000000 */
[----:B------:R0:W-:Y:S04]  /*41e80*/  STL.64 [R1+0x1f0], R16 ;  /* 0x0001f01001007387 */ /* 0x0001e80000100a00 */
[----:B------:R1:W-:Y:S04]  /*41e90*/  STL.64 [R1+0x1f8], R18 ;  /* 0x0001f81201007387 */ /* 0x0003e80000100a00 */
[----:B0-----:R-:W3:Y:S04]  /*41ea0*/  LDL.LU R16, [R1] ;  /* 0x0000000001107983 */ /* 0x001ee80000300800 */
[----:B------:R-:W3:Y:S04]  /*41eb0*/  LDL.LU R17, [R1+0x4] ;  /* 0x0000040001117983 */ /* 0x000ee80000300800 */
[----:B-1----:R-:W2:Y:S04]  /*41ec0*/  LDL.LU R18, [R1+0x8] ;  /* 0x0000080001127983 */ /* 0x002ea80000300800 */
[----:B------:R-:W2:Y:S04]  /*41ed0*/  LDL.LU R19, [R1+0xc] ;  /* 0x00000c0001137983 */ /* 0x000ea80000300800 */
[----:B--2---:R-:W-:Y:S04]  /*41ee0*/  STL.64 [R1+0x2bd8], R18 ;  /* 0x002bd81201007387 */ /* 0x004fe80000100a00 */
        /* <DEDUP_REMOVED lines=11> */
[----:B---3--:R0:W-:Y:S04]  /*41fa0*/  STL.64 [R1+0x2c00], R18 ;  /* 0x002c001201007387 */ /* 0x0081e80000100a00 */
[----:B--2---:R1:W-:Y:S04]  /*41fb0*/  STL.64 [R1+0x2bf8], R16 ;  /* 0x002bf81001007387 */ /* 0x0043e80000100a00 */
[----:B0-----:R-:W2:Y:S04]  /*41fc0*/  LDL.LU.64 R18, [R1+0x108] ;  /* 0x0001080001127983 */ /* 0x001ea80000300a00 */
[----:B--2---:R0:W-:Y:S04]  /*41fd0*/  STL.64 [R1+0x2ca8], R18 ;  /* 0x002ca81201007387 */ /* 0x0041e80000100a00 */
[----:B-1----:R-:W2:Y:S04]  /*41fe0*/  LDL.LU R16, [R1+0x180] ;  /* 0x0001800001107983 */ /* 0x002ea80000300800 */
[----:B------:R-:W2:Y:S04]  /*41ff0*/  LDL.LU R17, [R1+0x184] ;  /* 0x0001840001117983 */ /* 0x000ea80000300800 */
[----:B0-----:R-:W2:Y:S04]  /*42000*/  LDL.LU R18, [R1+0x188] ;  /* 0x0001880001127983 */ /* 0x001ea80000300800 */
[----:B------:R-:W2:Y:S01]  /*42010*/  LDL.LU R19, [R1+0x18c] ;  /* 0x00018c0001137983 */ /* 0x000ea20000300800 */
[----:B----4-:R-:W-:-:S02]  /*42020*/  IMAD.MOV.U32 R3, RZ, RZ, R6 ;  /* 0x000000ffff037224 */ /* 0x010fc400078e0006 */
[----:B------:R-:W-:Y:S01]  /*42030*/  IMAD.MOV.U32 R0, RZ, RZ, R7 ;  /* 0x000000ffff007224 */ /* 0x000fe200078e0007 */
[----:B--2---:R-:W-:-:S15]  /*42040*/  HMMA.16816.F32.BF16 R16, R8, R6, R16 ;  /* 0x000000060810723c */ /* 0x004fde0000041810 */
[----:B------:R-:W-:-:S08]  /*42050*/  NOP ;  /* 0x0000000000007918 */ /* 0x000fd00000000000 */
[----:B------:R-:W-:Y:S04]  /*42060*/  STL.64 [R1+0x480], R16 ;  /* 0x0004801001007387 */ /* 0x000fe80000100a00 */
[----:B------:R0:W-:Y:S04]  /*42070*/  STL.64 [R1+0x488], R18 ;  /* 0x0004881201007387 */ /* 0x0001e80000100a00 */
[----:B------:R-:W2:Y:S04]  /*42080*/  LDL.LU.64 R6, [R1+0x2cf8] ;  /* 0x002cf80001067983 */ /* 0x000ea80000300a00 */
[----:B------:R-:W2:Y:S01]  /*42090*/  LDL.LU.64 R4, [R1+0x2cf0] ;  /* 0x002cf00001047983 */ /* 0x000ea20000300a00 */
[----:B0-----:R-:W-:Y:S03]  /*420a0*/  HMMA.16816.F32.BF16 R16, R8, R26, R12 ;  /* 0x0000001a0810723c */ /* 0x001fe6000004180c */
[----:B------:R-:W3:-:S15]  /*420b0*/  LDL.LU R12, [R1+0xe0] ;  /* 0x0000e000010c7983 */ /* 0x000ede0000300800 */
[----:B------:R-:W-:-:S05]  /*420c0*/  NOP ;  /* 0x0000000000007918 */ /* 0x000fca0000000000 */
[----:B------:R-:W-:Y:S04]  /*420d0*/  STL.64 [R1+0x180], R16 ;  /* 0x0001801001007387 */ /* 0x000fe80000100a00 */
[----:B------:R-:W-:Y:S04]  /*420e0*/  STL.64 [R1+0x188], R18 ;  /* 0x0001881201007387 */ /* 0x000fe80000100a00 */
[----:B------:R-:W3:Y:S04]  /*420f0*/  LDL.LU R13, [R1+0xe4] ;  /* 0x0000e400010d7983 */ /* 0x000ee80000300800 */
[----:B------:R-:W4:Y:S04]  /*42100*/  LDL.LU R14, [R1+0xe8] ;  /* 0x0000e800010e7983 */ /* 0x000f280000300800 */
[----:B------:R-:W4:Y:S04]  /*42110*/  LDL.LU R15, [R1+0xec] ;  /* 0x0000ec00010f7983 */ /* 0x000f280000300800 */
[----:B----4-:R0:W-:Y:S04]  /*42120*/  STL.64 [R1+0x2cc8], R14 ;  /* 0x002cc80e01007387 */ /* 0x0101e80000100a00 */
[----:B---3--:R-:W-:Y:S04]  /*42130*/  STL.64 [R1+0x2cc0], R12 ;  /* 0x002cc00c01007387 */ /* 0x008fe80000100a00 */
[----:B0-----:R-:W3:Y:S04]  /*42140*/  LDL.64 R14, [R1+0x148] ;  /* 0x00014800010e7983 */ /* 0x001ee80000100a00 */
[----:B---3--:R-:W-:Y:S04]  /*42150*/  STL.64 [R1+0x2cd8], R14 ;  /* 0x002cd80e01007387 */ /* 0x008fe80000100a00 */
[----:B------:R-:W3:Y:S04]  /*42160*/  LDL.64 R18, [R1+0x128] ;  /* 0x0001280001127983 */ /* 0x000ee80000100a00 */
[----:B---3--:R0:W-:Y:S04]  /*42170*/  STL.64 [R1+0x2cd0], R18 ;  /* 0x002cd01201007387 */ /* 0x0081e80000100a00 */
[----:B------:R-:W3:Y:S04]  /*42180*/  LDL.LU R16, [R1+0x150] ;  /* 0x0001500001107983 */ /* 0x000ee80000300800 */
[----:B------:R-:W3:Y:S04]  /*42190*/  LDL.LU R17, [R1+0x154] ;  /* 0x0001540001117983 */ /* 0x000ee80000300800 */
[----:B0-----:R-:W4:Y:S04]  /*421a0*/  LDL.LU R18, [R1+0x158] ;  /* 0x0001580001127983 */ /* 0x001f280000300800 */
[----:B------:R-:W4:Y:S04]  /*421b0*/  LDL.LU R19, [R1+0x15c] ;  /* 0x00015c0001137983 */ /* 0x000f280000300800 */
[----:B----4-:R-:W-:Y:S04]  /*421c0*/  STL.64 [R1+0x2ce8], R18 ;  /* 0x002ce81201007387 */ /* 0x010fe80000100a00 */
[----:B---3--:R0:W-:Y:S04]  /*421d0*/  STL.64 [R1+0x2ce0], R16 ;  /* 0x002ce01001007387 */ /* 0x0081e80000100a00 */
[----:B0-----:R-:W2:Y:S04]  /*421e0*/  LDL.LU R16, [R1+0x160] ;  /* 0x0001600001107983 */ /* 0x001ea80000300800 */
[----:B------:R-:W2:Y:S04]  /*421f0*/  LDL.LU R17, [R1+0x164] ;  /* 0x0001640001117983 */ /* 0x000ea80000300800 */
[----:B------:R-:W2:Y:S04]  /*42200*/  LDL.LU R18, [R1+0x168] ;  /* 0x0001680001127983 */ /* 0x000ea80000300800 */
[----:B------:R-:W2:Y:S04]  /*42210*/  LDL.LU R19, [R1+0x16c] ;  /* 0x00016c0001137983 */ /* 0x000ea80000300800 */
[----:B------:R-:W-:Y:S04]  /*42220*/  STL.64 [R1+0x2c88], R26 ;  /* 0x002c881a01007387 */ /* 0x000fe80000100a00 */
[----:B------:R0:W-:Y:S04]  /*42230*/  STL [R1+0x2c80], R24 ;  /* 0x002c801801007387 */ /* 0x0001e80000100800 */
[----:B0-----:R-:W3:Y:S04]  /*42240*/  LDL.LU R24, [R1+0x10] ;  /* 0x0000100001187983 */ /* 0x001ee80000300800 */
[----:B------:R-:W3:Y:S04]  /*42250*/  LDL.LU R25, [R1+0x14] ;  /* 0x0000140001197983 */ /* 0x000ee80000300800 */
[----:B------:R-:W3:Y:S04]  /*42260*/  LDL.LU R26, [R1+0x18] ;  /* 0x00001800011a7983 */ /* 0x000ee80000300800 */
[----:B------:R-:W3:Y:S02]  /*42270*/  LDL.LU R27, [R1+0x1c] ;  /* 0x00001c00011b7983 */ /* 0x000ee40000300800 */
[----:B---3--:R-:W-:Y:S02]  /*42280*/  HMMA.16816.F32.BF16 R24, R8, R22, R24 ;  /* 0x000000160818723c */ /* 0x008fe40000041818 */
[----:B------:R-:W3:-:S15]  /*42290*/  LDL.64 R10, [R1+0x138] ;  /* 0x00013800010a7983 */ /* 0x000ede0000100a00 */
[----:B------:R-:W-:-:S06]  /*422a0*/  NOP ;  /* 0x0000000000007918 */ /* 0x000fcc0000000000 */
[----:B------:R-:W-:Y:S04]  /*422b0*/  STL.64 [R1+0x170], R24 ;  /* 0x0001701801007387 */ /* 0x000fe80000100a00 */
[----:B------:R0:W-:Y:S02]  /*422c0*/  STL.64 [R1+0x178], R26 ;  /* 0x0001781a01007387 */ /* 0x0001e40000100a00 */
[----:B0-----:R-:W-:Y:S02]  /*422d0*/  IMAD.MOV.U32 R26, RZ, RZ, R3 ;  /* 0x000000ffff1a7224 */ /* 0x001fe400078e0003 */
[----:B------:R-:W-:-:S05]  /*422e0*/  IMAD.MOV.U32 R27, RZ, RZ, R0 ;  /* 0x000000ffff1b7224 */ /* 0x000fca00078e0000 */
[----:B------:R0:W-:Y:S04]  /*422f0*/  STL.64 [R1+0x2ca0], R26 ;  /* 0x002ca01a01007387 */ /* 0x0001e80000100a00 */
[----:B------:R-:W4:Y:S04]  /*42300*/  LDL.LU R24, [R1+0x1d0] ;  /* 0x0001d00001187983 */ /* 0x000f280000300800 */
[----:B------:R-:W4:Y:S04]  /*42310*/  LDL.LU R25, [R1+0x1d4] ;  /* 0x0001d40001197983 */ /* 0x000f280000300800 */
[----:B0-----:R-:W2:Y:S04]  /*42320*/  LDL.LU R26, [R1+0x1d8] ;  /* 0x0001d800011a7983 */ /* 0x001ea80000300800 */
        /* <DEDUP_REMOVED lines=9> */
[----:B------:R0:W-:Y:S04]  /*423c0*/  STL.64 [R1+0x2c78], R22 ;  /* 0x002c781601007387 */ /* 0x0001e80000100a00 */
[----:B------:R-:W4:Y:S04]  /*423d0*/  LDL.LU R20, [R1+0x1b0] ;  /* 0x0001b00001147983 */ /* 0x000f280000300800 */
[----:B------:R-:W4:Y:S04]  /*423e0*/  LDL.LU R21, [R1+0x1b4] ;  /* 0x0001b40001157983 */ /* 0x000f280000300800 */
[----:B0-----:R-:W3:Y:S04]  /*423f0*/  LDL.LU R22, [R1+0x1b8] ;  /* 0x0001b80001167983 */ /* 0x001ee80000300800 */
[----:B------:R-:W3:Y:S01]  /*42400*/  LDL.LU R23, [R1+0x1bc] ;  /* 0x0001bc0001177983 */ /* 0x000ee20000300800 */
[C---:B------:R-:W-:Y:S03]  /*42410*/  HMMA.16816.F32.BF16 R12, R4.reuse, R14, R16 ;  /* 0x0000000e040c723c */ /* 0x040fe60000041810 */
[----:B---3--:R-:W-:Y:S04]  /*42420*/  STL.64 [R1+0x2c98], R22 ;  /* 0x002c981601007387 */ /* 0x008fe80000100a00 */
[----:B----4-:R0:W-:Y:S04]  /*42430*/  STL.64 [R1+0x2c90], R20 ;  /* 0x002c901401007387 */ /* 0x0101e80000100a00 */
[----:B0-----:R-:W3:Y:S04]  /*42440*/  LDL.LU R20, [R1+0x1c0] ;  /* 0x0001c00001147983 */ /* 0x001ee80000300800 */
[----:B------:R-:W3:Y:S04]  /*42450*/  LDL.LU R21, [R1+0x1c4] ;  /* 0x0001c40001157983 */ /* 0x000ee80000300800 */
[----:B------:R-:W3:Y:S04]  /*42460*/  LDL.LU R22, [R1+0x1c8] ;  /* 0x0001c80001167983 */ /* 0x000ee80000300800 */
[----:B------:R-:W3:Y:S04]  /*42470*/  LDL.LU R23, [R1+0x1cc] ;  /* 0x0001cc0001177983 */ /* 0x000ee80000300800 */
[----:B------:R-:W4:Y:S04]  /*42480*/  LDL.LU.64 R18, [R1+0x2ce8] ;  /* 0x002ce80001127983 */ /* 0x000f280000300a00 */
[----:B------:R-:W4:Y:S04]  /*42490*/  LDL.LU.64 R16, [R1+0x2ce0] ;  /* 0x002ce00001107983 */ /* 0x000f280000300a00 */
[----:B------:R-:W-:Y:S04]  /*424a0*/  STL.64 [R1+0x550], R12 ;  /* 0x0005500c01007387 */ /* 0x000fe80000100a00 */
[----:B------:R0:W-:Y:S04]  /*424b0*/  STL.64 [R1+0x558], R14 ;  /* 0x0005580e01007387 */ /* 0x0001e80000100a00 */
[----:B0-----:R-:W4:Y:S02]  /*424c0*/  LDL.LU.64 R14, [R1+0x2cd8] ;  /* 0x002cd800010e7983 */ /* 0x001f240000300a00 */
[----:B----4-:R-:W-:Y:S06]  /*424d0*/  HMMA.16816.F32.BF16 R16, R4, R14, R16 ;  /* 0x0000000e0410723c */ /* 0x010fec0000041810 */
[----:B------:R-:W-:-:S02]  /*424e0*/  IMAD.MOV.U32 R3, RZ, RZ, R14 ;  /* 0x000000ffff037224 */ /* 0x000fc400078e000e */
[----:B------:R-:W-:-:S15]  /*424f0*/  IMAD.MOV.U32 R0, RZ, RZ, R15 ;  /* 0x000000ffff007224 */ /* 0x000fde00078e000f */
[----:B------:R-:W-:Y:S04]  /*42500*/  STL.64 [R1+0x540], R16 ;  /* 0x0005401001007387 */ /* 0x000fe80000100a00 */
[----:B------:R0:W-:Y:S04]  /*42510*/  STL.64 [R1+0x548], R18 ;  /* 0x0005481201007387 */ /* 0x0001e80000100a00 */
[----:B0-----:R-:W2:Y:S04]  /*42520*/  LDL.LU.64 R18, [R1+0x2cd0] ;  /* 0x002cd00001127983 */ /* 0x001ea80000300a00 */
[----:B------:R-:W4:Y:S04]  /*42530*/  LDL.LU.64 R14, [R1+0x2cc8] ;  /* 0x002cc800010e7983 */ /* 0x000f280000300a00 */
[----:B------:R-:W4:Y:S02]  /*42540*/  LDL.LU.64 R12, [R1+0x2cc0] ;  /* 0x002cc000010c7983 */ /* 0x000f240000300a00 */
[C---:B----4-:R-:W-:Y:S06]  /*42550*/  HMMA.16816.F32.BF16 R12, R4.reuse, R10, R12 ;  /* 0x0000000a040c723c */ /* 0x050fec000004180c */
[----:B--2---:R-:W-:-:S15]  /*42560*/  HMMA.16816.F32.BF16 R24, R4, R18, R24 ;  /* 0x000000120418723c */ /* 0x004fde0000041818 */
[----:B------:R-:W-:-:S02]  /*42570*/  NOP ;  /* 0x0000000000007918 */ /* 0x000fc40000000000 */
[----:B------:R0:W-:Y:S02]  /*42580*/  STL.64 [R1+0x530], R12 ;  /* 0x0005300c01007387 */ /* 0x0001e40000100a00 */
[----:B0-----:R-:W-:Y:S02]  /*42590*/  IMAD.MOV.U32 R13, RZ, RZ, R10 ;  /* 0x000000ffff0d7224 */ /* 0x001fe400078e000a */
[----:B------:R-:W-:Y:S02]  /*425a0*/  IMAD.MOV.U32 R12, RZ, RZ, R11 ;  /* 0x000000ffff0c7224 */ /* 0x000fe400078e000b */
[----:B------:R-:W0:Y:S04]  /*425b0*/  LDSM.16.MT88.4 R8, [R28+UR4+0xa180] ;  /* 0x00a180041c08783b */ /* 0x000e280008004200 */
[----:B------:R-:W-:Y:S04]  /*425c0*/  STL.64 [R1+0x538], R14 ;  /* 0x0005380e01007387 */ /* 0x000fe80000100a00 */
[----:B0-----:R0:W-:Y:S04]  /*425d0*/  STL.64 [R1+0x2b60], R10 ;  /* 0x002b600a01007387 */ /* 0x0011e80000100a00 */
[----:B------:R1:W-:Y:S04]  /*425e0*/  STL.64 [R1+0x2b58], R8 ;  /* 0x002b580801007387 */ /* 0x0003e80000100a00 */
[----:B0-----:R-:W2:Y:S04]  /*425f0*/  LDL.LU.64 R10, [R1+0x118] ;  /* 0x00011800010a7983 */ /* 0x001ea80000300a00 */
[----:B------:R-:W-:Y:S04]  /*42600*/  STL.64 [R1+0x520], R24 ;  /* 0x0005201801007387 */ /* 0x000fe80000100a00 */
[----:B------:R0:W-:Y:S01]  /*42610*/  STL.64 [R1+0x528], R26 ;  /* 0x0005281a01007387 */ /* 0x0001e20000100a00 */
[----:B-1----:R-:W-:-:S02]  /*42620*/  IMAD.MOV.U32 R9, RZ, RZ, R18 ;  /* 0x000000ffff097224 */ /* 0x002fc400078e0012 */
[----:B------:R-:W-:Y:S01]  /*42630*/  IMAD.MOV.U32 R8, RZ, RZ, R19 ;  /* 0x000000ffff087224 */ /* 0x000fe200078e0013 */
[----:B0-----:R-:W4:Y:S04]  /*42640*/  LDL.LU.64 R26, [R1+0x2cb8] ;  /* 0x002cb800011a7983 */ /* 0x001f280000300a00 */
[----:B------:R-:W4:Y:S04]  /*42650*/  LDL.LU.64 R24, [R1+0x2cb0] ;  /* 0x002cb00001187983 */ /* 0x000f280000300a00 */
[----:B------:R-:W4:Y:S02]  /*42660*/  LDL.LU.64 R18, [R1+0x2ca8] ;  /* 0x002ca80001127983 */ /* 0x000f240000300a00 */
[----:B----4-:R-:W-:-:S15]  /*42670*/  HMMA.16816.F32.BF16 R24, R4, R18, R24 ;  /* 0x000000120418723c */ /* 0x010fde0000041818 */
[----:B------:R-:W-:-:S08]  /*42680*/  NOP ;  /* 0x0000000000007918 */ /* 0x000fd00000000000 */
[----:B------:R-:W-:Y:S04]  /*42690*/  STL.64 [R1+0x510], R24 ;  /* 0x0005101801007387 */ /* 0x000fe80000100a00 */
[----:B------:R0:W-:Y:S04]  /*426a0*/  STL.64 [R1+0x518], R26 ;  /* 0x0005181a01007387 */ /* 0x0001e80000100a00 */
[----:B0-----:R-:W3:Y:S04]  /*426b0*/  LDL.LU.64 R26, [R1+0x2ca0] ;  /* 0x002ca000011a7983 */ /* 0x001ee80000300a00 */
[----:B------:R0:W-:Y:S02]  /*426c0*/  STL.64 [R1+0x2c18], R18 ;  /* 0x002c181201007387 */ /* 0x0001e40000100a00 */
[----:B0-----:R-:W-:-:S02]  /*426d0*/  IMAD.MOV.U32 R18, RZ, RZ, R9 ;  /* 0x000000ffff127224 */ /* 0x001fc400078e0009 */
[----:B------:R-:W-:-:S05]  /*426e0*/  IMAD.MOV.U32 R19, RZ, RZ, R8 ;  /* 0x000000ffff137224 */ /* 0x000fca00078e0008 */
[----:B------:R0:W-:Y:S02]  /*426f0*/  STL.64 [R1+0x2c30], R18 ;  /* 0x002c301201007387 */ /* 0x0001e40000100a00 */
[----:B0-----:R-:W-:Y:S02]  /*42700*/  IMAD.MOV.U32 R18, RZ, RZ, R13 ;  /* 0x000000ffff127224 */ /* 0x001fe400078e000d */
[----:B------:R-:W-:-:S05]  /*42710*/  IMAD.MOV.U32 R19, RZ, RZ, R12 ;  /* 0x000000ffff137224 */ /* 0x000fca00078e000c */
[----:B------:R0:W-:Y:S04]  /*42720*/  STL.64 [R1+0x2c48], R18 ;  /* 0x002c481201007387 */ /* 0x0001e80000100a00 */
[----:B------:R-:W4:Y:S04]  /*42730*/  LDL.LU R12, [R1+0xd0] ;  /* 0x0000d000010c7983 */ /* 0x000f280000300800 */
[----:B------:R-:W4:Y:S04]  /*42740*/  LDL.LU R13, [R1+0xd4] ;  /* 0x0000d400010d7983 */ /* 0x000f280000300800 */
[----:B------:R-:W4:Y:S04]  /*42750*/  LDL.LU R14, [R1+0xd8] ;  /* 0x0000d800010e7983 */ /* 0x000f280000300800 */
[----:B------:R-:W4:Y:S01]  /*42760*/  LDL.LU R15, [R1+0xdc] ;  /* 0x0000dc00010f7983 */ /* 0x000f220000300800 */
[----:B0-----:R-:W-:-:S02]  /*42770*/  IMAD.MOV.U32 R18, RZ, RZ, R3 ;  /* 0x000000ffff127224 */ /* 0x001fc400078e0003 */
[----:B------:R-:W-:-:S05]  /*42780*/  IMAD.MOV.U32 R19, RZ, RZ, R0 ;  /* 0x000000ffff137224 */ /* 0x000fca00078e0000 */
[----:B------:R0:W-:Y:S04]  /*42790*/  STL.64 [R1+0x2c60], R18 ;  /* 0x002c601201007387 */ /* 0x0001e80000100a00 */
[----:B------:R-:W2:Y:S04]  /*427a0*/  LDL.LU R16, [R1+0xc0] ;  /* 0x0000c00001107983 */ /* 0x000ea80000300800 */
[----:B------:R-:W2:Y:S04]  /*427b0*/  LDL.LU R17, [R1+0xc4] ;  /* 0x0000c40001117983 */ /* 0x000ea80000300800 */
[----:B0-----:R-:W2:Y:S04]  /*427c0*/  LDL.LU R18, [R1+0xc8] ;  /* 0x0000c80001127983 */ /* 0x001ea80000300800 */
[----:B------:R-:W2:Y:S01]  /*427d0*/  LDL.LU R19, [R1+0xcc] ;  /* 0x0000cc0001137983 */ /* 0x000ea20000300800 */
[----:B---3--:R-:W-:Y:S03]  /*427e0*/  HMMA.16816.F32.BF16 R24, R4, R26, R20 ;  /* 0x0000001a0418723c */ /* 0x008fe60000041814 */
[----:B------:R-:W3:Y:S04]  /*427f0*/  LDL.LU.64 R22, [R1+0x2c98] ;  /* 0x002c980001167983 */ /* 0x000ee80000300a00 */
[----:B------:R-:W3:-:S15]  /*42800*/  LDL.LU.64 R20, [R1+0x2c90] ;  /* 0x002c900001147983 */ /* 0x000ede0000300a00 */
[----:B------:R-:W-:-:S01]  /*42810*/  NOP ;  /* 0x0000000000007918 */ /* 0x000fc20000000000 */
[----:B------:R-:W-:Y:S04]  /*42820*/  STL.64 [R1+0x500], R24 ;  /* 0x0005001801007387 */ /* 0x000fe80000100a00 */
[----:B------:R0:W-:Y:S04]  /*42830*/  STL.64 [R1+0x508], R26 ;  /* 0x0005081a01007387 */ /* 0x0001e80000100a00 */
[----:B0-----:R-:W3:Y:S04]  /*42840*/  LDL.LU.64 R26, [R1+0x2c88] ;  /* 0x002c8800011a7983 */ /* 0x001ee80000300a00 */
[----:B------:R-:W4:Y:S01]  /*42850*/  LDL.LU R24, [R1+0x2c80] ;  /* 0x002c800001187983 */ /* 0x000f220000300800 */
[----:B---3--:R-:W-:-:S15]  /*42860*/  HMMA.16816.F32.BF16 R20, R4, R26, R20 ;  /* 0x0000001a0414723c */ /* 0x008fde0000041814 */
[----:B------:R-:W-:-:S08]  /*42870*/  NOP ;  /* 0x0000000000007918 */ /* 0x000fd00000000000 */
[----:B------:R-:W-:Y:S04]  /*42880*/  STL.64 [R1+0x1e0], R20 ;  /* 0x0001e01401007387 */ /* 0x000fe80000100a00 */
[----:B------:R0:W-:Y:S04]  /*42890*/  STL.64 [R1+0x1e8], R22 ;  /* 0x0001e81601007387 */ /* 0x0001e80000100a00 */
[----:B0-----:R-:W3:Y:S04]  /*428a0*/  LDL.LU.64 R22, [R1+0x2c78] ;  /* 0x002c780001167983 */ /* 0x001ee80000300a00 */
[----:B------:R-:W-:Y:S04]  /*428b0*/  STL.64 [R1+0x2c10], R26 ;  /* 0x002c101a01007387 */ /* 0x000fe80000100a00 */
[----:B----4-:R0:W-:Y:S04]  /*428c0*/  STL [R1+0x2c08], R24 ;  /* 0x002c081801007387 */ /* 0x0101e80000100800 */
        /* <DEDUP_REMOVED lines=14> */
[----:B------:R-:W4:Y:S04]  /*429b0*/  LDL.LU R26, [R1+0xa8] ;  /* 0x0000a800011a7983 */ /* 0x000f280000300800 */
[----:B------:R-:W4:Y:S01]  /*429c0*/  LDL.LU R27, [R1+0xac] ;  /* 0x0000ac00011b7983 */ /* 0x000f220000300800 */
[----:B---3--:R-:W-:Y:S03]  /*429d0*/  HMMA.16816.F32.BF16 R4, R4, R22, R12 ;  /* 0x000000160404723c */ /* 0x008fe6000004180c */
[----:B----4-:R-:W-:Y:S04]  /*429e0*/  STL.64 [R1+0x2c58], R26 ;  /* 0x002c581a01007387 */ /* 0x010fe80000100a00 */
        /* <DEDUP_REMOVED lines=8> */
[----:B------:R0:W-:Y:S04]  /*42a70*/  STL.64 [R1+0x158], R6 ;  /* 0x0001580601007387 */ /* 0x0001e80000100a00 */
[----:B0-----:R-:W4:Y:S01]  /*42a80*/  LDL.LU.64 R6, [R1+0xf8] ;  /* 0x0000f80001067983 */ /* 0x001f220000300a00 */
[----:B---3--:R-:W-:-:S15]  /*42a90*/  HMMA.16816.F32.BF16 R16, R12, R10, R16 ;  /* 0x0000000a0c10723c */ /* 0x008fde0000041810 */
[----:B------:R-:W-:-:S08]  /*42aa0*/  NOP ;  /* 0x0000000000007918 */ /* 0x000fd00000000000 */
        /* <DEDUP_REMOVED lines=30> */
[----:B------:R-:W3:Y:S04]  /*42c90*/  LDL.LU R24, [R1+0x2c08] ;  /* 0x002c080001187983 */ /* 0x000ee80000300800 */
[----:B------:R-:W4:Y:S04]  /*42ca0*/  LDL.LU.64 R18, [R1+0x2c00] ;  /* 0x002c000001127983 */ /* 0x000f280000300a00 */
[----:B------:R-:W4:Y:S02]  /*42cb0*/  LDL.LU.64 R16, [R1+0x2bf8] ;  /* 0x002bf80001107983 */ /* 0x000f240000300a00 */
[----:B----4-:R-:W-:-:S15]  /*42cc0*/  HMMA.16816.F32.BF16 R16, R12, R6, R16 ;  /* 0x000000060c10723c */ /* 0x010fde0000041810 */
[----:B------:R-:W-:-:S08]  /*42cd0*/  NOP ;  /* 0x0000000000007918 */ /* 0x000fd00000000000 */
[----:B------:R-:W-:Y:S04]  /*42ce0*/  STL.64 [R1+0x5f0], R16 ;  /* 0x0005f01001007387 */ /* 0x000fe80000100a00 */
[----:B------:R0:W-:Y:S04]  /*42cf0*/  STL.64 [R1+0x5f8], R18 ;  /* 0x0005f81201007387 */ /* 0x0001e80000100a00 */
[----:B0-----:R-:W2:Y:S04]  /*42d00*/  LDL.LU.64 R18, [R1+0x2bf0] ;  /* 0x002bf00001127983 */ /* 0x001ea80000300a00 */
[----:B------:R-:W2:Y:S04]  /*42d10*/  LDL.LU.64 R16, [R1+0x2be8] ;  /* 0x002be80001107983 */ /* 0x000ea80000300a00 */
[----:B------:R-:W4:Y:S01]  /*42d20*/  LDL.LU R4, [R1+0x230] ;  /* 0x0002300001047983 */ /* 0x000f220000300800 */
[----:B------:R-:W-:-:S02]  /*42d30*/  IMAD.MOV.U32 R9, RZ, RZ, R6 ;  /* 0x000000ffff097224 */ /* 0x000fc400078e0006 */
[----:B------:R-:W-:Y:S01]  /*42d40*/  IMAD.MOV.U32 R8, RZ, RZ, R7 ;  /* 0x000000ffff087224 */ /* 0x000fe200078e0007 */
[----:B------:R-:W4:Y:S04]  /*42d50*/  LDL.LU R5, [R1+0x234] ;  /* 0x0002340001057983 */ /* 0x000f280000300800 */
[----:B------:R-:W4:Y:S01]  /*42d60*/  LDL.LU R6, [R1+0x238] ;  /* 0x0002380001067983 */ /* 0x000f220000300800 */
[----:B------:R-:W-:-:S03]  /*42d70*/  IMAD.MOV.U32 R7, RZ, RZ, R2 ;  /* 0x000000ffff077224 */ /* 0x000fc600078e0002 */
[----:B------:R-:W4:Y:S01]  /*42d80*/  LDL.LU R2, [R1+0x2be0] ;  /* 0x002be00001027983 */ /* 0x000f220000300800 */
[----:B--2---:R-:W-:-:S15]  /*42d90*/  HMMA.16816.F32.BF16 R16, R12, R26, R16 ;  /* 0x0000001a0c10723c */ /* 0x004fde0000041810 */
[----:B------:R-:W-:-:S08]  /*42da0*/  NOP ;  /* 0x0000000000007918 */ /* 0x000fd00000000000 */
[----:B------:R-:W-:Y:S04]  /*42db0*/  STL.64 [R1+0x5e0], R16 ;  /* 0x0005e01001007387 */ /* 0x000fe80000100a00 */
[----:B------:R0:W-:Y:S04]  /*42dc0*/  STL.64 [R1+0x5e8], R18 ;  /* 0x0005e81201007387 */ /* 0x0001e80000100a00 */
[----:B0-----:R-:W2:Y:S04]  /*42dd0*/  LDL.LU.64 R18, [R1+0x2bd8] ;  /* 0x002bd80001127983 */ /* 0x001ea80000300a00 */
[----:B------:R-:W2:Y:S02]  /*42de0*/  LDL.LU.64 R16, [R1+0x2bd0] ;  /* 0x002bd00001107983 */ /* 0x000ea40000300a00 */
[----:B--2---:R-:W-:Y:S02]  /*42df0*/  HMMA.16816.F32.BF16 R16, R12, R22, R16 ;  /* 0x000000160c10723c */ /* 0x004fe40000041810 */
[----:B---3--:R-:W0:Y:S04]  /*42e00*/  LDSM.16.MT88.4 R12, [R24+UR4+0xc000] ;  /* 0x00c00004180c783b */ /* 0x008e280008004200 */
[----:B0-----:R-:W-:-:S15]  /*42e10*/  STL [R1+0x2ab8], R12 ;  /* 0x002ab80c01007387 */ /* 0x001fde0000100800 */
[----:B------:R-:W-:-:S02]  /*42e20*/  NOP ;  /* 0x0000000000007918 */ /* 0x000fc40000000000 */
[----:B------:R-:W-:Y:S04]  /*42e30*/  STL.64 [R1+0x4f0], R16 ;  /* 0x0004f01001007387 */ /* 0x000fe80000100a00 */
[----:B------:R-:W-:Y:S04]  /*42e40*/  STL.64 [R1+0x4f8], R18 ;  /* 0x0004f81201007387 */ /* 0x000fe80000100a00 */
[----:B----4-:R-:W0:Y:S04]  /*42e50*/  LDSM.16.M88.4 R16, [R2+UR4+0x10080] ;  /* 0x010080040210783b */ /* 0x010e280008000200 */
[----:B------:R-:W-:Y:S04]  /*42e60*/  STL [R1+0x2ab4], R13 ;  /* 0x002ab40d01007387 */ /* 0x000fe80000100800 */
[----:B------:R-:W-:Y:S04]  /*42e70*/  STL [R1+0x2ab0], R14 ;  /* 0x002ab00e01007387 */ /* 0x000fe80000100800 */
[----:B------:R-:W-:Y:S04]  /*42e80*/  STL [R1+0x2aac], R15 ;  /* 0x002aac0f01007387 */ /* 0x000fe80000100800 */
        /* <DEDUP_REMOVED lines=10> */
[----:B0-----:R-:W-:Y:S04]  /*42f30*/  STL.64 [R1+0x50], R16 ;  /* 0x0000501001007387 */ /* 0x001fe80000100a00 */
[----:B------:R-:W-:Y:S04]  /*42f40*/  STL.64 [R1+0x58], R18 ;  /* 0x0000581201007387 */ /* 0x000fe80000100a00 */
[----:B------:R-:W0:Y:S04]  /*42f50*/  LDSM.16.M88.4 R16, [R2+UR4+0x11880] ;  /* 0x011880040210783b */ /* 0x000e280008000200 */
[----:B0-----:R-:W-:Y:S04]  /*42f60*/  STL.64 [R1+0x40], R16 ;  /* 0x0000401001007387 */ /* 0x001fe80000100a00 */
[----:B------:R0:W-:Y:S01]  /*42f70*/  STL.64 [R1+0x48], R18 ;  /* 0x0000481201007387 */ /* 0x0001e20000100a00 */
[----:B------:R-:W-:-:S02]  /*42f80*/  IMAD.MOV.U32 R12, RZ, RZ, R16 ;  /* 0x000000ffff0c7224 */ /* 0x000fc400078e0010 */
[----:B------:R-:W-:Y:S01]  /*42f90*/  IMAD.MOV.U32 R13, RZ, RZ, R17 ;  /* 0x000000ffff0d7224 */ /* 0x000fe200078e0011 */
[----:B0-----:R-:W2:Y:S04]  /*42fa0*/  LDL.LU.64 R18, [R1+0x2bc8] ;  /* 0x002bc80001127983 */ /* 0x001ea80000300a00 */
[----:B------:R-:W2:Y:S04]  /*42fb0*/  LDL.LU.64 R16, [R1+0x2bc0] ;  /* 0x002bc00001107983 */ /* 0x000ea80000300a00 */
[----:B------:R0:W-:Y:S04]  /*42fc0*/  STL.64 [R1+0x2ac8], R14 ;  /* 0x002ac80e01007387 */ /* 0x0001e80000100a00 */
[----:B------:R-:W-:Y:S01]  /*42fd0*/  STL.64 [R1+0x2ac0], R12 ;  /* 0x002ac00c01007387 */ /* 0x000fe20000100a00 */
[----:B0-----:R-:W-:-:S02]  /*42fe0*/  IMAD.MOV.U32 R14, RZ, RZ, R9 ;  /* 0x000000ffff0e7224 */ /* 0x001fc400078e0009 */
[----:B------:R-:W-:-:S05]  /*42ff0*/  IMAD.MOV.U32 R15, RZ, RZ, R8 ;  /* 0x000000ffff0f7224 */ /* 0x000fca00078e0008 */
[----:B------:R-:W-:Y:S04]  /*43000*/  STL.64 [R1+0x2b88], R14 ;  /* 0x002b880e01007387 */ /* 0x000fe80000100a00 */
        /* <DEDUP_REMOVED lines=8> */
[----:B------:R-:W1:Y:S04]  /*43090*/  LDSM.16.M88.4 R20, [R2+UR4+0x13080] ;  /* 0x013080040214783b */ /* 0x000e680008000200 */
[----:B0-----:R-:W-:Y:S04]  /*430a0*/  STL.64 [R1+0x20], R12 ;  /* 0x0000200c01007387 */ /* 0x001fe80000100a00 */
[----:B------:R-:W-:Y:S04]  /*430b0*/  STL.64 [R1+0x28], R14 ;  /* 0x0000280e01007387 */ /* 0x000fe80000100a00 */
[----:B------:R0:W3:Y:S04]  /*430c0*/  LDSM.16.M88.4 R12, [R2+UR4+0x13880] ;  /* 0x01388004020c783b */ /* 0x0000e80008000200 */
[----:B-1----:R-:W-:Y:S04]  /*430d0*/  STL.64 [R1+0x10], R20 ;  /* 0x0000101401007387 */ /* 0x002fe80000100a00 */
[----:B------:R-:W-:Y:S01]  /*430e0*/  STL.64 [R1+0x18], R22 ;  /* 0x0000181601007387 */ /* 0x000fe20000100a00 */
[----:B------:R-:W-:-:S02]  /*430f0*/  IMAD.MOV.U32 R25, RZ, RZ, R10 ;  /* 0x000000ffff197224 */ /* 0x000fc400078e000a */
[----:B0-----:R-:W-:Y:S01]  /*43100*/  IMAD.MOV.U32 R2, RZ, RZ, R11 ;  /* 0x000000ffff027224 */ /* 0x001fe200078e000b */
[----:B---3--:R-:W-:Y:S04]  /*43110*/  STL.64 [R1], R12 ;  /* 0x0000000c01007387 */ /* 0x008fe80000100a00 */
[----:B------:R-:W-:Y:S01]  /*43120*/  STL.64 [R1+0x8], R14 ;  /* 0x0000080e01007387 */ /* 0x000fe20000100a00 */
[----:B--2---:R-:W-:-:S15]  /*43130*/  HMMA.16816.F32.BF16 R4, R16, R10, R4 ;  /* 0x0000000a1004723c */ /* 0x004fde0000041804 */
[----:B------:R-:W-:-:S08]  /*43140*/  NOP ;  /* 0x0000000000007918 */ /* 0x000fd00000000000 */
[----:B------:R-:W-:Y:S04]  /*43150*/  STL.64 [R1+0x4e0], R4 ;  /* 0x0004e00401007387 */ /* 0x000fe80000100a00 */
[----:B------:R-:W-:Y:S04]  /*43160*/  STL.64 [R1+0x4e8], R6 ;  /* 0x0004e80601007387 */ /* 0x000fe80000100a00 */
[----:B------:R-:W2:Y:S04]  /*43170*/  LDL.LU R8, [R1+0x260] ;  /* 0x0002600001087983 */ /* 0x000ea80000300800 */
[----:B------:R-:W2:Y:S04]  /*43180*/  LDL.LU R9, [R1+0x264] ;  /* 0x0002640001097983 */ /* 0x000ea80000300800 */
[----:B------:R-:W3:Y:S04]  /*43190*/  LDL.LU R10, [R1+0x268] ;  /* 0x00026800010a7983 */ /* 0x000ee80000300800 */
[----:B------:R-:W3:Y:S04]  /*431a0*/  LDL.LU R11, [R1+0x26c] ;  /* 0x00026c00010b7983 */ /* 0x000ee80000300800 */
[----:B------:R-:W0:Y:S04]  /*431b0*/  LDSM.16.MT88.4 R4, [R24+UR4+0xc080] ;  /* 0x00c080041804783b */ /* 0x000e280008004200 */
[----:B---3--:R1:W-:Y:S04]  /*431c0*/  STL.64 [R1+0x2b98], R10 ;  /* 0x002b980a01007387 */ /* 0x0083e80000100a00 */
[----:B--2---:R-:W-:Y:S04]  /*431d0*/  STL.64 [R1+0x2b90], R8 ;  /* 0x002b900801007387 */ /* 0x004fe80000100a00 */
[----:B-1----:R-:W2:Y:S04]  /*431e0*/  LDL.LU.64 R10, [R1+0x138] ;  /* 0x00013800010a7983 */ /* 0x002ea80000300a00 */
[----:B--2---:R1:W-:Y:S04]  /*431f0*/  STL.64 [R1+0x2ba8], R10 ;  /* 0x002ba80a01007387 */ /* 0x0043e80000100a00 */
[----:B-1----:R-:W2:Y:S04]  /*43200*/  LDL.LU.64 R10, [R1+0x148] ;  /* 0x00014800010a7983 */ /* 0x002ea80000300a00 */
[----:B------:R-:W3:Y:S04]  /*43210*/  LDL.LU.64 R14, [R1+0x128] ;  /* 0x00012800010e7983 */ /* 0x000ee80000300a00 */
[----:B---3--:R1:W-:Y:S04]  /*43220*/  STL.64 [R1+0x2ba0], R14 ;  /* 0x002ba00e01007387 */ /* 0x0083e80000100a00 */
[----:B------:R-:W3:Y:S04]  /*43230*/  LDL.LU R12, [R1+0x270] ;  /* 0x00027000010c7983 */ /* 0x000ee80000300800 */
[----:B------:R-:W3:Y:S04]  /*43240*/  LDL.LU R13, [R1+0x274] ;  /* 0x00027400010d7983 */ /* 0x000ee80000300800 */
[----:B-1----:R-:W4:Y:S04]  /*43250*/  LDL.LU R14, [R1+0x278] ;  /* 0x00027800010e7983 */ /* 0x002f280000300800 */
[----:B------:R-:W4:Y:S04]  /*43260*/  LDL.LU R15, [R1+0x27c] ;  /* 0x00027c00010f7983 */ /* 0x000f280000300800 */
[----:B----4-:R-:W-:Y:S04]  /*43270*/  STL.64 [R1+0x2bb8], R14 ;  /* 0x002bb80e01007387 */ /* 0x010fe80000100a00 */
[----:B---3--:R1:W-:Y:S04]  /*43280*/  STL.64 [R1+0x2bb0], R12 ;  /* 0x002bb00c01007387 */ /* 0x0083e80000100a00 */
[----:B-1----:R-:W2:Y:S04]  /*43290*/  LDL.LU R12, [R1+0x280] ;  /* 0x00028000010c7983 */ /* 0x002ea80000300800 */
[----:B------:R-:W2:Y:S04]  /*432a0*/  LDL.LU R13, [R1+0x284] ;  /* 0x00028400010d7983 */ /* 0x000ea80000300800 */
[----:B------:R-:W2:Y:S04]  /*432b0*/  LDL.LU R14, [R1+0x288] ;  /* 0x00028800010e7983 */ /* 0x000ea80000300800 */
[----:B------:R-:W2:Y:S04]  /*432c0*/  LDL.LU R15, [R1+0x28c] ;  /* 0x00028c00010f7983 */ /* 0x000ea80000300800 */
[----:B------:R-:W3:Y:S04]  /*432d0*/  LDL.LU R20, [R1+0x250] ;  /* 0x0002500001147983 */ /* 0x000ee80000300800 */
[----:B------:R-:W3:Y:S04]  /*432e0*/  LDL.LU R21, [R1+0x254] ;  /* 0x0002540001157983 */ /* 0x000ee80000300800 */
[----:B------:R-:W3:Y:S04]  /*432f0*/  LDL.LU R22, [R1+0x258] ;  /* 0x0002580001167983 */ /* 0x000ee80000300800 */
[----:B------:R-:W3:Y:S04]  /*43300*/  LDL.LU R23, [R1+0x25c] ;  /* 0x00025c0001177983 */ /* 0x000ee80000300800 */
[----:B------:R-:W-:Y:S04]  /*43310*/  STL.64 [R1+0x2b80], R26 ;  /* 0x002b801a01007387 */ /* 0x000fe80000100a00 */
[----:B------:R-:W-:Y:S04]  /*43320*/  STL.64 [R1+0x2b78], R24 ;  /* 0x002b781801007387 */ /* 0x000fe80000100a00 */
        /* <DEDUP_REMOVED lines=13> */
[----:B----4-:R0:W-:Y:S04]  /*43400*/  STL.64 [R1+0x2ae8], R6 ;  /* 0x002ae80601007387 */ /* 0x0101e80000100a00 */
[----:B--2---:R-:W-:Y:S04]  /*43410*/  STL.64 [R1+0x2ae0], R4 ;  /* 0x002ae00401007387 */ /* 0x004fe80000100a00 */
[----:B------:R-:W2:Y:S04]  /*43420*/  LDL.LU R24, [R1+0x240] ;  /* 0x0002400001187983 */ /* 0x000ea80000300800 */
[----:B------:R-:W2:Y:S04]  /*43430*/  LDL.LU R25, [R1+0x244] ;  /* 0x0002440001197983 */ /* 0x000ea80000300800 */
[----:B------:R-:W2:Y:S04]  /*43440*/  LDL.LU R26, [R1+0x248] ;  /* 0x00024800011a7983 */ /* 0x000ea80000300800 */
[----:B------:R-:W2:Y:S04]  /*43450*/  LDL.LU R27, [R1+0x24c] ;  /* 0x00024c00011b7983 */ /* 0x000ea80000300800 */
[----:B------:R-:W-:Y:S04]  /*43460*/  STL.64 [R1+0x160], R12 ;  /* 0x0001600c01007387 */ /* 0x000fe80000100a00 */
[----:B------:R1:W-:Y:S01]  /*43470*/  STL.64 [R1+0x168], R14 ;  /* 0x0001680e01007387 */ /* 0x0003e20000100a00 */
[----:B0-----:R-:W-:-:S02]  /*43480*/  IMAD.MOV.U32 R6, RZ, RZ, R3 ;  /* 0x000000ffff067224 */ /* 0x001fc400078e0003 */
[----:B------:R-:W-:Y:S02]  /*43490*/  IMAD.MOV.U32 R7, RZ, RZ, R0 ;  /* 0x000000ffff077224 */ /* 0x000fe400078e0000 */
[----:B------:R-:W-:Y:S02]  /*434a0*/  IMAD.MOV.U32 R0, RZ, RZ, R10 ;  /* 0x000000ffff007224 */ /* 0x000fe400078e000a */
[----:B------:R-:W-:Y:S01]  /*434b0*/  IMAD.MOV.U32 R3, RZ, RZ, R11 ;  /* 0x000000ffff037224 */ /* 0x000fe200078e000b */
[----:B-1----:R-:W4:Y:S04]  /*434c0*/  LDL.LU.64 R14, [R1+0x2bb8] ;  /* 0x002bb800010e7983 */ /* 0x002f280000300a00 */
[----:B------:R-:W4:Y:S04]  /*434d0*/  LDL.LU.64 R12, [R1+0x2bb0] ;  /* 0x002bb000010c7983 */ /* 0x000f280000300a00 */
[----:B------:R-:W4:Y:S02]  /*434e0*/  LDL.LU.64 R10, [R1+0x2ba8] ;  /* 0x002ba800010a7983 */ /* 0x000f240000300a00 */
[----:B----4-:R-:W-:Y:S06]  /*434f0*/  HMMA.16816.F32.BF16 R12, R16, R10, R12 ;  /* 0x0000000a100c723c */ /* 0x010fec000004180c */
[----:B------:R-:W-:-:S02]  /*43500*/  IMAD.MOV.U32 R5, RZ, RZ, R10 ;  /* 0x000000ffff057224 */ /* 0x000fc400078e000a */
[----:B------:R-:W-:-:S15]  /*43510*/  IMAD.MOV.U32 R4, RZ, RZ, R11 ;  /* 0x000000ffff047224 */ /* 0x000fde00078e000b */
[----:B------:R-:W-:Y:S04]  /*43520*/  STL.64 [R1+0x4d0], R12 ;  /* 0x0004d00c01007387 */ /* 0x000fe80000100a00 */
[----:B------:R0:W-:Y:S04]  /*43530*/  STL.64 [R1+0x4d8], R14 ;  /* 0x0004d80e01007387 */ /* 0x0001e80000100a00 */
[----:B0-----:R-:W4:Y:S04]  /*43540*/  LDL.LU.64 R14, [R1+0x2ba0] ;  /* 0x002ba000010e7983 */ /* 0x001f280000300a00 */
[----:B------:R-:W4:Y:S04]  /*43550*/  LDL.LU.64 R10, [R1+0x2b98] ;  /* 0x002b9800010a7983 */ /* 0x000f280000300a00 */
[----:B------:R-:W4:Y:S01]  /*43560*/  LDL.LU.64 R8, [R1+0x2b90] ;  /* 0x002b900001087983 */ /* 0x000f220000300a00 */
[C---:B---3--:R-:W-:Y:S06]  /*43570*/  HMMA.16816.F32.BF16 R20, R16.reuse, R6, R20 ;  /* 0x000000061014723c */ /* 0x048fec0000041814 */
[----:B----4-:R-:W-:-:S15]  /*43580*/  HMMA.16816.F32.BF16 R8, R16, R14, R8 ;  /* 0x0000000e1008723c */ /* 0x010fde0000041808 */
[----:B------:R-:W-:-:S08]  /*43590*/  NOP ;  /* 0x0000000000007918 */ /* 0x000fd00000000000 */
[----:B------:R0:W-:Y:S04]  /*435a0*/  STL.64 [R1+0x4c0], R8 ;  /* 0x0004c00801007387 */ /* 0x0001e80000100a00 */
[----:B------:R-:W-:Y:S01]  /*435b0*/  STL.64 [R1+0x4c8], R10 ;  /* 0x0004c80a01007387 */ /* 0x000fe20000100a00 */
[----:B0-----:R-:W-:Y:S02]  /*435c0*/  IMAD.MOV.U32 R9, RZ, RZ, R14 ;  /* 0x000000ffff097224 */ /* 0x001fe400078e000e */
[----:B------:R-:W-:Y:S02]  /*435d0*/  IMAD.MOV.U32 R8, RZ, RZ, R15 ;  /* 0x000000ffff087224 */ /* 0x000fe400078e000f */
[----:B------:R-:W2:Y:S04]  /*435e0*/  LDL.LU.64 R14, [R1+0x2b88] ;  /* 0x002b8800010e7983 */ /* 0x000ea80000300a00 */
[----:B------:R0:W-:Y:S04]  /*435f0*/  STL.64 [R1+0x2af8], R6 ;  /* 0x002af80601007387 */ /* 0x0001e80000100a00 */
[----:B------:R1:W-:Y:S04]  /*43600*/  STL.64 [R1+0x4b0], R20 ;  /* 0x0004b01401007387 */ /* 0x0003e80000100a00 */
[----:B------:R3:W-:Y:S01]  /*43610*/  STL.64 [R1+0x4b8], R22 ;  /* 0x0004b81601007387 */ /* 0x0007e20000100a00 */
[----:B0-----:R-:W-:-:S02]  /*43620*/  IMAD.MOV.U32 R6, RZ, RZ, R9 ;  /* 0x000000ffff067224 */ /* 0x001fc400078e0009 */
[----:B------:R-:W-:-:S05]  /*43630*/  IMAD.MOV.U32 R7, RZ, RZ, R8 ;  /* 0x000000ffff077224 */ /* 0x000fca00078e0008 */
[----:B------:R0:W-:Y:S04]  /*43640*/  STL.64 [R1+0x2b10], R6 ;  /* 0x002b100601007387 */ /* 0x0001e80000100a00 */
[----:B-1----:R-:W4:Y:S04]  /*43650*/  LDL.LU R20, [R1+0x5d0] ;  /* 0x0005d00001147983 */ /* 0x002f280000300800 */
[----:B------:R-:W4:Y:S04]  /*43660*/  LDL.LU R21, [R1+0x5d4] ;  /* 0x0005d40001157983 */ /* 0x000f280000300800 */
[----:B---3--:R-:W4:Y:S04]  /*43670*/  LDL.LU R22, [R1+0x5d8] ;  /* 0x0005d80001167983 */ /* 0x008f280000300800 */
[----:B------:R-:W4:Y:S04]  /*43680*/  LDL.LU R23, [R1+0x5dc] ;  /* 0x0005dc0001177983 */ /* 0x000f280000300800 */
[----:B------:R-:W3:Y:S04]  /*43690*/  LDL.LU R8, [R1+0x220] ;  /* 0x0002200001087983 */ /* 0x000ee80000300800 */
[----:B------:R-:W3:Y:S04]  /*436a0*/  LDL.LU R9, [R1+0x224] ;  /* 0x0002240001097983 */ /* 0x000ee80000300800 */
[----:B------:R-:W3:Y:S04]  /*436b0*/  LDL.LU R10, [R1+0x228] ;  /* 0x00022800010a7983 */ /* 0x000ee80000300800 */
[----:B------:R-:W3:Y:S01]  /*436c0*/  LDL.LU R11, [R1+0x22c] ;  /* 0x00022c00010b7983 */ /* 0x000ee20000300800 */
[----:B0-----:R-:W-:-:S02]  /*436d0*/  IMAD.MOV.U32 R6, RZ, RZ, R5 ;  /* 0x000000ffff067224 */ /* 0x001fc400078e0005 */
[----:B------:R-:W-:-:S05]  /*436e0*/  IMAD.MOV.U32 R7, RZ, RZ, R4 ;  /* 0x000000ffff077224 */ /* 0x000fca00078e0004 */
[----:B------:R0:W-:Y:S04]  /*436f0*/  STL.64 [R1+0x2b28], R6 ;  /* 0x002b280601007387 */ /* 0x0001e80000100a00 */
[----:B------:R-:W4:Y:S04]  /*43700*/  LDL.LU R4, [R1+0x5b0] ;  /* 0x0005b00001047983 */ /* 0x000f280000300800 */
[----:B------:R-:W4:Y:S04]  /*43710*/  LDL.LU R5, [R1+0x5b4] ;  /* 0x0005b40001057983 */ /* 0x000f280000300800 */
[----:B0-----:R-:W3:Y:S04]  /*43720*/  LDL.LU R6, [R1+0x5b8] ;  /* 0x0005b80001067983 */ /* 0x001ee80000300800 */
[----:B------:R-:W3:Y:S01]  /*43730*/  LDL.LU R7, [R1+0x5bc] ;  /* 0x0005bc0001077983 */ /* 0x000ee20000300800 */
[C---:B--2---:R-:W-:Y:S03]  /*43740*/  HMMA.16816.F32.BF16 R24, R16.reuse, R14, R24 ;  /* 0x0000000e1018723c */ /* 0x044fe60000041818 */
[----:B---3--:R-:W-:Y:S04]  /*43750*/  STL.64 [R1+0x2b48], R6 ;  /* 0x002b480601007387 */ /* 0x008fe80000100a00 */
[----:B----4-:R0:W-:Y:S04]  /*43760*/  STL.64 [R1+0x2b40], R4 ;  /* 0x002b400401007387 */ /* 0x0101e80000100a00 */
        /* <DEDUP_REMOVED lines=8> */
[----:B------:R0:W-:Y:S04]  /*437f0*/  STL.64 [R1+0x2af0], R14 ;  /* 0x002af00e01007387 */ /* 0x0001e80000100a00 */
[----:B------:R-:W2:Y:S04]  /*43800*/  LDL.LU R12, [R1+0x580] ;  /* 0x00058000010c7983 */ /* 0x000ea80000300800 */
        /* <DEDUP_REMOVED lines=19> */
[----:B------:R-:W2:Y:S01]  /*43940*/  LDL.LU.64 R20, [R1+0x2b68] ;  /* 0x002b680001147983 */ /* 0x000ea20000300a00 */
[----:B---3--:R-:W-:Y:S03]  /*43950*/  HMMA.16816.F32.BF16 R16, R16, R22, R8 ;  /* 0x000000161010723c */ /* 0x008fe60000041808 */
[----:B------:R-:W3:Y:S04]  /*43960*/  LDL.LU.64 R10, [R1+0x2b60] ;  /* 0x002b6000010a7983 */ /* 0x000ee80000300a00 */
[----:B------:R-:W3:-:S15]  /*43970*/  LDL.LU.64 R8, [R1+0x2b58] ;  /* 0x002b580001087983 */ /* 0x000ede0000300a00 */
[----:B------:R-:W-:-:S01]  /*43980*/  NOP ;  /* 0x0000000000007918 */ /* 0x000fc20000000000 */
[----:B------:R-:W-:Y:S04]  /*43990*/  STL.64 [R1+0x490], R16 ;  /* 0x0004901001007387 */ /* 0x000fe80000100a00 */
[----:B------:R4:W-:Y:S02]  /*439a0*/  STL.64 [R1+0x498], R18 ;  /* 0x0004981201007387 */ /* 0x0009e40000100a00 */
[----:B----4-:R-:W-:Y:S02]  /*439b0*/  IMAD.MOV.U32 R18, RZ, RZ, R25 ;  /* 0x000000ffff127224 */ /* 0x010fe400078e0019 */
[----:B------:R-:W-:Y:S01]  /*439c0*/  IMAD.MOV.U32 R19, RZ, RZ, R2 ;  /* 0x000000ffff137224 */ /* 0x000fe200078e0002 */
[----:B------:R-:W4:Y:S06]  /*439d0*/  LDL.LU R25, [R1+0x2b50] ;  /* 0x002b500001197983 */ /* 0x000f2c0000300800 */
[----:B---3--:R-:W-:Y:S01]  /*439e0*/  HMMA.16816.F32.BF16 R16, R8, R18, R4 ;  /* 0x000000120810723c */ /* 0x008fe20000041804 */
[----:B------:R-:W3:Y:S04]  /*439f0*/  LDL.LU.64 R6, [R1+0x2b48] ;  /* 0x002b480001067983 */ /* 0x000ee80000300a00 */
[----:B------:R-:W3:-:S15]  /*43a00*/  LDL.LU.64 R4, [R1+0x2b40] ;  /* 0x002b400001047983 */ /* 0x000ede0000300a00 */
[----:B------:R-:W-:-:S03]  /*43a10*/  NOP ;  /* 0x0000000000007918 */ /* 0x000fc60000000000 */
[----:B------:R-:W-:Y:S04]  /*43a20*/  STL.64 [R1+0xe0], R16 ;  /* 0x0000e01001007387 */ /* 0x000fe80000100a00 */
[----:B------:R-:W-:Y:S01]  /*43a30*/  STL [R1+0xe8], R18 ;  /* 0x0000e81201007387 */ /* 0x000fe20000100800 */
[----:B------:R-:W-:-:S03]  /*43a40*/  IMAD.MOV.U32 R2, RZ, RZ, R19 ;  /* 0x000000ffff027224 */ /* 0x000fc600078e0013 */
[----:B------:R0:W1:Y:S04]  /*43a50*/  LDSM.16.MT88.4 R16, [R24+UR4+0xc100] ;  /* 0x00c100041810783b */ /* 0x0000680008004200 */
[----:B------:R-:W-:Y:S04]  /*43a60*/  STL [R1+0x2750], R2 ;  /* 0x0027500201007387 */ /* 0x000fe80000100800 */
[----:B0-----:R-:W4:Y:S04]  /*43a70*/  LDL.LU R24, [R1+0x2b38] ;  /* 0x002b380001187983 */ /* 0x001f280000300800 */
[----:B-1----:R0:W-:Y:S04]  /*43a80*/  STL.64 [R1+0x2988], R18 ;  /* 0x0029881201007387 */ /* 0x0021e80000100a00 */
[----:B------:R3:W-:Y:S01]  /*43a90*/  STL.64 [R1+0x2980], R16 ;  /* 0x0029801001007387 */ /* 0x0007e20000100a00 */
[----:B0-----:R-:W-:-:S02]  /*43aa0*/  IMAD.MOV.U32 R18, RZ, RZ, R0 ;  /* 0x000000ffff127224 */ /* 0x001fc400078e0000 */
[----:B------:R-:W-:Y:S01]  /*43ab0*/  IMAD.MOV.U32 R19, RZ, RZ, R3 ;  /* 0x000000ffff137224 */ /* 0x000fe200078e0003 */
[----:B------:R-:W4:Y:S04]  /*43ac0*/  LDL.LU R0, [R1+0x2b34] ;  /* 0x002b340001007983 */ /* 0x000f280000300800 */
[----:B------:R-:W4:Y:S02]  /*43ad0*/  LDL.LU R3, [R1+0x2b30] ;  /* 0x002b300001037983 */ /* 0x000f240000300800 */
[----:B---3--:R-:W-:Y:S02]  /*43ae0*/  HMMA.16816.F32.BF16 R16, R8, R18, R4 ;  /* 0x000000120810723c */ /* 0x008fe40000041804 */
[----:B------:R-:W2:-:S15]  /*43af0*/  LDL.LU.64 R6, [R1+0x2b28] ;  /* 0x002b280001067983 */ /* 0x000e9e0000300a00 */
[----:B------:R-:W-:-:S06]  /*43b00*/  NOP ;  /* 0x0000000000007918 */ /* 0x000fcc0000000000 */
[----:B------:R0:W-:Y:S04]  /*43b10*/  STL.64 [R1+0xd0], R16 ;  /* 0x0000d01001007387 */ /* 0x0001e80000100a00 */
[----:B------:R-:W-:Y:S04]  /*43b20*/  STL.64 [R1+0xd8], R18 ;  /* 0x0000d81201007387 */ /* 0x000fe80000100a00 */
[----:B0-----:R-:W3:Y:S01]  /*43b30*/  LDL.64 R16, [R1] ;  /* 0x0000000001107983 */ /* 0x001ee20000100a00 */
[----:B--2---:R-:W-:-:S15]  /*43b40*/  HMMA.16816.F32.BF16 R4, R8, R6, R12 ;  /* 0x000000060804723c */ /* 0x004fde000004180c */
[----:B------:R-:W-:-:S09]  /*43b50*/  NOP ;  /* 0x0000000000007918 */ /* 0x000fd20000000000 */
[----:B------:R-:W-:Y:S01]  /*43b60*/  IMAD.MOV.U32 R2, RZ, RZ, R6 ;  /* 0x000000ffff027224 */ /* 0x000fe200078e0006 */
[----:B---3--:R0:W-:Y:S04]  /*43b70*/  STL.64 [R1+0x2a10], R16 ;  /* 0x002a101001007387 */ /* 0x0081e80000100a00 */
[----:B0-----:R-:W2:Y:S04]  /*43b80*/  LDL.LU R16, [R1+0x560] ;  /* 0x0005600001107983 */ /* 0x001ea80000300800 */
[----:B------:R-:W2:Y:S04]  /*43b90*/  LDL.LU R17, [R1+0x564] ;  /* 0x0005640001117983 */ /* 0x000ea80000300800 */
[----:B------:R-:W3:Y:S04]  /*43ba0*/  LDL.LU.64 R14, [R1+0x2b20] ;  /* 0x002b2000010e7983 */ /* 0x000ee80000300a00 */
[----:B------:R-:W3:Y:S04]  /*43bb0*/  LDL.LU.64 R12, [R1+0x2b18] ;  /* 0x002b1800010c7983 */ /* 0x000ee80000300a00 */
[----:B------:R-:W-:Y:S04]  /*43bc0*/  STL.64 [R1+0xc0], R4 ;  /* 0x0000c00401007387 */ /* 0x000fe80000100a00 */
[----:B------:R0:W-:Y:S04]  /*43bd0*/  STL [R1+0xcc], R7 ;  /* 0x0000cc0701007387 */ /* 0x0001e80000100800 */
[----:B0-----:R-:W3:Y:S04]  /*43be0*/  LDL.LU.64 R6, [R1+0x2b10] ;  /* 0x002b100001067983 */ /* 0x001ee80000300a00 */
        /* <DEDUP_REMOVED lines=13> */
[----:B0-----:R-:W3:Y:S04]  /*43cc0*/  LDL.LU.64 R6, [R1+0x2ae8] ;  /* 0x002ae80001067983 */ /* 0x001ee80000300a00 */
[----:B------:R-:W3:Y:S01]  /*43cd0*/  LDL.LU.64 R4, [R1+0x2ae0] ;  /* 0x002ae00001047983 */ /* 0x000ee20000300a00 */
[----:B----4-:R-:W-:-:S02]  /*43ce0*/  IMAD.MOV.U32 R18, RZ, RZ, R3 ;  /* 0x000000ffff127224 */ /* 0x010fc400078e0003 */
[----:B------:R-:W-:Y:S01]  /*43cf0*/  IMAD.MOV.U32 R19, RZ, RZ, R0 ;  /* 0x000000ffff137224 */ /* 0x000fe200078e0000 */
[C---:B---3--:R-:W-:Y:S01]  /*43d00*/  HMMA.16816.F32.BF16 R12, R8.reuse, R14, R4 ;  /* 0x0000000e080c723c */ /* 0x048fe20000041804 */
[----:B------:R-:W3:Y:S04]  /*43d10*/  LDL.LU.64 R6, [R1+0x2ad8] ;  /* 0x002ad80001067983 */ /* 0x000ee80000300a00 */
[----:B------:R-:W3:Y:S01]  /*43d20*/  LDL.LU.64 R4, [R1+0x2ad0] ;  /* 0x002ad00001047983 */ /* 0x000ee20000300a00 */
[----:B--2---:R-:W-:-:S15]  /*43d30*/  HMMA.16816.F32.BF16 R16, R8, R26, R16 ;  /* 0x0000001a0810723c */ /* 0x004fde0000041810 */
[----:B------:R-:W-:-:S02]  /*43d40*/  NOP ;  /* 0x0000000000007918 */ /* 0x000fc40000000000 */
[----:B------:R-:W-:Y:S04]  /*43d50*/  STL.64 [R1+0x90], R12 ;  /* 0x0000900c01007387 */ /* 0x000fe80000100a00 */
[----:B------:R0:W-:Y:S03]  /*43d60*/  STL.64 [R1+0x98], R14 ;  /* 0x0000980e01007387 */ /* 0x0001e60000100a00 */
[----:B------:R-:W-:Y:S02]  /*43d70*/  IMAD.MOV.U32 R0, RZ, RZ, R19 ;  /* 0x000000ffff007224 */ /* 0x000fe400078e0013 */
[----:B------:R-:W-:Y:S01]  /*43d80*/  IMAD.MOV.U32 R3, RZ, RZ, R18 ;  /* 0x000000ffff037224 */ /* 0x000fe200078e0012 */
[----:B0-----:R-:W2:Y:S04]  /*43d90*/  LDL.LU.64 R14, [R1+0x2ac8] ;  /* 0x002ac800010e7983 */ /* 0x001ea80000300a00 */
[----:B------:R-:W4:Y:S04]  /*43da0*/  LDL.LU.64 R12, [R1+0x2ac0] ;  /* 0x002ac000010c7983 */ /* 0x000f280000300a00 */
[----:B------:R-:W-:Y:S04]  /*43db0*/  STL.64 [R1+0x470], R16 ;  /* 0x0004701001007387 */ /* 0x000fe80000100a00 */
[----:B------:R-:W-:Y:S04]  /*43dc0*/  STL.64 [R1+0x2a38], R24 ;  /* 0x002a381801007387 */ /* 0x000fe80000100a00 */
[----:B------:R-:W-:Y:S04]  /*43dd0*/  STL [R1+0x278c], R0 ;  /* 0x00278c0001007387 */ /* 0x000fe80000100800 */
[----:B------:R0:W-:Y:S04]  /*43de0*/  STL [R1+0x2680], R3 ;  /* 0x0026800301007387 */ /* 0x0001e80000100800 */
[----:B0-----:R-:W2:Y:S04]  /*43df0*/  LDL R3, [R1+0x654] ;  /* 0x0006540001037983 */ /* 0x001ea80000100800 */
[----:B------:R-:W4:Y:S01]  /*43e00*/  LDL.LU R24, [R1+0x440] ;  /* 0x0004400001187983 */ /* 0x000f220000300800 */
[----:B---3--:R-:W-:-:S15]  /*43e10*/  HMMA.16816.F32.BF16 R4, R8, R22, R4 ;  /* 0x000000160804723c */ /* 0x008fde0000041804 */
[----:B------:R-:W-:-:S08]  /*43e20*/  NOP ;  /* 0x0000000000007918 */ /* 0x000fd00000000000 */
[----:B------:R-:W-:Y:S04]  /*43e30*/  STL.64 [R1+0x80], R4 ;  /* 0x0000800401007387 */ /* 0x000fe80000100a00 */
[----:B------:R-:W-:Y:S04]  /*43e40*/  STL.64 [R1+0x88], R6 ;  /* 0x0000880601007387 */ /* 0x000fe80000100a00 */
[----:B------:R-:W4:Y:S04]  /*43e50*/  LDL.LU R25, [R1+0x444] ;  /* 0x0004440001197983 */ /* 0x000f280000300800 */
[----:B------:R-:W3:Y:S04]  /*43e60*/  LDL.LU R26, [R1+0x448] ;  /* 0x00044800011a7983 */ /* 0x000ee80000300800 */
[----:B------:R-:W3:Y:S04]  /*43e70*/  LDL.LU R27, [R1+0x44c] ;  /* 0x00044c00011b7983 */ /* 0x000ee80000300800 */
[----:B--2---:R-:W0:Y:S04]  /*43e80*/  LDSM.16.MT88.4 R8, [R3+UR4+0xc180] ;  /* 0x00c180040308783b */ /* 0x004e280008004200 */
[----:B---3--:R-:W-:Y:S04]  /*43e90*/  STL.64 [R1+0x2a48], R26 ;  /* 0x002a481a01007387 */ /* 0x008fe80000100a00 */
[----:B----4-:R1:W-:Y:S02]  /*43ea0*/  STL.64 [R1+0x2a40], R24 ;  /* 0x002a401801007387 */ /* 0x0103e40000100a00 */
[----:B-1----:R-:W-:-:S02]  /*43eb0*/  IMAD.MOV.U32 R24, RZ, RZ, R12 ;  /* 0x000000ffff187224 */ /* 0x002fc400078e000c */
[----:B------:R-:W-:Y:S01]  /*43ec0*/  IMAD.MOV.U32 R25, RZ, RZ, R13 ;  /* 0x000000ffff197224 */ /* 0x000fe200078e000d */
[----:B------:R-:W2:Y:S04]  /*43ed0*/  LDL.LU R12, [R1+0x2ab8] ;  /* 0x002ab800010c7983 */ /* 0x000ea80000300800 */
[----:B------:R-:W2:Y:S04]  /*43ee0*/  LDL.LU R13, [R1+0x2ab4] ;  /* 0x002ab400010d7983 */ /* 0x000ea80000300800 */
[----:B------:R1:W-:Y:S04]  /*43ef0*/  STL.64 [R1+0x2a58], R24 ;  /* 0x002a581801007387 */ /* 0x0003e80000100a00 */
[----:B-1----:R-:W3:Y:S04]  /*43f00*/  LDL.64 R24, [R1+0x50] ;  /* 0x0000500001187983 */ /* 0x002ee80000100a00 */
[----:B---3--:R1:W-:Y:S02]  /*43f10*/  STL.64 [R1+0x2a70], R24 ;  /* 0x002a701801007387 */ /* 0x0083e40000100a00 */
[----:B-1----:R-:W-:-:S02]  /*43f20*/  IMAD.MOV.U32 R24, RZ, RZ, R14 ;  /* 0x000000ffff187224 */ /* 0x002fc400078e000e */
[----:B------:R-:W-:Y:S01]  /*43f30*/  IMAD.MOV.U32 R25, RZ, RZ, R15 ;  /* 0x000000ffff197224 */ /* 0x000fe200078e000f */
[----:B------:R-:W2:Y:S04]  /*43f40*/  LDL.LU R14, [R1+0x2ab0] ;  /* 0x002ab000010e7983 */ /* 0x000ea80000300800 */
[----:B------:R-:W2:Y:S04]  /*43f50*/  LDL.LU R15, [R1+0x2aac] ;  /* 0x002aac00010f7983 */ /* 0x000ea80000300800 */
[----:B------:R-:W-:Y:S04]  /*43f60*/  STL.64 [R1+0x2a88], R24 ;  /* 0x002a881801007387 */ /* 0x000fe80000100a00 */
[----:B------:R1:W-:Y:S04]  /*43f70*/  STL.64 [R1+0x2a50], R20 ;  /* 0x002a501401007387 */ /* 0x0003e80000100a00 */
[----:B-1----:R-:W3:Y:S04]  /*43f80*/  LDL.LU R20, [R1+0x450] ;  /* 0x0004500001147983 */ /* 0x002ee80000300800 */
[----:B------:R-:W3:Y:S04]  /*43f90*/  LDL.LU R21, [R1+0x454] ;  /* 0x0004540001157983 */ /* 0x000ee80000300800 */
[----:B------:R-:W4:Y:S04]  /*43fa0*/  LDL.LU R22, [R1+0x458] ;  /* 0x0004580001167983 */ /* 0x000f280000300800 */
[----:B------:R-:W4:Y:S01]  /*43fb0*/  LDL.LU R23, [R1+0x45c] ;  /* 0x00045c0001177983 */ /* 0x000f220000300800 */
[----:B------:R-:W-:-:S02]  /*43fc0*/  IMAD.MOV.U32 R24, RZ, RZ, R29 ;  /* 0x000000ffff187224 */ /* 0x000fc400078e001d */
[----:B------:R-:W-:Y:S01]  /*43fd0*/  IMAD.MOV.U32 R25, RZ, RZ, R28 ;  /* 0x000000ffff197224 */ /* 0x000fe200078e001c */
[----:B------:R-:W2:Y:S04]  /*43fe0*/  LDL.LU R29, [R1+0x2aa8] ;  /* 0x002aa800011d7983 */ /* 0x000ea80000300800 */
[----:B------:R-:W2:Y:S04]  /*43ff0*/  LDL.LU R28, [R1+0x2aa4] ;  /* 0x002aa400011c7983 */ /* 0x000ea80000300800 */
[----:B----4-:R-:W-:Y:S04]  /*44000*/  STL.64 [R1+0x2a68], R22 ;  /* 0x002a681601007387 */ /* 0x010fe80000100a00 */
[----:B---3--:R1:W-:Y:S04]  /*44010*/  STL.64 [R1+0x2a60], R20 ;  /* 0x002a601401007387 */ /* 0x0083e80000100a00 */
        /* <DEDUP_REMOVED lines=8> */
[----:B------:R-:W4:Y:S04]  /*440a0*/  LDL.LU R22, [R1+0x2c8] ;  /* 0x0002c80001167983 */ /* 0x000f280000300800 */
[----:B------:R-:W4:Y:S01]  /*440b0*/  LDL.LU R23, [R1+0x2cc] ;  /* 0x0002cc0001177983 */ /* 0x000f220000300800 */
[----:B--2---:R-:W-:-:S03]  /*440c0*/  IMAD.MOV.U32 R7, RZ, RZ, R28 ;  /* 0x000000ffff077224 */ /* 0x004fc600078e001c */
        /* <DEDUP_REMOVED lines=8> */
[----:B------:R-:W4:Y:S04]  /*44150*/  LDL.LU R6, [R1+0x3d8] ;  /* 0x0003d80001067983 */ /* 0x000f280000300800 */
[----:B------:R-:W3:Y:S04]  /*44160*/  LDL.LU R28, [R1+0x2aa0] ;  /* 0x002aa000011c7983 */ /* 0x000ee80000300800 */
[----:B------:R-:W4:Y:S04]  /*44170*/  LDL.LU R16, [R1+0x420] ;  /* 0x0004200001107983 */ /* 0x000f280000300800 */
[----:B------:R-:W4:Y:S04]  /*44180*/  LDL.LU R17, [R1+0x424] ;  /* 0x0004240001117983 */ /* 0x000f280000300800 */
[----:B------:R-:W3:Y:S04]  /*44190*/  LDL.LU R18, [R1+0x428] ;  /* 0x0004280001127983 */ /* 0x000ee80000300800 */
[----:B------:R-:W3:Y:S01]  /*441a0*/  LDL.LU R19, [R1+0x42c] ;  /* 0x00042c0001137983 */ /* 0x000ee20000300800 */
[C---:B--2---:R-:W-:Y:S03]  /*441b0*/  HMMA.16816.F32.BF16 R24, R12.reuse, R24, R20 ;  /* 0x000000180c18723c */ /* 0x044fe60000041814 */
[----:B---3--:R-:W-:Y:S04]  /*441c0*/  STL.64 [R1+0x2a30], R18 ;  /* 0x002a301201007387 */ /* 0x008fe80000100a00 */
[----:B----4-:R1:W-:Y:S04]  /*441d0*/  STL.64 [R1+0x2a28], R16 ;  /* 0x002a281001007387 */ /* 0x0103e80000100a00 */
[----:B-1----:R-:W2:Y:S04]  /*441e0*/  LDL.LU R16, [R1+0x430] ;  /* 0x0004300001107983 */ /* 0x002ea80000300800 */
[----:B------:R-:W2:Y:S04]  /*441f0*/  LDL.LU R17, [R1+0x434] ;  /* 0x0004340001117983 */ /* 0x000ea80000300800 */
[----:B------:R-:W2:Y:S04]  /*44200*/  LDL.LU R18, [R1+0x438] ;  /* 0x0004380001127983 */ /* 0x000ea80000300800 */
[----:B------:R-:W-:Y:S04]  /*44210*/  STL.64 [R1+0x2a20], R6 ;  /* 0x002a200601007387 */ /* 0x000fe80000100a00 */
[----:B------:R1:W-:Y:S04]  /*44220*/  STL.64 [R1+0x2a18], R4 ;  /* 0x002a180401007387 */ /* 0x0003e80000100a00 */
[----:B-1----:R-:W3:Y:S04]  /*44230*/  LDL.64 R4, [R1+0x10] ;  /* 0x0000100001047983 */ /* 0x002ee80000100a00 */
[----:B0-----:R-:W-:Y:S04]  /*44240*/  STL.64 [R1+0x2918], R10 ;  /* 0x0029180a01007387 */ /* 0x001fe80000100a00 */
[----:B------:R0:W-:Y:S04]  /*44250*/  STL.64 [R1+0x2910], R8 ;  /* 0x0029100801007387 */ /* 0x0001e80000100a00 */
[----:B0-----:R-:W2:Y:S04]  /*44260*/  LDL.64 R8, [R1+0x20] ;  /* 0x0000200001087983 */ /* 0x001ea80000100a00 */
[----:B------:R-:W-:Y:S04]  /*44270*/  STL [R1+0x2878], R3 ;  /* 0x0028780301007387 */ /* 0x000fe80000100800 */
[----:B------:R-:W4:Y:S04]  /*44280*/  LDL.LU.64 R22, [R1+0x2a98] ;  /* 0x002a980001167983 */ /* 0x000f280000300a00 */
[----:B------:R-:W4:Y:S04]  /*44290*/  LDL.LU.64 R20, [R1+0x2a90] ;  /* 0x002a900001147983 */ /* 0x000f280000300a00 */
[----:B------:R0:W-:Y:S04]  /*442a0*/  STL.64 [R1+0x2d0], R24 ;  /* 0x0002d01801007387 */ /* 0x0001e80000100a00 */
[----:B------:R4:W-:Y:S04]  /*442b0*/  STL.64 [R1+0x2d8], R26 ;  /* 0x0002d81a01007387 */ /* 0x0009e80000100a00 */
[----:B0-----:R-:W4:Y:S02]  /*442c0*/  LDL.LU.64 R24, [R1+0x2a88] ;  /* 0x002a880001187983 */ /* 0x001f240000300a00 */
[----:B----4-:R-:W-:Y:S02]  /*442d0*/  HMMA.16816.F32.BF16 R24, R12, R24, R20 ;  /* 0x000000180c18723c */ /* 0x010fe40000041814 */
[----:B------:R-:W4:Y:S04]  /*442e0*/  LDL.LU.64 R22, [R1+0x2a80] ;  /* 0x002a800001167983 */ /* 0x000f280000300a00 */
[----:B------:R-:W4:-:S15]  /*442f0*/  LDL.LU.64 R20, [R1+0x2a78] ;  /* 0x002a780001147983 */ /* 0x000f1e0000300a00 */
[----:B------:R-:W-:-:S02]  /*44300*/  NOP ;  /* 0x0000000000007918 */ /* 0x000fc40000000000 */
[----:B------:R0:W-:Y:S04]  /*44310*/  STL.64 [R1+0x2c0], R24 ;  /* 0x0002c01801007387 */ /* 0x0001e80000100a00 */
[----:B------:R-:W-:Y:S04]  /*44320*/  STL.64 [R1+0x2c8], R26 ;  /* 0x0002c81a01007387 */ /* 0x000fe80000100a00 */
[----:B0-----:R-:W4:Y:S02]  /*44330*/  LDL.LU.64 R24, [R1+0x2a70] ;  /* 0x002a700001187983 */ /* 0x001f240000300a00 */
[----:B----4-:R-:W-:Y:S06]  /*44340*/  HMMA.16816.F32.BF16 R20, R12, R24, R20 ;  /* 0x000000180c14723c */ /* 0x010fec0000041814 */
[----:B------:R-:W-:-:S02]  /*44350*/  IMAD.MOV.U32 R2, RZ, RZ, R24 ;  /* 0x000000ffff027224 */ /* 0x000fc400078e0018 */
[----:B------:R-:W-:-:S15]  /*44360*/  IMAD.MOV.U32 R0, RZ, RZ, R25 ;  /* 0x000000ffff007224 */ /* 0x000fde00078e0019 */
[----:B------:R-:W-:Y:S04]  /*44370*/  STL.64 [R1+0x2b0], R20 ;  /* 0x0002b01401007387 */ /* 0x000fe80000100a00 */
[----:B------:R0:W-:Y:S04]  /*44380*/  STL.64 [R1+0x2b8], R22 ;  /* 0x0002b81601007387 */ /* 0x0001e80000100a00 */
[----:B0-----:R-:W4:Y:S04]  /*44390*/  LDL.LU.64 R22, [R1+0x2a68] ;  /* 0x002a680001167983 */ /* 0x001f280000300a00 */
[----:B------:R-:W4:Y:S04]  /*443a0*/  LDL.LU.64 R20, [R1+0x2a60] ;  /* 0x002a600001147983 */ /* 0x000f280000300a00 */
[----:B------:R-:W4:Y:S02]  /*443b0*/  LDL.LU.64 R24, [R1+0x2a58] ;  /* 0x002a580001187983 */ /* 0x000f240000300a00 */
[----:B----4-:R-:W-:Y:S02]  /*443c0*/  HMMA.16816.F32.BF16 R24, R12, R24, R20 ;  /* 0x000000180c18723c */ /* 0x010fe40000041814 */
[----:B------:R-:W4:-:S15]  /*443d0*/  LDL.LU.64 R20, [R1+0x2a50] ;  /* 0x002a500001147983 */ /* 0x000f1e0000300a00 */
[----:B------:R-:W-:-:S06]  /*443e0*/  NOP ;  /* 0x0000000000007918 */ /* 0x000fcc0000000000 */
[----:B------:R-:W-:Y:S04]  /*443f0*/  STL.64 [R1+0x2a0], R24 ;  /* 0x0002a01801007387 */ /* 0x000fe80000100a00 */
[----:B------:R0:W-:Y:S04]  /*44400*/  STL.64 [R1+0x2a8], R26 ;  /* 0x0002a81a01007387 */ /* 0x0001e80000100a00 */
[----:B0-----:R-:W4:Y:S04]  /*44410*/  LDL.LU.64 R26, [R1+0x2a48] ;  /* 0x002a4800011a7983 */ /* 0x001f280000300a00 */
[----:B------:R-:W4:Y:S02]  /*44420*/  LDL.LU.64 R24, [R1+0x2a40] ;  /* 0x002a400001187983 */ /* 0x000f240000300a00 */
[----:B----4-:R-:W-:-:S15]  /*44430*/  HMMA.16816.F32.BF16 R24, R12, R20, R24 ;  /* 0x000000140c18723c */ /* 0x010fde0000041818 */
[----:B------:R-:W-:-:S08]  /*44440*/  NOP ;  /* 0x0000000000007918 */ /* 0x000fd00000000000 */
[----:B------:R0:W-:Y:S04]  /*44450*/  STL.64 [R1+0x290], R24 ;  /* 0x0002901801007387 */ /* 0x0001e80000100a00 */
[----:B------:R-:W-:Y:S04]  /*44460*/  STL [R1+0x298], R26 ;  /* 0x0002981a01007387 */ /* 0x000fe80000100800 */
[----:B0-----:R-:W4:Y:S04]  /*44470*/  LDL.LU.64 R24, [R1+0x2a38] ;  /* 0x002a380001187983 */ /* 0x001f280000300a00 */
[----:B------:R0:W-:Y:S04]  /*44480*/  STL.64 [R1+0x29b0], R20 ;  /* 0x0029b01401007387 */ /* 0x0001e80000100a00 */
[----:B0-----:R-:W3:Y:S01]  /*44490*/  LDL.64 R20, [R1+0x40] ;  /* 0x0000400001147983 */ /* 0x001ee20000100a00 */
[----:B------:R-:W-:-:S02]  /*444a0*/  IMAD.MOV.U32 R19, RZ, RZ, R28 ;  /* 0x000000ffff137224 */ /* 0x000fc400078e001c */
[----:B------:R-:W-:-:S05]  /*444b0*/  IMAD.MOV.U32 R28, RZ, RZ, R27 ;  /* 0x000000ffff1c7224 */ /* 0x000fca00078e001b */
[----:B--2---:R-:W-:Y:S01]  /*444c0*/  HMMA.16816.F32.BF16 R16, R12, R8, R16 ;  /* 0x000000080c10723c */ /* 0x004fe20000041810 */
[----:B---3--:R0:W-:Y:S04]  /*444d0*/  STL.64 [R1+0x29c8], R20 ;  /* 0x0029c81401007387 */ /* 0x0081e80000100a00 */
[----:B------:R-:W2:Y:S04]  /*444e0*/  LDL.LU R26, [R1+0x3b8] ;  /* 0x0003b800011a7983 */ /* 0x000ea80000300800 */
[----:B------:R-:W2:Y:S01]  /*444f0*/  LDL.LU R27, [R1+0x3bc] ;  /* 0x0003bc00011b7983 */ /* 0x000ea20000300800 */
[----:B0-----:R-:W-:-:S02]  /*44500*/  IMAD.MOV.U32 R20, RZ, RZ, R2 ;  /* 0x000000ffff147224 */ /* 0x001fc400078e0002 */
[----:B------:R-:W-:Y:S01]  /*44510*/  IMAD.MOV.U32 R21, RZ, RZ, R0 ;  /* 0x000000ffff157224 */ /* 0x000fe200078e0000 */
[----:B--2---:R-:W-:Y:S04]  /*44520*/  STL.64 [R1+0x29f0], R26 ;  /* 0x0029f01a01007387 */ /* 0x004fe80000100a00 */
[----:B----4-:R0:W-:Y:S04]  /*44530*/  STL.64 [R1+0x29e8], R24 ;  /* 0x0029e81801007387 */ /* 0x0101e80000100a00 */
[----:B0-----:R-:W2:Y:S04]  /*44540*/  LDL.64 R24, [R1+0x70] ;  /* 0x0000700001187983 */ /* 0x001ea80000100a00 */
[----:B------:R0:W-:Y:S04]  /*44550*/  STL.64 [R1+0x29e0], R20 ;  /* 0x0029e01401007387 */ /* 0x0001e80000100a00 */
[----:B0-----:R-:W3:Y:S04]  /*44560*/  LDL.64 R20, [R1+0x60] ;  /* 0x0000600001147983 */ /* 0x001ee80000100a00 */
[----:B------:R-:W-:Y:S04]  /*44570*/  STL [R1+0x2678], R28 ;  /* 0x0026781c01007387 */ /* 0x000fe80000100800 */
[----:B------:R-:W-:Y:S04]  /*44580*/  STL.64 [R1+0x280], R16 ;  /* 0x0002801001007387 */ /* 0x000fe80000100a00 */
[----:B------:R0:W-:Y:S04]  /*44590*/  STL.64 [R1+0x288], R18 ;  /* 0x0002881201007387 */ /* 0x0001e80000100a00 */
[----:B0-----:R-:W4:Y:S04]  /*445a0*/  LDL.LU.64 R18, [R1+0x2a30] ;  /* 0x002a300001127983 */ /* 0x001f280000300a00 */
[----:B------:R-:W4:Y:S01]  /*445b0*/  LDL.LU.64 R16, [R1+0x2a28] ;  /* 0x002a280001107983 */ /* 0x000f220000300a00 */
[----:B------:R-:W-:-:S02]  /*445c0*/  IMAD.MOV.U32 R2, RZ, RZ, R4 ;  /* 0x000000ffff027224 */ /* 0x000fc400078e0004 */
[----:B------:R-:W-:Y:S01]  /*445d0*/  IMAD.MOV.U32 R0, RZ, RZ, R5 ;  /* 0x000000ffff007224 */ /* 0x000fe200078e0005 */
[----:B------:R-:W2:Y:S01]  /*445e0*/  LDL.LU.64 R6, [R1+0x2a20] ;  /* 0x002a200001067983 */ /* 0x000ea20000300a00 */
[----:B----4-:R-:W-:Y:S03]  /*445f0*/  HMMA.16816.F32.BF16 R16, R12, R4, R16 ;  /* 0x000000040c10723c */ /* 0x010fe60000041810 */
[----:B------:R-:W2:-:S15]  /*44600*/  LDL.LU.64 R4, [R1+0x2a18] ;  /* 0x002a180001047983 */ /* 0x000e9e0000300a00 */
[----:B------:R-:W-:-:S05]  /*44610*/  NOP ;  /* 0x0000000000007918 */ /* 0x000fca0000000000 */
[----:B------:R0:W-:Y:S04]  /*44620*/  STL.64 [R1+0x270], R16 ;  /* 0x0002701001007387 */ /* 0x0001e80000100a00 */
[----:B------:R-:W-:Y:S04]  /*44630*/  STL [R1+0x278], R18 ;  /* 0x0002781201007387 */ /* 0x000fe80000100800 */
[----:B0-----:R-:W2:Y:S01]  /*44640*/  LDL.LU.64 R16, [R1+0x2a10] ;  /* 0x002a100001107983 */ /* 0x001ea20000300a00 */
[----:B------:R-:W-:-:S05]  /*44650*/  IMAD.MOV.U32 R28, RZ, RZ, R19 ;  /* 0x000000ffff1c7224 */ /* 0x000fca00078e0013 */
[----:B------:R-:W-:Y:S01]  /*44660*/  STL [R1+0x267c], R28 ;  /* 0x00267c1c01007387 */ /* 0x000fe20000100800 */
[----:B--2---:R-:W-:Y:S03]  /*44670*/  HMMA.16816.F32.BF16 R12, R12, R16, R4 ;  /* 0x000000100c0c723c */ /* 0x004fe60000041804 */
[----:B------:R-:W2:Y:S04]  /*44680*/  LDL.LU.64 R6, [R1+0x2a08] ;  /* 0x002a080001067983 */ /* 0x000ea80000300a00 */
[----:B------:R-:W2:-:S15]  /*44690*/  LDL.LU.64 R4, [R1+0x2a00] ;  /* 0x002a000001047983 */ /* 0x000e9e0000300a00 */
[----:B------:R-:W-:-:S01]  /*446a0*/  NOP ;  /* 0x0000000000007918 */ /* 0x000fc20000000000 */
[----:B------:R0:W-:Y:S04]  /*446b0*/  STL.64 [R1+0x1a0], R12 ;  /* 0x0001a00c01007387 */ /* 0x0001e80000100a00 */
[----:B------:R1:W-:Y:S04]  /*446c0*/  STL.64 [R1+0x1a8], R14 ;  /* 0x0001a80e01007387 */ /* 0x0003e80000100a00 */
[----:B0-----:R-:W2:Y:S04]  /*446d0*/  LDL.LU R12, [R1+0x3c0] ;  /* 0x0003c000010c7983 */ /* 0x001ea80000300800 */
[----:B------:R-:W2:Y:S04]  /*446e0*/  LDL.LU R13, [R1+0x3c4] ;  /* 0x0003c400010d7983 */ /* 0x000ea80000300800 */
[----:B-1----:R-:W2:Y:S04]  /*446f0*/  LDL.LU R14, [R1+0x3c8] ;  /* 0x0003c800010e7983 */ /* 0x002ea80000300800 */
[----:B------:R-:W2:Y:S04]  /*44700*/  LDL.LU R15, [R1+0x3cc] ;  /* 0x0003cc00010f7983 */ /* 0x000ea80000300800 */
[----:B------:R0:W-:Y:S04]  /*44710*/  STL.64 [R1+0x2998], R16 ;  /* 0x0029981001007387 */ /* 0x0001e80000100a00 */
[----:B0-----:R-:W4:Y:S04]  /*44720*/  LDL.LU R16, [R1+0x380] ;  /* 0x0003800001107983 */ /* 0x001f280000300800 */
[----:B------:R-:W4:Y:S04]  /*44730*/  LDL.LU R17, [R1+0x384] ;  /* 0x0003840001117983 */ /* 0x000f280000300800 */
[----:B------:R-:W3:Y:S01]  /*44740*/  LDL.LU R18, [R1+0x388] ;  /* 0x0003880001127983 */ /* 0x000ee20000300800 */
[----:B------:R-:W-:-:S03]  /*44750*/  IMAD.MOV.U32 R19, RZ, RZ, R29 ;  /* 0x000000ffff137224 */ /* 0x000fc600078e001d */
[----:B------:R-:W2:Y:S04]  /*44760*/  LDL.LU R29, [R1+0x29f8] ;  /* 0x0029f800011d7983 */ /* 0x000ea80000300800 */
[----:B---3--:R-:W-:Y:S04]  /*44770*/  STL.64 [R1+0x29c0], R18 ;  /* 0x0029c01201007387 */ /* 0x008fe80000100a00 */
[----:B----4-:R0:W-:Y:S04]  /*44780*/  STL.64 [R1+0x29b8], R16 ;  /* 0x0029b81001007387 */ /* 0x0101e80000100a00 */
[----:B0-----:R-:W3:Y:S04]  /*44790*/  LDL.LU R16, [R1+0x390] ;  /* 0x0003900001107983 */ /* 0x001ee80000300800 */
[----:B------:R-:W3:Y:S04]  /*447a0*/  LDL.LU R17, [R1+0x394] ;  /* 0x0003940001117983 */ /* 0x000ee80000300800 */
[----:B------:R-:W4:Y:S04]  /*447b0*/  LDL.LU R18, [R1+0x398] ;  /* 0x0003980001127983 */ /* 0x000f280000300800 */
[----:B------:R-:W4:Y:S01]  /*447c0*/  LDL.LU R19, [R1+0x39c] ;  /* 0x00039c0001137983 */ /* 0x000f220000300800 */
[----:B--2---:R-:W-:Y:S06]  /*447d0*/  HMMA.16816.F32.BF16 R12, R4, R24, R12 ;  /* 0x00000018040c723c */ /* 0x004fec000004180c */
[----:B------:R-:W-:-:S02]  /*447e0*/  IMAD.MOV.U32 R10, RZ, RZ, R24 ;  /* 0x000000ffff0a7224 */ /* 0x000fc400078e0018 */
[----:B------:R-:W-:Y:S01]  /*447f0*/  IMAD.MOV.U32 R3, RZ, RZ, R25 ;  /* 0x000000ffff037224 */ /* 0x000fe200078e0019 */
[----:B----4-:R-:W-:Y:S04]  /*44800*/  STL.64 [R1+0x29d8], R18 ;  /* 0x0029d81201007387 */ /* 0x010fe80000100a00 */
[----:B---3--:R0:W-:Y:S04]  /*44810*/  STL.64 [R1+0x29d0], R16 ;  /* 0x0029d01001007387 */ /* 0x0081e80000100a00 */
[----:B0-----:R-:W2:Y:S04]  /*44820*/  LDL.LU R16, [R1+0x3a0] ;  /* 0x0003a00001107983 */ /* 0x001ea80000300800 */
[----:B------:R-:W2:Y:S04]  /*44830*/  LDL.LU R17, [R1+0x3a4] ;  /* 0x0003a40001117983 */ /* 0x000ea80000300800 */
[----:B------:R-:W2:Y:S04]  /*44840*/  LDL.LU R18, [R1+0x3a8] ;  /* 0x0003a80001127983 */ /* 0x000ea80000300800 */
[----:B------:R-:W3:Y:S04]  /*44850*/  LDL.LU.64 R26, [R1+0x29f0] ;  /* 0x0029f000011a7983 */ /* 0x000ee80000300a00 */
[----:B------:R-:W3:Y:S01]  /*44860*/  LDL.LU.64 R24, [R1+0x29e8] ;  /* 0x0029e80001187983 */ /* 0x000ee20000300a00 */
[----:B------:R-:W-:-:S03]  /*44870*/  IMAD.MOV.U32 R28, RZ, RZ, R15 ;  /* 0x000000ffff1c7224 */ /* 0x000fc600078e000f */
[----:B------:R0:W-:Y:S04]  /*44880*/  STL.64 [R1+0x190], R12 ;  /* 0x0001900c01007387 */ /* 0x0001e80000100a00 */
[----:B------:R-:W-:Y:S01]  /*44890*/  STL [R1+0x198], R14 ;  /* 0x0001980e01007387 */ /* 0x000fe20000100800 */
[----:B------:R-:W-:-:S03]  /*448a0*/  IMAD.MOV.U32 R11, RZ, RZ, R21 ;  /* 0x000000ffff0b7224 */ /* 0x000fc600078e0015 */
[----:B------:R-:W-:Y:S01]  /*448b0*/  STL [R1+0x287c], R28 ;  /* 0x00287c1c01007387 */ /* 0x000fe20000100800 */
[----:B0-----:R-:W-:Y:S01]  /*448c0*/  IMAD.MOV.U32 R12, RZ, RZ, R20 ;  /* 0x000000ffff0c7224 */ /* 0x001fe200078e0014 */
[----:B---3--:R-:W-:Y:S02]  /*448d0*/  HMMA.16816.F32.BF16 R24, R4, R20, R24 ;  /* 0x000000140418723c */ /* 0x008fe40000041818 */
[----:B------:R-:W2:Y:S01]  /*448e0*/  LDL.LU.64 R20, [R1+0x29e0] ;  /* 0x0029e00001147983 */ /* 0x000ea20000300a00 */
[----:B------:R-:W-:-:S15]  /*448f0*/  IMAD.MOV.U32 R19, RZ, RZ, R29 ;  /* 0x000000ffff137224 */ /* 0x000fde00078e001d */
[----:B------:R-:W-:-:S05]  /*44900*/  NOP ;  /* 0x0000000000007918 */ /* 0x000fca0000000000 */
[----:B------:R0:W-:Y:S04]  /*44910*/  STL.64 [R1+0x25d0], R26 ;  /* 0x0025d01a01007387 */ /* 0x0001e80000100a00 */
[----:B0-----:R-:W3:Y:S04]  /*44920*/  LDL R27, [R1+0x1fe8] ;  /* 0x001fe800011b7983 */ /* 0x001ee80000100800 */
[----:B------:R-:W-:Y:S01]  /*44930*/  STL.64 [R1+0x25c8], R24 ;  /* 0x0025c81801007387 */ /* 0x000fe20000100a00 */
[----:B--2---:R-:W-:Y:S03]  /*44940*/  HMMA.16816.F32.BF16 R20, R4, R20, R16 ;  /* 0x000000140414723c */ /* 0x004fe60000041810 */
[----:B------:R-:W2:Y:S04]  /*44950*/  LDL.LU.64 R18, [R1+0x29d8] ;  /* 0x0029d80001127983 */ /* 0x000ea80000300a00 */
[----:B------:R-:W2:-:S15]  /*44960*/  LDL.LU.64 R16, [R1+0x29d0] ;  /* 0x0029d00001107983 */ /* 0x000e9e0000300a00 */
[----:B------:R-:W-:-:S01]  /*44970*/  NOP ;  /* 0x0000000000007918 */ /* 0x000fc20000000000 */
[----:B------:R0:W-:Y:S04]  /*44980*/  STL.64 [R1+0x250], R20 ;  /* 0x0002501401007387 */ /* 0x0001e80000100a00 */
[----:B------:R-:W-:Y:S04]  /*44990*/  STL [R1+0x258], R22 ;  /* 0x0002581601007387 */ /* 0x000fe80000100800 */
        /* <DEDUP_REMOVED lines=10> */
[----:B------:R0:W-:Y:S02]  /*44a40*/  STL.64 [R1+0x2928], R20 ;  /* 0x0029281401007387 */ /* 0x0001e40000100a00 */
[----:B0-----:R-:W-:-:S02]  /*44a50*/  IMAD.MOV.U32 R20, RZ, RZ, R14 ;  /* 0x000000ffff147224 */ /* 0x001fc400078e000e */
[----:B------:R-:W-:-:S13]  /*44a60*/  IMAD.MOV.U32 R21, RZ, RZ, R13 ;  /* 0x000000ffff157224 */ /* 0x000fda00078e000d */
[----:B------:R-:W-:Y:S04]  /*44a70*/  STL.64 [R1+0x230], R16 ;  /* 0x0002301001007387 */ /* 0x000fe80000100a00 */
[----:B------:R-:W-:Y:S04]  /*44a80*/  STL.64 [R1+0x238], R18 ;  /* 0x0002381201007387 */ /* 0x000fe80000100a00 */
[----:B------:R0:W-:Y:S04]  /*44a90*/  STL.64 [R1+0x2938], R20 ;  /* 0x0029381401007387 */ /* 0x0001e80000100a00 */
[----:B0-----:R-:W2:Y:S04]  /*44aa0*/  LDL.64 R20, [R1+0x50] ;  /* 0x0000500001147983 */ /* 0x001ea80000100a00 */
[----:B--2---:R0:W-:Y:S02]  /*44ab0*/  STL.64 [R1+0x2950], R20 ;  /* 0x0029501401007387 */ /* 0x0041e40000100a00 */
[----:B0-----:R-:W-:-:S02]  /*44ac0*/  IMAD.MOV.U32 R20, RZ, RZ, R12 ;  /* 0x000000ffff147224 */ /* 0x001fc400078e000c */
[----:B------:R-:W-:Y:S01]  /*44ad0*/  IMAD.MOV.U32 R21, RZ, RZ, R11 ;  /* 0x000000ffff157224 */ /* 0x000fe200078e000b */
[----:B---3--:R-:W0:Y:S04]  /*44ae0*/  LDSM.16.MT88.4 R12, [R27+UR4+0xc000] ;  /* 0x00c000041b0c783b */ /* 0x008e280008004200 */
[----:B------:R-:W-:Y:S04]  /*44af0*/  STL.64 [R1+0x2968], R20 ;  /* 0x0029681401007387 */ /* 0x000fe80000100a00 */
[----:B------:R1:W-:Y:S04]  /*44b00*/  STL [R1+0x2930], R27 ;  /* 0x0029301b01007387 */ /* 0x0003e80000100800 */
[----:B------:R-:W2:Y:S04]  /*44b10*/  LDL.LU R24, [R1+0x330] ;  /* 0x0003300001187983 */ /* 0x000ea80000300800 */
[----:B------:R-:W2:Y:S04]  /*44b20*/  LDL.LU R25, [R1+0x334] ;  /* 0x0003340001197983 */ /* 0x000ea80000300800 */
[----:B------:R-:W3:Y:S04]  /*44b30*/  LDL.LU R26, [R1+0x338] ;  /* 0x00033800011a7983 */ /* 0x000ee80000300800 */
[----:B-1----:R-:W3:Y:S04]  /*44b40*/  LDL.LU R27, [R1+0x33c] ;  /* 0x00033c00011b7983 */ /* 0x002ee80000300800 */
[----:B------:R-:W4:Y:S04]  /*44b50*/  LDL.LU R16, [R1+0x3e0] ;  /* 0x0003e00001107983 */ /* 0x000f280000300800 */
[----:B------:R-:W4:Y:S04]  /*44b60*/  LDL.LU R17, [R1+0x3e4] ;  /* 0x0003e40001117983 */ /* 0x000f280000300800 */
[----:B------:R-:W2:Y:S04]  /*44b70*/  LDL.LU R18, [R1+0x3e8] ;  /* 0x0003e80001127983 */ /* 0x000ea80000300800 */
[----:B------:R-:W2:Y:S01]  /*44b80*/  LDL.LU R19, [R1+0x3ec] ;  /* 0x0003ec0001137983 */ /* 0x000ea20000300800 */
[----:B------:R-:W-:-:S02]  /*44b90*/  IMAD.MOV.U32 R20, RZ, RZ, R10 ;  /* 0x000000ffff147224 */ /* 0x000fc400078e000a */
[----:B------:R-:W-:Y:S02]  /*44ba0*/  IMAD.MOV.U32 R21, RZ, RZ, R3 ;  /* 0x000000ffff157224 */ /* 0x000fe400078e0003 */
[----:B------:R-:W-:Y:S01]  /*44bb0*/  IMAD.MOV.U32 R29, RZ, RZ, R23 ;  /* 0x000000ffff1d7224 */ /* 0x000fe200078e0017 */
[----:B--2---:R-:W-:Y:S04]  /*44bc0*/  STL.64 [R1+0x29a8], R18 ;  /* 0x0029a81201007387 */ /* 0x004fe80000100a00 */
[----:B----4-:R1:W-:Y:S04]  /*44bd0*/  STL.64 [R1+0x29a0], R16 ;  /* 0x0029a01001007387 */ /* 0x0103e80000100a00 */
[----:B-1----:R-:W2:Y:S04]  /*44be0*/  LDL.LU R16, [R1+0x410] ;  /* 0x0004100001107983 */ /* 0x002ea80000300800 */
[----:B------:R-:W2:Y:S04]  /*44bf0*/  LDL.LU R17, [R1+0x414] ;  /* 0x0004140001117983 */ /* 0x000ea80000300800 */
[----:B------:R-:W2:Y:S04]  /*44c00*/  LDL.LU R18, [R1+0x418] ;  /* 0x0004180001127983 */ /* 0x000ea80000300800 */
[----:B------:R-:W2:Y:S04]  /*44c10*/  LDL.LU R19, [R1+0x41c] ;  /* 0x00041c0001137983 */ /* 0x000ea80000300800 */
[----:B------:R1:W-:Y:S04]  /*44c20*/  STL.64 [R1+0x2990], R20 ;  /* 0x0029901401007387 */ /* 0x0003e80000100a00 */
[----:B-1----:R-:W4:Y:S04]  /*44c30*/  LDL.LU R20, [R1+0x370] ;  /* 0x0003700001147983 */ /* 0x002f280000300800 */
[----:B------:R-:W4:Y:S04]  /*44c40*/  LDL.LU R21, [R1+0x374] ;  /* 0x0003740001157983 */ /* 0x000f280000300800 */
[----:B------:R-:W4:Y:S04]  /*44c50*/  LDL.LU R22, [R1+0x378] ;  /* 0x0003780001167983 */ /* 0x000f280000300800 */
[----:B------:R-:W4:Y:S04]  /*44c60*/  LDL.LU R23, [R1+0x37c] ;  /* 0x00037c0001177983 */ /* 0x000f280000300800 */
[----:B---3--:R-:W-:Y:S04]  /*44c70*/  STL.64 [R1+0x2948], R26 ;  /* 0x0029481a01007387 */ /* 0x008fe80000100a00 */
[----:B------:R1:W-:Y:S04]  /*44c80*/  STL.64 [R1+0x2940], R24 ;  /* 0x0029401801007387 */ /* 0x0003e80000100a00 */
[----:B-1----:R-:W3:Y:S04]  /*44c90*/  LDL.LU R24, [R1+0x340] ;  /* 0x0003400001187983 */ /* 0x002ee80000300800 */
[----:B------:R-:W3:Y:S04]  /*44ca0*/  LDL.LU R25, [R1+0x344] ;  /* 0x0003440001197983 */ /* 0x000ee80000300800 */
[----:B------:R-:W2:Y:S04]  /*44cb0*/  LDL.LU R26, [R1+0x348] ;  /* 0x00034800011a7983 */ /* 0x000ea80000300800 */
[----:B------:R-:W2:Y:S04]  /*44cc0*/  LDL.LU R27, [R1+0x34c] ;  /* 0x00034c00011b7983 */ /* 0x000ea80000300800 */
[----:B--2---:R-:W-:Y:S04]  /*44cd0*/  STL.64 [R1+0x2960], R26 ;  /* 0x0029601a01007387 */ /* 0x004fe80000100a00 */
[----:B---3--:R1:W-:Y:S04]  /*44ce0*/  STL.64 [R1+0x2958], R24 ;  /* 0x0029581801007387 */ /* 0x0083e80000100a00 */
[----:B-1----:R-:W2:Y:S04]  /*44cf0*/  LDL.LU R24, [R1+0x350] ;  /* 0x0003500001187983 */ /* 0x002ea80000300800 */
[----:B------:R-:W2:Y:S04]  /*44d00*/  LDL.LU R25, [R1+0x354] ;  /* 0x0003540001197983 */ /* 0x000ea80000300800 */
[----:B------:R-:W3:Y:S04]  /*44d10*/  LDL.LU R26, [R1+0x358] ;  /* 0x00035800011a7983 */ /* 0x000ee80000300800 */
[----:B------:R-:W3:Y:S01]  /*44d20*/  LDL.LU R27, [R1+0x35c] ;  /* 0x00035c00011b7983 */ /* 0x000ee20000300800 */
[----:B------:R-:W-:Y:S03]  /*44d30*/  HMMA.16816.F32.BF16 R16, R4, R8, R16 ;  /* 0x000000080410723c */ /* 0x000fe60000041810 */
[----:B---3--:R-:W-:Y:S04]  /*44d40*/  STL.64 [R1+0x2978], R26 ;  /* 0x0029781a01007387 */ /* 0x008fe80000100a00 */
[----:B--2---:R1:W-:Y:S04]  /*44d50*/  STL.64 [R1+0x2970], R24 ;  /* 0x0029701801007387 */ /* 0x0043e80000100a00 */
[----:B-1----:R-:W2:Y:S04]  /*44d60*/  LDL.LU R24, [R1+0x360] ;  /* 0x0003600001187983 */ /* 0x002ea80000300800 */
[----:B------:R-:W2:Y:S04]  /*44d70*/  LDL.LU R25, [R1+0x364] ;  /* 0x0003640001197983 */ /* 0x000ea80000300800 */
[----:B------:R-:W2:Y:S04]  /*44d80*/  LDL.LU R26, [R1+0x368] ;  /* 0x00036800011a7983 */ /* 0x000ea80000300800 */
[----:B------:R-:W2:Y:S04]  /*44d90*/  LDL.LU R27, [R1+0x36c] ;  /* 0x00036c00011b7983 */ /* 0x000ea80000300800 */
[----:B0-----:R-:W-:Y:S04]  /*44da0*/  STL.64 [R1+0x2888], R14 ;  /* 0x0028880e01007387 */ /* 0x001fe80000100a00 */
[----:B------:R-:W-:Y:S04]  /*44db0*/  STL.64 [R1+0x2880], R12 ;  /* 0x0028800c01007387 */ /* 0x000fe80000100a00 */
[----:B------:R-:W-:Y:S04]  /*44dc0*/  STL.64 [R1+0x460], R16 ;  /* 0x0004601001007387 */ /* 0x000fe80000100a00 */
[----:B------:R0:W-:Y:S04]  /*44dd0*/  STL.64 [R1+0x468], R18 ;  /* 0x0004681201007387 */ /* 0x0001e80000100a00 */
[----:B0-----:R-:W3:Y:S04]  /*44de0*/  LDL.LU.64 R18, [R1+0x29a8] ;  /* 0x0029a80001127983 */ /* 0x001ee80000300a00 */
[----:B------:R-:W3:Y:S01]  /*44df0*/  LDL.LU.64 R16, [R1+0x29a0] ;  /* 0x0029a00001107983 */ /* 0x000ee20000300a00 */
[----:B------:R-:W-:-:S02]  /*44e00*/  IMAD.MOV.U32 R12, RZ, RZ, R2 ;  /* 0x000000ffff0c7224 */ /* 0x000fc400078e0002 */
[----:B------:R-:W-:-:S07]  /*44e10*/  IMAD.MOV.U32 R13, RZ, RZ, R0 ;  /* 0x000000ffff0d7224 */ /* 0x000fce00078e0000 */
[----:B---3--:R-:W-:-:S15]  /*44e20*/  HMMA.16816.F32.BF16 R16, R4, R12, R16 ;  /* 0x0000000c0410723c */ /* 0x008fde0000041810 */
[----:B------:R-:W-:-:S08]  /*44e30*/  NOP ;  /* 0x0000000000007918 */ /* 0x000fd00000000000 */
[----:B------:R0:W-:Y:S04]  /*44e40*/  STL.64 [R1+0x450], R16 ;  /* 0x0004501001007387 */ /* 0x0001e80000100a00 */
[----:B------:R-:W-:Y:S04]  /*44e50*/  STL.64 [R1+0x458], R18 ;  /* 0x0004581201007387 */ /* 0x000fe80000100a00 */
[----:B0-----:R-:W4:Y:S04]  /*44e60*/  LDL.LU.64 R16, [R1+0x2998] ;  /* 0x0029980001107983 */ /* 0x001f280000300a00 */
[----:B------:R0:W-:Y:S04]  /*44e70*/  STL.64 [R1+0x2920], R12 ;  /* 0x0029200c01007387 */ /* 0x0001e80000100a00 */
[----:B0-----:R-:W3:Y:S04]  /*44e80*/  LDL.LU R12, [R1+0x400] ;  /* 0x00040000010c7983 */ /* 0x001ee80000300800 */
[----:B------:R-:W3:Y:S04]  /*44e90*/  LDL.LU R13, [R1+0x404] ;  /* 0x00040400010d7983 */ /* 0x000ee80000300800 */
[----:B------:R-:W3:Y:S04]  /*44ea0*/  LDL.LU R14, [R1+0x408] ;  /* 0x00040800010e7983 */ /* 0x000ee80000300800 */
[----:B------:R-:W3:Y:S01]  /*44eb0*/  LDL.LU R15, [R1+0x40c] ;  /* 0x00040c00010f7983 */ /* 0x000ee20000300800 */
[----:B----4-:R-:W-:Y:S03]  /*44ec0*/  HMMA.16816.F32.BF16 R4, R4, R16, R20 ;  /* 0x000000100404723c */ /* 0x010fe60000041814 */
[----:B------:R-:W2:Y:S03]  /*44ed0*/  LDL.LU.64 R20, [R1+0x2990] ;  /* 0x0029900001147983 */ /* 0x000ea60000300a00 */
[----:B------:R-:W-:-:S02]  /*44ee0*/  IMAD.MOV.U32 R10, RZ, RZ, R16 ;  /* 0x000000ffff0a7224 */ /* 0x000fc400078e0010 */
[----:B------:R-:W-:-:S15]  /*44ef0*/  IMAD.MOV.U32 R3, RZ, RZ, R17 ;  /* 0x000000ffff037224 */ /* 0x000fde00078e0011 */
[----:B------:R0:W-:Y:S04]  /*44f00*/  STL.64 [R1+0x220], R4 ;  /* 0x0002200401007387 */ /* 0x0001e80000100a00 */
[----:B------:R1:W-:Y:S04]  /*44f10*/  STL.64 [R1+0x228], R6 ;  /* 0x0002280601007387 */ /* 0x0003e80000100a00 */
[----:B------:R-:W2:Y:S04]  /*44f20*/  LDL.LU.64 R18, [R1+0x2988] ;  /* 0x0029880001127983 */ /* 0x000ea80000300a00 */
[----:B------:R-:W2:Y:S04]  /*44f30*/  LDL.LU.64 R16, [R1+0x2980] ;  /* 0x0029800001107983 */ /* 0x000ea80000300a00 */
        /* <DEDUP_REMOVED lines=27> */
[----:B------:R-:W2:-:S15]  /*450f0*/  LDL.LU R27, [R1+0x2930] ;  /* 0x00293000011b7983 */ /* 0x000e9e0000300800 */
[----:B------:R-:W-:-:S06]  /*45100*/  NOP ;  /* 0x0000000000007918 */ /* 0x000fcc0000000000 */
[----:B------:R0:W-:Y:S04]  /*45110*/  STL.64 [R1+0x410], R20 ;  /* 0x0004101401007387 */ /* 0x0001e80000100a00 */
[----:B------:R-:W-:Y:S04]  /*45120*/  STL.64 [R1+0x418], R22 ;  /* 0x0004181601007387 */ /* 0x000fe80000100a00 */
[----:B0-----:R-:W4:Y:S01]  /*45130*/  LDL.LU.64 R20, [R1+0x2928] ;  /* 0x0029280001147983 */ /* 0x001f220000300a00 */
[C---:B---3--:R-:W-:Y:S06]  /*45140*/  HMMA.16816.F32.BF16 R12, R16.reuse, R8, R12 ;  /* 0x00000008100c723c */ /* 0x048fec000004180c */
[----:B----4-:R-:W-:Y:S06]  /*45150*/  HMMA.16816.F32.BF16 R4, R16, R20, R4 ;  /* 0x000000141004723c */ /* 0x010fec0000041804 */
[----:B------:R0:W-:Y:S04]  /*45160*/  STL.64 [R1+0x28c0], R20 ;  /* 0x0028c01401007387 */ /* 0x0001e80000100a00 */
[----:B0-----:R-:W3:-:S13]  /*45170*/  LDL.LU R20, [R1+0x310] ;  /* 0x0003100001147983 */ /* 0x001eda0000300800 */
[----:B------:R-:W-:Y:S04]  /*45180*/  STL.64 [R1+0x3e0], R4 ;  /* 0x0003e00401007387 */ /* 0x000fe80000100a00 */
[----:B------:R-:W-:Y:S04]  /*45190*/  STL.64 [R1+0x3e8], R6 ;  /* 0x0003e80601007387 */ /* 0x000fe80000100a00 */
[----:B--2---:R-:W0:Y:S04]  /*451a0*/  LDSM.16.MT88.4 R4, [R27+UR4+0xc080] ;  /* 0x00c080041b04783b */ /* 0x004e280008004200 */
[----:B------:R-:W3:Y:S04]  /*451b0*/  LDL.LU R21, [R1+0x314] ;  /* 0x0003140001157983 */ /* 0x000ee80000300800 */
[----:B------:R-:W3:Y:S04]  /*451c0*/  LDL.LU R22, [R1+0x318] ;  /* 0x0003180001167983 */ /* 0x000ee80000300800 */
[----:B------:R-:W3:Y:S04]  /*451d0*/  LDL.LU R23, [R1+0x31c] ;  /* 0x00031c0001177983 */ /* 0x000ee80000300800 */
[----:B------:R1:W-:Y:S04]  /*451e0*/  STL [R1+0x28b8], R27 ;  /* 0x0028b81b01007387 */ /* 0x0003e80000100800 */
[----:B------:R-:W2:Y:S04]  /*451f0*/  LDL.LU R24, [R1+0x3f0] ;  /* 0x0003f00001187983 */ /* 0x000ea80000300800 */
[----:B------:R-:W2:Y:S04]  /*45200*/  LDL.LU R25, [R1+0x3f4] ;  /* 0x0003f40001197983 */ /* 0x000ea80000300800 */
[----:B------:R-:W2:Y:S04]  /*45210*/  LDL.LU R26, [R1+0x3f8] ;  /* 0x0003f800011a7983 */ /* 0x000ea80000300800 */
[----:B-1----:R-:W2:Y:S04]  /*45220*/  LDL.LU R27, [R1+0x3fc] ;  /* 0x0003fc00011b7983 */ /* 0x002ea80000300800 */
[----:B0-----:R-:W-:Y:S04]  /*45230*/  STL.64 [R1+0x2800], R6 ;  /* 0x0028000601007387 */ /* 0x001fe80000100a00 */
[----:B------:R-:W-:Y:S04]  /*45240*/  STL.64 [R1+0x27f8], R4 ;  /* 0x0027f80401007387 */ /* 0x000fe80000100a00 */
[----:B------:R0:W-:Y:S04]  /*45250*/  STL.64 [R1+0x400], R12 ;  /* 0x0004000c01007387 */ /* 0x0001e80000100a00 */
[----:B------:R1:W-:Y:S04]  /*45260*/  STL.64 [R1+0x408], R14 ;  /* 0x0004080e01007387 */ /* 0x0003e80000100a00 */
[----:B0-----:R-:W2:Y:S01]  /*45270*/  LDL.LU.64 R12, [R1+0x2920] ;  /* 0x00292000010c7983 */ /* 0x001ea20000300a00 */
[----:B------:R-:W-:-:S02]  /*45280*/  IMAD.MOV.U32 R4, RZ, RZ, R10 ;  /* 0x000000ffff047224 */ /* 0x000fc400078e000a */
[----:B------:R-:W-:Y:S02]  /*45290*/  IMAD.MOV.U32 R5, RZ, RZ, R3 ;  /* 0x000000ffff057224 */ /* 0x000fe400078e0003 */
[----:B-1----:R-:W-:Y:S02]  /*452a0*/  IMAD.MOV.U32 R14, RZ, RZ, R8 ;  /* 0x000000ffff0e7224 */ /* 0x002fe400078e0008 */
[----:B------:R-:W-:Y:S01]  /*452b0*/  IMAD.MOV.U32 R3, RZ, RZ, R9 ;  /* 0x000000ffff037224 */ /* 0x000fe200078e0009 */
[----:B------:R-:W4:Y:S04]  /*452c0*/  LDL.LU.64 R10, [R1+0x2918] ;  /* 0x00291800010a7983 */ /* 0x000f280000300a00 */
[----:B------:R-:W4:Y:S01]  /*452d0*/  LDL.LU.64 R8, [R1+0x2910] ;  /* 0x0029100001087983 */ /* 0x000f220000300a00 */
[C---:B--2---:R-:W-:Y:S06]  /*452e0*/  HMMA.16816.F32.BF16 R24, R16.reuse, R12, R24 ;  /* 0x0000000c1018723c */ /* 0x044fec0000041818 */
[----:B---3--:R-:W-:Y:S01]  /*452f0*/  HMMA.16816.F32.BF16 R16, R16, R4, R20 ;  /* 0x000000041010723c */ /* 0x008fe20000041814 */
[----:B------:R-:W-:-:S15]  /*45300*/  STL.64 [R1+0x28a0], R12 ;  /* 0x0028a00c01007387 */ /* 0x000fde0000100a00 */
[----:B------:R-:W-:-:S01]  /*45310*/  NOP ;  /* 0x0000000000007918 */ /* 0x000fc20000000000 */
[----:B------:R-:W-:Y:S04]  /*45320*/  STL.64 [R1+0x3f0], R24 ;  /* 0x0003f01801007387 */ /* 0x000fe80000100a00 */
[----:B------:R-:W-:Y:S04]  /*45330*/  STL.64 [R1+0x3f8], R26 ;  /* 0x0003f81a01007387 */ /* 0x000fe80000100a00 */
[----:B------:R0:W-:Y:S04]  /*45340*/  STL.64 [R1+0x28c8], R4 ;  /* 0x0028c80401007387 */ /* 0x0001e80000100a00 */
[----:B0-----:R-:W2:Y:S04]  /*45350*/  LDL.LU R4, [R1+0x200] ;  /* 0x0002000001047983 */ /* 0x001ea80000300800 */
        /* <DEDUP_REMOVED lines=15> */
[----:B------:R-:W2:Y:S04]  /*45450*/  LDL.64 R20, [R1+0x40] ;  /* 0x0000400001147983 */ /* 0x000ea80000100a00 */
[----:B0-----:R-:W3:Y:S04]  /*45460*/  LDL.64 R4, [R1+0x70] ;  /* 0x0000700001047983 */ /* 0x001ee80000100a00 */
[----:B--2---:R0:W-:Y:S04]  /*45470*/  STL.64 [R1+0x28f0], R20 ;  /* 0x0028f01401007387 */ /* 0x0041e80000100a00 */
        /* <DEDUP_REMOVED lines=10> */
[----:B------:R-:W4:Y:S04]  /*45520*/  LDL.LU R24, [R1+0x1f0] ;  /* 0x0001f00001187983 */ /* 0x000f280000300800 */
[----:B------:R-:W4:Y:S04]  /*45530*/  LDL.LU R25, [R1+0x1f4] ;  /* 0x0001f40001197983 */ /* 0x000f280000300800 */
[----:B------:R-:W4:Y:S04]  /*45540*/  LDL.LU R26, [R1+0x1f8] ;  /* 0x0001f800011a7983 */ /* 0x000f280000300800 */
[----:B------:R-:W4:Y:S01]  /*45550*/  LDL.LU R27, [R1+0x1fc] ;  /* 0x0001fc00011b7983 */ /* 0x000f220000300800 */
[----:B------:R-:W-:-:S02]  /*45560*/  IMAD.MOV.U32 R13, RZ, RZ, R3 ;  /* 0x000000ffff0d7224 */ /* 0x000fc400078e0003 */
[----:B---3--:R-:W-:Y:S02]  /*45570*/  IMAD.MOV.U32 R28, RZ, RZ, R4 ;  /* 0x000000ffff1c7224 */ /* 0x008fe400078e0004 */
        /* <DEDUP_REMOVED lines=8> */
[----:B------:R-:W-:-:S02]  /*45600*/  IMAD.MOV.U32 R16, RZ, RZ, R2 ;  /* 0x000000ffff107224 */ /* 0x000fc400078e0002 */
[----:B------:R-:W-:Y:S01]  /*45610*/  IMAD.MOV.U32 R17, RZ, RZ, R0 ;  /* 0x000000ffff117224 */ /* 0x000fe200078e0000 */
[----:B--2---:R-:W-:Y:S06]  /*45620*/  HMMA.16816.F32.BF16 R20, R8, R4, R20 ;  /* 0x000000040814723c */ /* 0x004fec0000041814 */
[----:B------:R-:W-:Y:S02]  /*45630*/  IMAD.MOV.U32 R2, RZ, RZ, R4 ;  /* 0x000000ffff027224 */ /* 0x000fe400078e0004 */
[----:B------:R-:W-:-:S15]  /*45640*/  IMAD.MOV.U32 R0, RZ, RZ, R5 ;  /* 0x000000ffff007224 */ /* 0x000fde00078e0005 */
[----:B------:R0:W-:Y:S04]  /*45650*/  STL.64 [R1+0x3b0], R20 ;  /* 0x0003b01401007387 */ /* 0x0001e80000100a00 */
[----:B------:R-:W-:Y:S04]  /*45660*/  STL.64 [R1+0x3b8], R22 ;  /* 0x0003b81601007387 */ /* 0x000fe80000100a00 */
[----:B0-----:R-:W2:Y:S04]  /*45670*/  LDL.LU.64 R20, [R1+0x28f0] ;  /* 0x0028f00001147983 */ /* 0x001ea80000300a00 */
[----:B------:R-:W3:Y:S04]  /*45680*/  LDL.LU.64 R6, [R1+0x28e8] ;  /* 0x0028e80001067983 */ /* 0x000ee80000300a00 */
[----:B------:R-:W3:Y:S02]  /*45690*/  LDL.LU.64 R4, [R1+0x28e0] ;  /* 0x0028e00001047983 */ /* 0x000ee40000300a00 */
[----:B---3--:R-:W-:-:S15]  /*456a0*/  HMMA.16816.F32.BF16 R4, R8, R16, R4 ;  /* 0x000000100804723c */ /* 0x008fde0000041804 */
[----:B------:R-:W-:-:S08]  /*456b0*/  NOP ;  /* 0x0000000000007918 */ /* 0x000fd00000000000 */
[----:B------:R-:W-:Y:S04]  /*456c0*/  STL.64 [R1+0x3a0], R4 ;  /* 0x0003a00401007387 */ /* 0x000fe80000100a00 */
[----:B------:R0:W-:Y:S04]  /*456d0*/  STL.64 [R1+0x3a8], R6 ;  /* 0x0003a80601007387 */ /* 0x0001e80000100a00 */
[----:B0-----:R-:W2:Y:S04]  /*456e0*/  LDL.LU.64 R6, [R1+0x28d8] ;  /* 0x0028d80001067983 */ /* 0x001ea80000300a00 */
[----:B------:R-:W2:Y:S04]  /*456f0*/  LDL.LU.64 R4, [R1+0x28d0] ;  /* 0x0028d00001047983 */ /* 0x000ea80000300a00 */
        /* <DEDUP_REMOVED lines=18> */
[----:B------:R0:W-:Y:S04]  /*45820*/  STL.64 [R1+0x390], R4 ;  /* 0x0003900401007387 */ /* 0x0001e80000100a00 */
[----:B------:R1:W-:Y:S04]  /*45830*/  STL.64 [R1+0x398], R6 ;  /* 0x0003980601007387 */ /* 0x0003e80000100a00 */
[----:B0-----:R-:W3:Y:S01]  /*45840*/  LDL.LU.64 R4, [R1+0x28c8] ;  /* 0x0028c80001047983 */ /* 0x001ee20000300a00 */
[----:B-1----:R-:W-:-:S02]  /*45850*/  IMAD.MOV.U32 R7, RZ, RZ, R20 ;  /* 0x000000ffff077224 */ /* 0x002fc400078e0014 */
[----:B------:R-:W-:Y:S02]  /*45860*/  IMAD.MOV.U32 R6, RZ, RZ, R21 ;  /* 0x000000ffff067224 */ /* 0x000fe400078e0015 */
[----:B------:R-:W4:Y:S02]  /*45870*/  LDL.LU.64 R20, [R1+0x28c0] ;  /* 0x0028c00001147983 */ /* 0x000f240000300a00 */
[----:B----4-:R-:W-:Y:S02]  /*45880*/  HMMA.16816.F32.BF16 R20, R8, R20, R24 ;  /* 0x000000140814723c */ /* 0x010fe40000041818 */
[----:B------:R-:W4:Y:S01]  /*45890*/  LDL.LU R27, [R1+0x28b8] ;  /* 0x0028b800011b7983 */ /* 0x000f220000300800 */
[----:B------:R-:W-:-:S15]  /*458a0*/  IMAD.MOV.U32 R12, RZ, RZ, R14 ;  /* 0x000000ffff0c7224 */ /* 0x000fde00078e000e */
[----:B------:R-:W-:-:S05]  /*458b0*/  NOP ;  /* 0x0000000000007918 */ /* 0x000fca0000000000 */
[----:B------:R-:W-:Y:S04]  /*458c0*/  STL.64 [R1+0x380], R20 ;  /* 0x0003801401007387 */ /* 0x000fe80000100a00 */
[----:B------:R-:W-:Y:S01]  /*458d0*/  STL.64 [R1+0x388], R22 ;  /* 0x0003881601007387 */ /* 0x000fe20000100a00 */
[C---:B--2---:R-:W-:Y:S03]  /*458e0*/  HMMA.16816.F32.BF16 R12, R8.reuse, R12, R16 ;  /* 0x0000000c080c723c */ /* 0x044fe60000041810 */
[----:B----4-:R-:W0:Y:S04]  /*458f0*/  LDSM.16.MT88.4 R20, [R27+UR4+0xc100] ;  /* 0x00c100041b14783b */ /* 0x010e280008004200 */
[----:B0-----:R-:W-:Y:S04]  /*45900*/  STL.64 [R1+0x2798], R22 ;  /* 0x0027981601007387 */ /* 0x001fe80000100a00 */
        /* <DEDUP_REMOVED lines=8> */
[----:B------:R2:W-:Y:S04]  /*45990*/  STL.64 [R1+0x378], R14 ;  /* 0x0003780e01007387 */ /* 0x0005e80000100a00 */
[----:B0-----:R-:W2:Y:S01]  /*459a0*/  LDL.LU.64 R12, [R1+0x28a0] ;  /* 0x0028a000010c7983 */ /* 0x001ea20000300a00 */
[C---:B---3--:R-:W-:Y:S06]  /*459b0*/  HMMA.16816.F32.BF16 R20, R8.reuse, R4, R20 ;  /* 0x000000040814723c */ /* 0x048fec0000041814 */
[----:B--2---:R-:W-:Y:S01]  /*459c0*/  HMMA.16816.F32.BF16 R12, R8, R12, R16 ;  /* 0x0000000c080c723c */ /* 0x004fe20000041810 */
[----:B------:R-:W2:Y:S04]  /*459d0*/  LDL.LU.64 R18, [R1+0x2898] ;  /* 0x0028980001127983 */ /* 0x000ea80000300a00 */
[----:B------:R-:W2:Y:S04]  /*459e0*/  LDL.LU.64 R16, [R1+0x2890] ;  /* 0x0028900001107983 */ /* 0x000ea80000300a00 */
[----:B------:R-:W0:-:S14]  /*459f0*/  LDSM.16.MT88.4 R8, [R27+UR4+0xc180] ;  /* 0x00c180041b08783b */ /* 0x000e1c0008004200 */
[----:B------:R-:W-:Y:S04]  /*45a00*/  STL.64 [R1+0x360], R12 ;  /* 0x0003600c01007387 */ /* 0x000fe80000100a00 */
[----:B------:R1:W-:Y:S04]  /*45a10*/  STL.64 [R1+0x368], R14 ;  /* 0x0003680e01007387 */ /* 0x0003e80000100a00 */
[----:B-1----:R-:W2:Y:S04]  /*45a20*/  LDL.LU.64 R14, [R1+0x2888] ;  /* 0x00288800010e7983 */ /* 0x002ea80000300a00 */
[----:B------:R-:W2:Y:S04]  /*45a30*/  LDL.LU.64 R12, [R1+0x2880] ;  /* 0x00288000010c7983 */ /* 0x000ea80000300a00 */
[----:B------:R-:W-:Y:S04]  /*45a40*/  STL.64 [R1+0x2810], R4 ;  /* 0x0028100401007387 */ /* 0x000fe80000100a00 */
[----:B------:R-:W-:Y:S04]  /*45a50*/  STL.64 [R1+0x2e0], R20 ;  /* 0x0002e01401007387 */ /* 0x000fe80000100a00 */
[----:B------:R-:W-:Y:S04]  /*45a60*/  STL.64 [R1+0x2e8], R22 ;  /* 0x0002e81601007387 */ /* 0x000fe80000100a00 */
[----:B------:R-:W3:Y:S04]  /*45a70*/  LDL.LU R24, [R1+0x1c0] ;  /* 0x0001c00001187983 */ /* 0x000ee80000300800 */
[----:B------:R-:W3:Y:S04]  /*45a80*/  LDL.LU R25, [R1+0x1c4] ;  /* 0x0001c40001197983 */ /* 0x000ee80000300800 */
[----:B------:R-:W4:Y:S04]  /*45a90*/  LDL.LU R26, [R1+0x1c8] ;  /* 0x0001c800011a7983 */ /* 0x000f280000300800 */
[----:B------:R-:W4:Y:S04]  /*45aa0*/  LDL.LU R27, [R1+0x1cc] ;  /* 0x0001cc00011b7983 */ /* 0x000f280000300800 */
[----:B----4-:R-:W-:Y:S04]  /*45ab0*/  STL.64 [R1+0x27e8], R26 ;  /* 0x0027e81a01007387 */ /* 0x010fe80000100a00 */
[----:B---3--:R1:W-:Y:S02]  /*45ac0*/  STL.64 [R1+0x27e0], R24 ;  /* 0x0027e01801007387 */ /* 0x0083e40000100a00 */
[----:B-1----:R-:W-:-:S02]  /*45ad0*/  IMAD.MOV.U32 R24, RZ, RZ, R28 ;  /* 0x000000ffff187224 */ /* 0x002fc400078e001c */
[----:B------:R-:W-:Y:S01]  /*45ae0*/  IMAD.MOV.U32 R25, RZ, RZ, R3 ;  /* 0x000000ffff197224 */ /* 0x000fe200078e0003 */
[----:B------:R-:W3:Y:S04]  /*45af0*/  LDL.LU R28, [R1+0x287c] ;  /* 0x00287c00011c7983 */ /* 0x000ee80000300800 */
[----:B------:R-:W4:Y:S04]  /*45b00*/  LDL.LU R3, [R1+0x2878] ;  /* 0x0028780001037983 */ /* 0x000f280000300800 */
[----:B0-----:R-:W-:Y:S04]  /*45b10*/  STL.64 [R1+0x2718], R10 ;  /* 0x0027180a01007387 */ /* 0x001fe80000100a00 */
[----:B------:R0:W-:Y:S04]  /*45b20*/  STL.64 [R1+0x2710], R8 ;  /* 0x0027100801007387 */ /* 0x0001e80000100a00 */
[----:B0-----:R-:W3:Y:S01]  /*45b30*/  LDL.LU.64 R8, [R1+0x20] ;  /* 0x0000200001087983 */ /* 0x001ee20000300a00 */
[----:B--2---:R-:W-:Y:S03]  /*45b40*/  HMMA.16816.F32.BF16 R16, R12, R24, R16 ;  /* 0x000000180c10723c */ /* 0x004fe60000041810 */
[----:B---3--:R0:W-:Y:S04]  /*45b50*/  STL.64 [R1+0x2828], R8 ;  /* 0x0028280801007387 */ /* 0x0081e80000100a00 */
[----:B0-----:R-:W2:Y:S04]  /*45b60*/  LDL.LU.64 R8, [R1+0x30] ;  /* 0x0000300001087983 */ /* 0x001ea80000300a00 */
[----:B--2---:R0:W-:-:S12]  /*45b70*/  STL.64 [R1+0x2840], R8 ;  /* 0x0028400801007387 */ /* 0x0041d80000100a00 */
[----:B------:R-:W-:Y:S04]  /*45b80*/  STL.64 [R1+0x350], R16 ;  /* 0x0003501001007387 */ /* 0x000fe80000100a00 */
[----:B------:R-:W-:Y:S01]  /*45b90*/  STL.64 [R1+0x358], R18 ;  /* 0x0003581201007387 */ /* 0x000fe20000100a00 */
[----:B0-----:R-:W-:Y:S02]  /*45ba0*/  IMAD.MOV.U32 R8, RZ, RZ, R7 ;  /* 0x000000ffff087224 */ /* 0x001fe400078e0007 */
        /* <DEDUP_REMOVED lines=22> */
[----:B------:R-:W-:-:S02]  /*45d10*/  IMAD.MOV.U32 R16, RZ, RZ, R2 ;  /* 0x000000ffff107224 */ /* 0x000fc400078e0002 */
[----:B------:R-:W-:Y:S01]  /*45d20*/  IMAD.MOV.U32 R17, RZ, RZ, R0 ;  /* 0x000000ffff117224 */ /* 0x000fe200078e0000 */
[----:B----4-:R-:W-:Y:S04]  /*45d30*/  STL.64 [R1+0x2838], R22 ;  /* 0x0028381601007387 */ /* 0x010fe80000100a00 */
[----:B---3--:R0:W-:Y:S04]  /*45d40*/  STL.64 [R1+0x2830], R20 ;  /* 0x0028301401007387 */ /* 0x0081e80000100a00 */
        /* <DEDUP_REMOVED lines=11> */
[----:B------:R-:W3:Y:S04]  /*45e00*/  LDL.64 R4, [R1+0x10] ;  /* 0x0000100001047983 */ /* 0x000ee80000100a00 */
[----:B------:R0:W-:Y:S04]  /*45e10*/  STL.64 [R1+0x2808], R24 ;  /* 0x0028081801007387 */ /* 0x0001e80000100a00 */
[----:B0-----:R-:W4:Y:S04]  /*45e20*/  LDL.LU R24, [R1+0x150] ;  /* 0x0001500001187983 */ /* 0x001f280000300800 */
[----:B------:R-:W4:Y:S04]  /*45e30*/  LDL.LU R25, [R1+0x154] ;  /* 0x0001540001197983 */ /* 0x000f280000300800 */
[----:B------:R-:W4:Y:S04]  /*45e40*/  LDL.LU R26, [R1+0x158] ;  /* 0x00015800011a7983 */ /* 0x000f280000300800 */
[----:B------:R-:W4:Y:S04]  /*45e50*/  LDL.LU R27, [R1+0x15c] ;  /* 0x00015c00011b7983 */ /* 0x000f280000300800 */
[----:B------:R-:W2:Y:S04]  /*45e60*/  LDL.LU.64 R10, [R1+0x2870] ;  /* 0x00287000010a7983 */ /* 0x000ea80000300a00 */
[----:B------:R-:W2:Y:S04]  /*45e70*/  LDL.LU.64 R8, [R1+0x2868] ;  /* 0x0028680001087983 */ /* 0x000ea80000300a00 */
[----:B------:R0:W-:Y:S04]  /*45e80*/  STL.64 [R1+0x340], R16 ;  /* 0x0003401001007387 */ /* 0x0001e80000100a00 */
[----:B------:R-:W-:Y:S04]  /*45e90*/  STL.64 [R1+0x348], R18 ;  /* 0x0003481201007387 */ /* 0x000fe80000100a00 */
[----:B0-----:R-:W2:Y:S02]  /*45ea0*/  LDL.LU.64 R16, [R1+0x2860] ;  /* 0x0028600001107983 */ /* 0x001ea40000300a00 */
[----:B--2---:R-:W-:-:S15]  /*45eb0*/  HMMA.16816.F32.BF16 R8, R12, R16, R8 ;  /* 0x000000100c08723c */ /* 0x004fde0000041808 */
[----:B------:R-:W-:-:S08]  /*45ec0*/  NOP ;  /* 0x0000000000007918 */ /* 0x000fd00000000000 */
[----:B------:R0:W-:Y:S04]  /*45ed0*/  STL.64 [R1+0x330], R8 ;  /* 0x0003300801007387 */ /* 0x0001e80000100a00 */
[----:B------:R-:W-:Y:S04]  /*45ee0*/  STL.64 [R1+0x338], R10 ;  /* 0x0003380a01007387 */ /* 0x000fe80000100a00 */
[----:B0-----:R-:W2:Y:S04]  /*45ef0*/  LDL.LU.64 R8, [R1+0x2858] ;  /* 0x0028580001087983 */ /* 0x001ea80000300a00 */
[----:B------:R0:W-:Y:S04]  /*45f00*/  STL.64 [R1+0x27d8], R16 ;  /* 0x0027d81001007387 */ /* 0x0001e80000100a00 */
[----:B0-----:R-:W3:Y:S01]  /*45f10*/  LDL.64 R16, [R1+0x60] ;  /* 0x0000600001107983 */ /* 0x001ee20000100a00 */
[C---:B--2---:R-:W-:Y:S03]  /*45f20*/  HMMA.16816.F32.BF16 R8, R12.reuse, R8, R20 ;  /* 0x000000080c08723c */ /* 0x044fe60000041814 */
        /* <DEDUP_REMOVED lines=37> */
[----:B------:R-:W-:Y:S01]  /*46180*/  STL.64 [R1+0x2f8], R22 ;  /* 0x0002f81601007387 */ /* 0x000fe20000100a00 */
[----:B0-----:R-:W-:-:S02]  /*46190*/  IMAD.MOV.U32 R21, RZ, RZ, R4 ;  /* 0x000000ffff157224 */ /* 0x001fc400078e0004 */
[----:B------:R-:W-:Y:S02]  /*461a0*/  IMAD.MOV.U32 R20, RZ, RZ, R5 ;  /* 0x000000ffff147224 */ /* 0x000fe400078e0005 */
[----:B------:R-:W3:Y:S02]  /*461b0*/  LDL.LU.64 R4, [R1+0x2810] ;  /* 0x0028100001047983 */ /* 0x000ee40000300a00 */
[----:B---3--:R-:W-:Y:S02]  /*461c0*/  HMMA.16816.F32.BF16 R12, R12, R4, R24 ;  /* 0x000000040c0c723c */ /* 0x008fe40000041818 */
[----:B------:R-:W3:Y:S04]  /*461d0*/  LDL.LU.64 R24, [R1+0x2808] ;  /* 0x0028080001187983 */ /* 0x000ee80000300a00 */
[----:B------:R-:W3:Y:S04]  /*461e0*/  LDL.LU.64 R6, [R1+0x2800] ;  /* 0x0028000001067983 */ /* 0x000ee80000300a00 */
[----:B------:R-:W3:-:S13]  /*461f0*/  LDL.LU.64 R4, [R1+0x27f8] ;  /* 0x0027f80001047983 */ /* 0x000eda0000300a00 */
[----:B------:R-:W-:Y:S04]  /*46200*/  STL.64 [R1+0x260], R12 ;  /* 0x0002600c01007387 */ /* 0x000fe80000100a00 */
[----:B------:R-:W-:Y:S04]  /*46210*/  STL.64 [R1+0x268], R14 ;  /* 0x0002680e01007387 */ /* 0x000fe80000100a00 */
[----:B------:R-:W0:Y:S04]  /*46220*/  LDSM.16.MT88.4 R12, [R3+UR4+0xe000] ;  /* 0x00e00004030c783b */ /* 0x000e280008004200 */
[----:B0-----:R-:W-:Y:S04]  /*46230*/  STL.64 [R1+0x2690], R14 ;  /* 0x0026900e01007387 */ /* 0x001fe80000100a00 */
[----:B------:R0:W-:Y:S04]  /*46240*/  STL.64 [R1+0x2688], R12 ;  /* 0x0026880c01007387 */ /* 0x0001e80000100a00 */
[----:B0-----:R-:W4:Y:S01]  /*46250*/  LDL.LU.64 R12, [R1+0x40] ;  /* 0x00004000010c7983 */ /* 0x001f220000300a00 */
[----:B---3--:R-:W-:Y:S03]  /*46260*/  HMMA.16816.F32.BF16 R24, R4, R24, R16 ;  /* 0x000000180418723c */ /* 0x008fe60000041810 */
[----:B------:R-:W3:-:S15]  /*46270*/  LDL.LU.64 R16, [R1+0x27f0] ;  /* 0x0027f00001107983 */ /* 0x000ede0000300a00 */
[----:B------:R-:W-:-:S05]  /*46280*/  NOP ;  /* 0x0000000000007918 */ /* 0x000fca0000000000 */
[----:B------:R-:W-:Y:S04]  /*46290*/  STL.64 [R1+0x210], R24 ;  /* 0x0002101801007387 */ /* 0x000fe80000100a00 */
[----:B------:R0:W-:Y:S04]  /*462a0*/  STL.64 [R1+0x218], R26 ;  /* 0x0002181a01007387 */ /* 0x0001e80000100a00 */
[----:B0-----:R-:W3:Y:S04]  /*462b0*/  LDL.LU.64 R26, [R1+0x27e8] ;  /* 0x0027e800011a7983 */ /* 0x001ee80000300a00 */
        /* <DEDUP_REMOVED lines=13> */
[----:B------:R-:W-:Y:S04]  /*46390*/  STL.64 [R1+0x1f8], R18 ;  /* 0x0001f81201007387 */ /* 0x000fe80000100a00 */
[----:B------:R-:W0:Y:S04]  /*463a0*/  LDSM.16.MT88.4 R16, [R3+UR4+0xe080] ;  /* 0x00e080040310783b */ /* 0x000e280008004200 */
[----:B0-----:R-:W-:Y:S04]  /*463b0*/  STL.64 [R1+0x25e0], R18 ;  /* 0x0025e01201007387 */ /* 0x001fe80000100a00 */
[----:B------:R0:W-:Y:S04]  /*463c0*/  STL.64 [R1+0x25d8], R16 ;  /* 0x0025d81001007387 */ /* 0x0001e80000100a00 */
[----:B0-----:R-:W3:Y:S04]  /*463d0*/  LDL.LU.64 R16, [R1] ;  /* 0x0000000001107983 */ /* 0x001ee80000300a00 */
[----:B------:R-:W4:Y:S04]  /*463e0*/  LDL.64 R18, [R1+0x8] ;  /* 0x0000080001127983 */ /* 0x000f280000100a00 */
[----:B----4-:R-:W-:Y:S04]  /*463f0*/  STL.64 [R1+0x27a8], R18 ;  /* 0x0027a81201007387 */ /* 0x010fe80000100a00 */
[----:B---3--:R0:W-:Y:S04]  /*46400*/  STL.64 [R1+0x27a0], R16 ;  /* 0x0027a01001007387 */ /* 0x0081e80000100a00 */
[----:B0-----:R-:W3:Y:S04]  /*46410*/  LDL.LU R16, [R1+0x610] ;  /* 0x0006100001107983 */ /* 0x001ee80000300800 */
[----:B------:R-:W3:Y:S04]  /*46420*/  LDL.LU R17, [R1+0x614] ;  /* 0x0006140001117983 */ /* 0x000ee80000300800 */
[----:B------:R-:W3:Y:S04]  /*46430*/  LDL.LU R18, [R1+0x618] ;  /* 0x0006180001127983 */ /* 0x000ee80000300800 */
[----:B------:R-:W3:Y:S02]  /*46440*/  LDL.LU R19, [R1+0x61c] ;  /* 0x00061c0001137983 */ /* 0x000ee40000300800 */
[----:B---3--:R-:W-:-:S15]  /*46450*/  HMMA.16816.F32.BF16 R16, R4, R12, R16 ;  /* 0x0000000c0410723c */ /* 0x008fde0000041810 */
[----:B------:R-:W-:-:S08]  /*46460*/  NOP ;  /* 0x0000000000007918 */ /* 0x000fd00000000000 */
[----:B------:R-:W-:Y:S04]  /*46470*/  STL.64 [R1+0x1e0], R16 ;  /* 0x0001e01001007387 */ /* 0x000fe80000100a00 */
[----:B------:R0:W-:Y:S02]  /*46480*/  STL.64 [R1+0x1e8], R18 ;  /* 0x0001e81201007387 */ /* 0x0001e40000100a00 */
[----:B0-----:R-:W-:Y:S02]  /*46490*/  IMAD.MOV.U32 R19, RZ, RZ, R12 ;  /* 0x000000ffff137224 */ /* 0x001fe400078e000c */
[----:B------:R-:W-:Y:S01]  /*464a0*/  IMAD.MOV.U32 R18, RZ, RZ, R13 ;  /* 0x000000ffff127224 */ /* 0x000fe200078e000d */
[----:B------:R-:W3:Y:S04]  /*464b0*/  LDL.LU R12, [R1+0x90] ;  /* 0x00009000010c7983 */ /* 0x000ee80000300800 */
[----:B------:R-:W3:Y:S04]  /*464c0*/  LDL.LU R13, [R1+0x94] ;  /* 0x00009400010d7983 */ /* 0x000ee80000300800 */
[----:B------:R-:W4:Y:S04]  /*464d0*/  LDL.LU R14, [R1+0x98] ;  /* 0x00009800010e7983 */ /* 0x000f280000300800 */
[----:B------:R-:W4:Y:S04]  /*464e0*/  LDL.LU R15, [R1+0x9c] ;  /* 0x00009c00010f7983 */ /* 0x000f280000300800 */
[----:B----4-:R-:W-:Y:S04]  /*464f0*/  STL.64 [R1+0x26a0], R14 ;  /* 0x0026a00e01007387 */ /* 0x010fe80000100a00 */
[----:B---3--:R0:W-:Y:S02]  /*46500*/  STL.64 [R1+0x2698], R12 ;  /* 0x0026980c01007387 */ /* 0x0081e40000100a00 */
[----:B0-----:R-:W-:-:S02]  /*46510*/  IMAD.MOV.U32 R12, RZ, RZ, R2 ;  /* 0x000000ffff0c7224 */ /* 0x001fc400078e0002 */
[----:B------:R-:W-:-:S07]  /*46520*/  IMAD.MOV.U32 R13, RZ, RZ, R0 ;  /* 0x000000ffff0d7224 */ /* 0x000fce00078e0000 */
[----:B--2---:R-:W-:-:S15]  /*46530*/  HMMA.16816.F32.BF16 R8, R4, R12, R8 ;  /* 0x0000000c0408723c */ /* 0x004fde0000041808 */
[----:B------:R-:W-:-:S08]  /*46540*/  NOP ;  /* 0x0000000000007918 */ /* 0x000fd00000000000 */
[----:B------:R0:W-:Y:S04]  /*46550*/  STL.64 [R1+0x1d0], R8 ;  /* 0x0001d00801007387 */ /* 0x0001e80000100a00 */
[----:B------:R-:W-:Y:S04]  /*46560*/  STL.64 [R1+0x1d8], R10 ;  /* 0x0001d80a01007387 */ /* 0x000fe80000100a00 */
[----:B0-----:R-:W2:Y:S04]  /*46570*/  LDL.LU.64 R8, [R1+0x27c0] ;  /* 0x0027c00001087983 */ /* 0x001ea80000300a00 */
[----:B------:R0:W-:Y:S04]  /*46580*/  STL.64 [R1+0x2780], R12 ;  /* 0x0027800c01007387 */ /* 0x0001e80000100a00 */
[----:B0-----:R-:W2:Y:S04]  /*46590*/  LDL.LU R12, [R1+0x5f0] ;  /* 0x0005f000010c7983 */ /* 0x001ea80000300800 */
[----:B------:R-:W2:Y:S04]  /*465a0*/  LDL.LU R13, [R1+0x5f4] ;  /* 0x0005f400010d7983 */ /* 0x000ea80000300800 */
[----:B------:R-:W2:Y:S04]  /*465b0*/  LDL.LU R14, [R1+0x5f8] ;  /* 0x0005f800010e7983 */ /* 0x000ea80000300800 */
[----:B------:R-:W2:Y:S01]  /*465c0*/  LDL.LU R15, [R1+0x5fc] ;  /* 0x0005fc00010f7983 */ /* 0x000ea20000300800 */
[----:B------:R-:W-:-:S02]  /*465d0*/  IMAD.MOV.U32 R17, RZ, RZ, R20 ;  /* 0x000000ffff117224 */ /* 0x000fc400078e0014 */
[----:B------:R-:W-:Y:S01]  /*465e0*/  IMAD.MOV.U32 R16, RZ, RZ, R21 ;  /* 0x000000ffff107224 */ /* 0x000fe200078e0015 */
[----:B--2---:R-:W-:Y:S06]  /*465f0*/  HMMA.16816.F32.BF16 R12, R4, R8, R12 ;  /* 0x00000008040c723c */ /* 0x004fec000004180c */
[----:B------:R-:W-:Y:S02]  /*46600*/  IMAD.MOV.U32 R0, RZ, RZ, R8 ;  /* 0x000000ffff007224 */ /* 0x000fe400078e0008 */
[----:B------:R-:W-:-:S15]  /*46610*/  IMAD.MOV.U32 R2, RZ, RZ, R9 ;  /* 0x000000ffff027224 */ /* 0x000fde00078e0009 */
[----:B------:R-:W-:Y:S04]  /*46620*/  STL.64 [R1+0x1c0], R12 ;  /* 0x0001c00c01007387 */ /* 0x000fe80000100a00 */
[----:B------:R-:W-:Y:S04]  /*46630*/  STL.64 [R1+0x1c8], R14 ;  /* 0x0001c80e01007387 */ /* 0x000fe80000100a00 */
        /* <DEDUP_REMOVED lines=14> */
[----:B---3--:R-:W-:Y:S04]  /*46720*/  STL.64 [R1+0x2768], R10 ;  /* 0x0027680a01007387 */ /* 0x008fe80000100a00 */
[----:B------:R0:W-:Y:S04]  /*46730*/  STL.64 [R1+0x2760], R8 ;  /* 0x0027600801007387 */ /* 0x0001e80000100a00 */
[----:B------:R-:W3:Y:S04]  /*46740*/  LDL.LU R12, [R1+0x4e0] ;  /* 0x0004e000010c7983 */ /* 0x000ee80000300800 */
[----:B------:R-:W3:Y:S04]  /*46750*/  LDL.LU R13, [R1+0x4e4] ;  /* 0x0004e400010d7983 */ /* 0x000ee80000300800 */
[----:B------:R-:W3:Y:S04]  /*46760*/  LDL.LU R14, [R1+0x4e8] ;  /* 0x0004e800010e7983 */ /* 0x000ee80000300800 */
[----:B------:R-:W3:Y:S01]  /*46770*/  LDL.LU R15, [R1+0x4ec] ;  /* 0x0004ec00010f7983 */ /* 0x000ee20000300800 */
[----:B0-----:R-:W-:-:S02]  /*46780*/  IMAD.MOV.U32 R8, RZ, RZ, R25 ;  /* 0x000000ffff087224 */ /* 0x001fc400078e0019 */
[----:B------:R-:W-:-:S05]  /*46790*/  IMAD.MOV.U32 R9, RZ, RZ, R24 ;  /* 0x000000ffff097224 */ /* 0x000fca00078e0018 */
[----:B------:R0:W-:Y:S04]  /*467a0*/  STL.64 [R1+0x2778], R8 ;  /* 0x0027780801007387 */ /* 0x0001e80000100a00 */
[----:B0-----:R-:W3:Y:S04]  /*467b0*/  LDL.LU.64 R8, [R1+0x70] ;  /* 0x0000700001087983 */ /* 0x001ee80000300a00 */
        /* <DEDUP_REMOVED lines=11> */
[----:B--2---:R0:W-:Y:S02]  /*46870*/  STL.64 [R1+0x26b8], R24 ;  /* 0x0026b81801007387 */ /* 0x0041e40000100a00 */
[----:B0-----:R-:W-:-:S02]  /*46880*/  IMAD.MOV.U32 R24, RZ, RZ, R19 ;  /* 0x000000ffff187224 */ /* 0x001fc400078e0013 */
[----:B------:R-:W-:Y:S02]  /*46890*/  IMAD.MOV.U32 R25, RZ, RZ, R18 ;  /* 0x000000ffff197224 */ /* 0x000fe400078e0012 */
[C---:B------:R-:W-:Y:S03]  /*468a0*/  HMMA.16816.F32.BF16 R16, R4.reuse, R16, R20 ;  /* 0x000000100410723c */ /* 0x040fe60000041814 */
[----:B------:R0:W-:Y:S04]  /*468b0*/  STL.64 [R1+0x2770], R24 ;  /* 0x0027701801007387 */ /* 0x0001e80000100a00 */
[----:B0-----:R-:W2:Y:S04]  /*468c0*/  LDL.LU R24, [R1+0x160] ;  /* 0x0001600001187983 */ /* 0x001ea80000300800 */
[----:B------:R-:W2:Y:S04]  /*468d0*/  LDL.LU R25, [R1+0x164] ;  /* 0x0001640001197983 */ /* 0x000ea80000300800 */
[----:B------:R-:W2:Y:S04]  /*468e0*/  LDL.LU R26, [R1+0x168] ;  /* 0x00016800011a7983 */ /* 0x000ea80000300800 */
[----:B------:R-:W2:Y:S04]  /*468f0*/  LDL.LU R27, [R1+0x16c] ;  /* 0x00016c00011b7983 */ /* 0x000ea80000300800 */
[----:B------:R-:W4:Y:S04]  /*46900*/  LDL.LU.64 R22, [R1+0x27b8] ;  /* 0x0027b80001167983 */ /* 0x000f280000300a00 */
[----:B------:R-:W4:Y:S04]  /*46910*/  LDL.LU.64 R20, [R1+0x27b0] ;  /* 0x0027b00001147983 */ /* 0x000f280000300a00 */
[----:B------:R-:W-:Y:S04]  /*46920*/  STL.64 [R1+0x1b0], R16 ;  /* 0x0001b01001007387 */ /* 0x000fe80000100a00 */
[----:B------:R0:W-:Y:S04]  /*46930*/  STL.64 [R1+0x1b8], R18 ;  /* 0x0001b81201007387 */ /* 0x0001e80000100a00 */
[----:B0-----:R-:W3:Y:S04]  /*46940*/  LDL.LU.64 R18, [R1+0x27a8] ;  /* 0x0027a80001127983 */ /* 0x001ee80000300a00 */
[----:B------:R-:W4:Y:S02]  /*46950*/  LDL.LU.64 R16, [R1+0x27a0] ;  /* 0x0027a00001107983 */ /* 0x000f240000300a00 */
[----:B----4-:R-:W-:Y:S02]  /*46960*/  HMMA.16816.F32.BF16 R4, R4, R16, R20 ;  /* 0x000000100404723c */ /* 0x010fe40000041814 */
[----:B------:R-:W4:Y:S04]  /*46970*/  LDL.LU.64 R22, [R1+0x2798] ;  /* 0x0027980001167983 */ /* 0x000f280000300a00 */
[----:B------:R-:W4:Y:S04]  /*46980*/  LDL.LU.64 R20, [R1+0x2790] ;  /* 0x0027900001147983 */ /* 0x000f280000300a00 */
[----:B---3--:R-:W-:Y:S04]  /*46990*/  STL.64 [R1+0x2728], R18 ;  /* 0x0027281201007387 */ /* 0x008fe80000100a00 */
[----:B------:R0:W-:Y:S09]  /*469a0*/  STL.64 [R1+0x2720], R16 ;  /* 0x0027201001007387 */ /* 0x0001f20000100a00 */
[----:B------:R1:W-:Y:S04]  /*469b0*/  STL.64 [R1+0x180], R4 ;  /* 0x0001800401007387 */ /* 0x0003e80000100a00 */
[----:B------:R-:W-:Y:S04]  /*469c0*/  STL.64 [R1+0x188], R6 ;  /* 0x0001880601007387 */ /* 0x000fe80000100a00 */
[----:B0-----:R-:W3:Y:S04]  /*469d0*/  LDL.LU R16, [R1+0x4c0] ;  /* 0x0004c00001107983 */ /* 0x001ee80000300800 */
[----:B------:R-:W3:Y:S04]  /*469e0*/  LDL.LU R17, [R1+0x4c4] ;  /* 0x0004c40001117983 */ /* 0x000ee80000300800 */
[----:B------:R-:W3:Y:S04]  /*469f0*/  LDL.LU R18, [R1+0x4c8] ;  /* 0x0004c80001127983 */ /* 0x000ee80000300800 */
[----:B------:R-:W3:Y:S01]  /*46a00*/  LDL.LU R19, [R1+0x4cc] ;  /* 0x0004cc0001137983 */ /* 0x000ee20000300800 */
[----:B-1----:R-:W-:-:S02]  /*46a10*/  IMAD.MOV.U32 R4, RZ, RZ, R0 ;  /* 0x000000ffff047224 */ /* 0x002fc400078e0000 */
[----:B------:R-:W-:Y:S01]  /*46a20*/  IMAD.MOV.U32 R5, RZ, RZ, R2 ;  /* 0x000000ffff057224 */ /* 0x000fe200078e0002 */
[----:B------:R-:W3:Y:S04]  /*46a30*/  LDL.LU R0, [R1+0x278c] ;  /* 0x00278c0001007983 */ /* 0x000ee80000300800 */
[----:B------:R-:W3:Y:S04]  /*46a40*/  LDL.LU R2, [R1+0x2788] ;  /* 0x0027880001027983 */ /* 0x000ee80000300800 */
[----:B------:R0:W-:Y:S04]  /*46a50*/  STL.64 [R1+0x2758], R4 ;  /* 0x0027580401007387 */ /* 0x0001e80000100a00 */
[----:B0-----:R-:W3:Y:S01]  /*46a60*/  LDL.LU.64 R4, [R1+0x50] ;  /* 0x0000500001047983 */ /* 0x001ee20000300a00 */
[----:B----4-:R-:W-:-:S15]  /*46a70*/  HMMA.16816.F32.BF16 R12, R20, R8, R12 ;  /* 0x00000008140c723c */ /* 0x010fde000004180c */
[----:B------:R-:W-:-:S08]  /*46a80*/  NOP ;  /* 0x0000000000007918 */ /* 0x000fd00000000000 */
[----:B------:R0:W-:Y:S04]  /*46a90*/  STL.64 [R1+0x170], R12 ;  /* 0x0001700c01007387 */ /* 0x0001e80000100a00 */
[----:B------:R1:W-:Y:S04]  /*46aa0*/  STL.64 [R1+0x178], R14 ;  /* 0x0001780e01007387 */ /* 0x0003e80000100a00 */
[----:B0-----:R-:W4:Y:S01]  /*46ab0*/  LDL.LU.64 R12, [R1+0x2780] ;  /* 0x00278000010c7983 */ /* 0x001f220000300a00 */
[----:B-1----:R-:W-:Y:S02]  /*46ac0*/  IMAD.MOV.U32 R15, RZ, RZ, R8 ;  /* 0x000000ffff0f7224 */ /* 0x002fe400078e0008 */
[----:B------:R-:W-:-:S02]  /*46ad0*/  IMAD.MOV.U32 R14, RZ, RZ, R9 ;  /* 0x000000ffff0e7224 */ /* 0x000fc400078e0009 */
[----:B------:R-:W2:Y:S02]  /*46ae0*/  LDL.LU.64 R8, [R1+0x2778] ;  /* 0x0027780001087983 */ /* 0x000ea40000300a00 */
[----:B--2---:R-:W-:Y:S02]  /*46af0*/  HMMA.16816.F32.BF16 R8, R20, R8, R24 ;  /* 0x000000081408723c */ /* 0x004fe40000041818 */
[----:B------:R-:W3:-:S15]  /*46b00*/  LDL.LU.64 R24, [R1+0x2770] ;  /* 0x0027700001187983 */ /* 0x000ede0000300a00 */
[----:B------:R-:W-:-:S06]  /*46b10*/  NOP ;  /* 0x0000000000007918 */ /* 0x000fcc0000000000 */
[----:B------:R-:W-:Y:S04]  /*46b20*/  STL.64 [R1+0x160], R8 ;  /* 0x0001600801007387 */ /* 0x000fe80000100a00 */
[----:B------:R0:W-:Y:S04]  /*46b30*/  STL.64 [R1+0x168], R10 ;  /* 0x0001680a01007387 */ /* 0x0001e80000100a00 */
[----:B0-----:R-:W2:Y:S04]  /*46b40*/  LDL.LU.64 R10, [R1+0x2768] ;  /* 0x00276800010a7983 */ /* 0x001ea80000300a00 */
[----:B------:R-:W2:Y:S01]  /*46b50*/  LDL.LU.64 R8, [R1+0x2760] ;  /* 0x0027600001087983 */ /* 0x000ea20000300a00 */
[C---:B---3--:R-:W-:Y:S06]  /*46b60*/  HMMA.16816.F32.BF16 R16, R20.reuse, R24, R16 ;  /* 0x000000181410723c */ /* 0x048fec0000041810 */
[----:B--2---:R-:W-:-:S15]  /*46b70*/  HMMA.16816.F32.BF16 R8, R20, R4, R8 ;  /* 0x000000041408723c */ /* 0x004fde0000041808 */
[----:B------:R-:W-:-:S08]  /*46b80*/  NOP ;  /* 0x0000000000007918 */ /* 0x000fd00000000000 */
[----:B------:R0:W-:Y:S04]  /*46b90*/  STL.64 [R1+0x150], R8 ;  /* 0x0001500801007387 */ /* 0x0001e80000100a00 */
[----:B------:R-:W-:Y:S01]  /*46ba0*/  STL.64 [R1+0x158], R10 ;  /* 0x0001580a01007387 */ /* 0x000fe20000100a00 */
[----:B0-----:R-:W-:Y:S02]  /*46bb0*/  IMAD.MOV.U32 R9, RZ, RZ, R4 ;  /* 0x000000ffff097224 */ /* 0x001fe400078e0004 */
[----:B------:R-:W-:Y:S01]  /*46bc0*/  IMAD.MOV.U32 R8, RZ, RZ, R5 ;  /* 0x000000ffff087224 */ /* 0x000fe200078e0005 */
[----:B------:R-:W4:Y:S04]  /*46bd0*/  LDL.LU R4, [R1+0x4b0] ;  /* 0x0004b00001047983 */ /* 0x000f280000300800 */
[----:B------:R-:W4:Y:S04]  /*46be0*/  LDL.LU R5, [R1+0x4b4] ;  /* 0x0004b40001057983 */ /* 0x000f280000300800 */
[----:B------:R-:W4:Y:S04]  /*46bf0*/  LDL.LU R6, [R1+0x4b8] ;  /* 0x0004b80001067983 */ /* 0x000f280000300800 */
[----:B------:R-:W4:Y:S04]  /*46c00*/  LDL.LU R7, [R1+0x4bc] ;  /* 0x0004bc0001077983 */ /* 0x000f280000300800 */
[----:B------:R0:W-:Y:S04]  /*46c10*/  STL.64 [R1+0x26d0], R24 ;  /* 0x0026d01801007387 */ /* 0x0001e80000100a00 */
[----:B------:R-:W-:Y:S04]  /*46c20*/  STL.64 [R1+0x140], R16 ;  /* 0x0001401001007387 */ /* 0x000fe80000100a00 */
[----:B------:R-:W-:Y:S01]  /*46c30*/  STL.64 [R1+0x148], R18 ;  /* 0x0001481201007387 */ /* 0x000fe20000100a00 */
[----:B0-----:R-:W-:-:S02]  /*46c40*/  IMAD.MOV.U32 R25, RZ, RZ, R8 ;  /* 0x000000ffff197224 */ /* 0x001fc400078e0008 */
[----:B------:R-:W-:Y:S01]  /*46c50*/  IMAD.MOV.U32 R24, RZ, RZ, R9 ;  /* 0x000000ffff187224 */ /* 0x000fe200078e0009 */
        /* <DEDUP_REMOVED lines=18> */
[----:B------:R0:W-:Y:S04]  /*46d80*/  STL.64 [R1+0x26e8], R24 ;  /* 0x0026e81801007387 */ /* 0x0001e80000100a00 */
[----:B0-----:R-:W4:Y:S04]  /*46d90*/  LDL.LU R24, [R1+0xd0] ;  /* 0x0000d00001187983 */ /* 0x001f280000300800 */
[----:B------:R-:W4:Y:S04]  /*46da0*/  LDL.LU R25, [R1+0xd4] ;  /* 0x0000d40001197983 */ /* 0x000f280000300800 */
[----:B------:R-:W2:Y:S04]  /*46db0*/  LDL.LU R26, [R1+0xd8] ;  /* 0x0000d800011a7983 */ /* 0x000ea80000300800 */
[----:B------:R-:W2:Y:S04]  /*46dc0*/  LDL.LU R27, [R1+0xdc] ;  /* 0x0000dc00011b7983 */ /* 0x000ea80000300800 */
[----:B--2---:R-:W-:Y:S04]  /*46dd0*/  STL.64 [R1+0x26f8], R26 ;  /* 0x0026f81a01007387 */ /* 0x004fe80000100a00 */
[----:B----4-:R-:W-:Y:S04]  /*46de0*/  STL.64 [R1+0x26f0], R24 ;  /* 0x0026f01801007387 */ /* 0x010fe80000100a00 */
[----:B------:R0:W-:Y:S04]  /*46df0*/  STL.64 [R1+0x130], R4 ;  /* 0x0001300401007387 */ /* 0x0001e80000100a00 */
[----:B------:R-:W-:Y:S04]  /*46e00*/  STL.64 [R1+0x138], R6 ;  /* 0x0001380601007387 */ /* 0x000fe80000100a00 */
[----:B0-----:R-:W2:Y:S04]  /*46e10*/  LDL.LU.64 R4, [R1+0x2758] ;  /* 0x0027580001047983 */ /* 0x001ea80000300a00 */
[----:B------:R0:W-:Y:S01]  /*46e20*/  STL.64 [R1+0x26c8], R12 ;  /* 0x0026c80c01007387 */ /* 0x0001e20000100a00 */
[----:B------:R-:W-:-:S02]  /*46e30*/  IMAD.MOV.U32 R25, RZ, RZ, R14 ;  /* 0x000000ffff197224 */ /* 0x000fc400078e000e */
[----:B------:R-:W-:Y:S01]  /*46e40*/  IMAD.MOV.U32 R24, RZ, RZ, R15 ;  /* 0x000000ffff187224 */ /* 0x000fe200078e000f */
[----:B0-----:R-:W4:Y:S04]  /*46e50*/  LDL.LU R12, [R1+0xb0] ;  /* 0x0000b000010c7983 */ /* 0x001f280000300800 */
[----:B------:R-:W4:Y:S04]  /*46e60*/  LDL.LU R13, [R1+0xb4] ;  /* 0x0000b400010d7983 */ /* 0x000f280000300800 */
[----:B------:R-:W3:Y:S04]  /*46e70*/  LDL.LU R14, [R1+0xb8] ;  /* 0x0000b800010e7983 */ /* 0x000ee80000300800 */
[----:B------:R-:W3:Y:S04]  /*46e80*/  LDL.LU R15, [R1+0xbc] ;  /* 0x0000bc00010f7983 */ /* 0x000ee80000300800 */
[----:B---3--:R0:W-:Y:S04]  /*46e90*/  STL.64 [R1+0x26e0], R14 ;  /* 0x0026e00e01007387 */ /* 0x0081e80000100a00 */
[----:B----4-:R1:W-:Y:S01]  /*46ea0*/  STL.64 [R1+0x26d8], R12 ;  /* 0x0026d80c01007387 */ /* 0x0103e20000100a00 */
[----:B0-----:R-:W-:-:S03]  /*46eb0*/  IMAD.MOV.U32 R14, RZ, RZ, R2 ;  /* 0x000000ffff0e7224 */ /* 0x001fc600078e0002 */
[----:B-1----:R-:W3:Y:S04]  /*46ec0*/  LDL.LU R12, [R1+0xc0] ;  /* 0x0000c000010c7983 */ /* 0x002ee80000300800 */
[----:B------:R-:W3:Y:S04]  /*46ed0*/  LDL.LU R13, [R1+0xc4] ;  /* 0x0000c400010d7983 */ /* 0x000ee80000300800 */
[----:B------:R-:W4:Y:S04]  /*46ee0*/  LDL.LU R2, [R1+0x2750] ;  /* 0x0027500001027983 */ /* 0x000f280000300800 */
[----:B------:R-:W3:Y:S01]  /*46ef0*/  LDL.LU R15, [R1+0xcc] ;  /* 0x0000cc00010f7983 */ /* 0x000ee20000300800 */
[----:B--2---:R-:W-:Y:S03]  /*46f00*/  HMMA.16816.F32.BF16 R8, R20, R4, R8 ;  /* 0x000000041408723c */ /* 0x004fe60000041808 */
[----:B---3--:R-:W-:Y:S04]  /*46f10*/  STL.64 [R1+0x2708], R14 ;  /* 0x0027080e01007387 */ /* 0x008fe80000100a00 */
[----:B------:R0:W-:Y:S04]  /*46f20*/  STL.64 [R1+0x2700], R12 ;  /* 0x0027000c01007387 */ /* 0x0001e80000100a00 */
[----:B0-----:R-:W2:Y:S04]  /*46f30*/  LDL.LU R12, [R1+0xe0] ;  /* 0x0000e000010c7983 */ /* 0x001ea80000300800 */
[----:B------:R-:W2:Y:S04]  /*46f40*/  LDL.LU R13, [R1+0xe4] ;  /* 0x0000e400010d7983 */ /* 0x000ea80000300800 */
[----:B------:R-:W2:Y:S01]  /*46f50*/  LDL.LU R14, [R1+0xe8] ;  /* 0x0000e800010e7983 */ /* 0x000ea20000300800 */
[----:B----4-:R-:W-:-:S03]  /*46f60*/  IMAD.MOV.U32 R15, RZ, RZ, R2 ;  /* 0x000000ffff0f7224 */ /* 0x010fc600078e0002 */
[----:B------:R-:W-:Y:S04]  /*46f70*/  STL.64 [R1+0x120], R8 ;  /* 0x0001200801007387 */ /* 0x000fe80000100a00 */
[----:B------:R0:W-:Y:S01]  /*46f80*/  STL [R1+0x128], R10 ;  /* 0x0001280a01007387 */ /* 0x0001e20000100800 */
[----:B------:R-:W-:-:S03]  /*46f90*/  IMAD.MOV.U32 R2, RZ, RZ, R11 ;  /* 0x000000ffff027224 */ /* 0x000fc600078e000b */
[----:B0-----:R-:W3:Y:S04]  /*46fa0*/  LDL.LU.64 R10, [R1+0x2748] ;  /* 0x00274800010a7983 */ /* 0x001ee80000300a00 */
[----:B------:R-:W3:Y:S04]  /*46fb0*/  LDL.LU.64 R8, [R1+0x2740] ;  /* 0x0027400001087983 */ /* 0x000ee80000300a00 */
[----:B------:R0:W-:Y:S01]  /*46fc0*/  STL [R1+0x2580], R2 ;  /* 0x0025800201007387 */ /* 0x0001e20000100800 */
[----:B------:R-:W-:Y:S02]  /*46fd0*/  IMAD.MOV.U32 R6, RZ, RZ, R16 ;  /* 0x000000ffff067224 */ /* 0x000fe400078e0010 */
[----:B0-----:R-:W-:Y:S01]  /*46fe0*/  IMAD.MOV.U32 R2, RZ, RZ, R17 ;  /* 0x000000ffff027224 */ /* 0x001fe200078e0011 */
[----:B---3--:R-:W-:-:S15]  /*46ff0*/  HMMA.16816.F32.BF16 R8, R20, R16, R8 ;  /* 0x000000101408723c */ /* 0x008fde0000041808 */
[----:B------:R-:W-:-:S08]  /*47000*/  NOP ;  /* 0x0000000000007918 */ /* 0x000fd00000000000 */
[----:B------:R-:W-:Y:S04]  /*47010*/  STL.64 [R1+0x110], R8 ;  /* 0x0001100801007387 */ /* 0x000fe80000100a00 */
[----:B------:R0:W-:Y:S04]  /*47020*/  STL.64 [R1+0x118], R10 ;  /* 0x0001180a01007387 */ /* 0x0001e80000100a00 */
[----:B0-----:R-:W3:Y:S04]  /*47030*/  LDL.LU.64 R10, [R1+0x2738] ;  /* 0x00273800010a7983 */ /* 0x001ee80000300a00 */
[----:B------:R-:W3:Y:S04]  /*47040*/  LDL.LU.64 R8, [R1+0x2730] ;  /* 0x0027300001087983 */ /* 0x000ee80000300a00 */
[----:B------:R-:W4:Y:S04]  /*47050*/  LDL.LU.64 R18, [R1+0x2728] ;  /* 0x0027280001127983 */ /* 0x000f280000300a00 */
[----:B------:R-:W3:Y:S02]  /*47060*/  LDL.LU.64 R16, [R1+0x2720] ;  /* 0x0027200001107983 */ /* 0x000ee40000300a00 */
[----:B---3--:R-:W-:Y:S02]  /*47070*/  HMMA.16816.F32.BF16 R20, R20, R16, R8 ;  /* 0x000000101414723c */ /* 0x008fe40000041808 */
[----:B------:R-:W2:Y:S04]  /*47080*/  LDL.LU.64 R10, [R1+0x2718] ;  /* 0x00271800010a7983 */ /* 0x000ea80000300a00 */
[----:B------:R-:W2:-:S15]  /*47090*/  LDL.LU.64 R8, [R1+0x2710] ;  /* 0x0027100001087983 */ /* 0x000e9e0000300a00 */
[----:B------:R-:W-:-:S02]  /*470a0*/  NOP ;  /* 0x0000000000007918 */ /* 0x000fc40000000000 */
[----:B------:R0:W-:Y:S04]  /*470b0*/  STL.64 [R1+0x100], R20 ;  /* 0x0001001401007387 */ /* 0x0001e80000100a00 */
[----:B------:R1:W-:Y:S04]  /*470c0*/  STL.64 [R1+0x108], R22 ;  /* 0x0001081601007387 */ /* 0x0003e80000100a00 */
[----:B0-----:R-:W3:Y:S04]  /*470d0*/  LDL.LU.64 R20, [R1+0x60] ;  /* 0x0000600001147983 */ /* 0x001ee80000300a00 */
[----:B-1----:R-:W4:Y:S01]  /*470e0*/  LDL.64 R22, [R1+0x68] ;  /* 0x0000680001167983 */ /* 0x002f220000100a00 */
[----:B--2---:R-:W-:Y:S03]  /*470f0*/  HMMA.16816.F32.BF16 R24, R8, R24, R12 ;  /* 0x000000180818723c */ /* 0x004fe6000004180c */
[----:B------:R-:W2:Y:S04]  /*47100*/  LDL.LU.64 R14, [R1+0x2708] ;  /* 0x00270800010e7983 */ /* 0x000ea80000300a00 */
[----:B------:R-:W2:-:S15]  /*47110*/  LDL.LU.64 R12, [R1+0x2700] ;  /* 0x00270000010c7983 */ /* 0x000e9e0000300a00 */
[----:B------:R-:W-:-:S01]  /*47120*/  NOP ;  /* 0x0000000000007918 */ /* 0x000fc20000000000 */
[----:B------:R-:W-:Y:S04]  /*47130*/  STL.64 [R1+0xf0], R24 ;  /* 0x0000f01801007387 */ /* 0x000fe80000100a00 */
[----:B------:R0:W-:Y:S04]  /*47140*/  STL.64 [R1+0xf8], R26 ;  /* 0x0000f81a01007387 */ /* 0x0001e80000100a00 */
[----:B0-----:R-:W3:Y:S04]  /*47150*/  LDL.LU.64 R26, [R1+0x26f8] ;  /* 0x0026f800011a7983 */ /* 0x001ee80000300a00 */
[----:B------:R-:W3:Y:S02]  /*47160*/  LDL.LU.64 R24, [R1+0x26f0] ;  /* 0x0026f00001187983 */ /* 0x000ee40000300a00 */
[----:B---3--:R-:W-:-:S15]  /*47170*/  HMMA.16816.F32.BF16 R24, R8, R20, R24 ;  /* 0x000000140818723c */ /* 0x008fde0000041818 */
[----:B------:R-:W-:-:S08]  /*47180*/  NOP ;  /* 0x0000000000007918 */ /* 0x000fd00000000000 */
[----:B------:R0:W-:Y:S04]  /*47190*/  STL.64 [R1+0xe0], R24 ;  /* 0x0000e01801007387 */ /* 0x0001e80000100a00 */
[----:B------:R2:W-:Y:S04]  /*471a0*/  STL.64 [R1+0xe8], R26 ;  /* 0x0000e81a01007387 */ /* 0x0005e80000100a00 */
[----:B0-----:R-:W2:Y:S04]  /*471b0*/  LDL.LU.64 R24, [R1+0x26e8] ;  /* 0x0026e80001187983 */ /* 0x001ea80000300a00 */
[----:B----4-:R-:W-:Y:S01]  /*471c0*/  STL.64 [R1+0x2670], R22 ;  /* 0x0026701601007387 */ /* 0x010fe20000100a00 */
        /* <DEDUP_REMOVED lines=22> */
[----:B------:R-:W-:-:S02]  /*47330*/  IMAD.MOV.U32 R20, RZ, RZ, R6 ;  /* 0x000000ffff147224 */ /* 0x000fc400078e0006 */
[----:B---3--:R-:W-:Y:S01]  /*47340*/  HMMA.16816.F32.BF16 R4, R8, R4, R12 ;  /* 0x000000040804723c */ /* 0x008fe2000004180c */
[----:B------:R-:W3:Y:S04]  /*47350*/  LDL.LU.64 R14, [R1+0x2690] ;  /* 0x00269000010e7983 */ /* 0x000ee80000300a00 */
[----:B------:R-:W3:-:S15]  /*47360*/  LDL.LU.64 R12, [R1+0x2688] ;  /* 0x00268800010c7983 */ /* 0x000ede0000300a00 */
[----:B------:R-:W-:-:S03]  /*47370*/  NOP ;  /* 0x0000000000007918 */ /* 0x000fc60000000000 */
[----:B------:R-:W-:Y:S04]  /*47380*/  STL.64 [R1+0xa0], R4 ;  /* 0x0000a00401007387 */ /* 0x000fe80000100a00 */
[----:B------:R-:W-:Y:S04]  /*47390*/  STL.64 [R1+0xa8], R6 ;  /* 0x0000a80601007387 */ /* 0x000fe80000100a00 */
[----:B------:R0:W1:Y:S04]  /*473a0*/  LDSM.16.MT88.4 R4, [R3+UR4+0xe100] ;  /* 0x00e100040304783b */ /* 0x0000680008004200 */
[----:B0-----:R-:W4:Y:S04]  /*473b0*/  LDL.LU R3, [R1+0x2680] ;  /* 0x0026800001037983 */ /* 0x001f280000300800 */
[----:B-1----:R0:W-:Y:S04]  /*473c0*/  STL.64 [R1+0x2578], R6 ;  /* 0x0025780601007387 */ /* 0x0021e80000100a00 */
[----:B------:R1:W-:Y:S04]  /*473d0*/  STL.64 [R1+0x2570], R4 ;  /* 0x0025700401007387 */ /* 0x0003e80000100a00 */
[----:B0-----:R-:W2:Y:S04]  /*473e0*/  LDL R6, [R1+0x48] ;  /* 0x0000480001067983 */ /* 0x001ea80000100800 */
[----:B------:R-:W2:Y:S01]  /*473f0*/  LDL R7, [R1+0x4c] ;  /* 0x00004c0001077983 */ /* 0x000ea20000100800 */
[----:B------:R-:W-:-:S03]  /*47400*/  IMAD.MOV.U32 R21, RZ, RZ, R2 ;  /* 0x000000ffff157224 */ /* 0x000fc600078e0002 */
[----:B--2---:R4:W-:Y:S04]  /*47410*/  STL.64 [R1+0x2658], R6 ;  /* 0x0026580601007387 */ /* 0x0049e80000100a00 */
[----:B-1----:R-:W2:Y:S04]  /*47420*/  LDL.LU R4, [R1+0x470] ;  /* 0x0004700001047983 */ /* 0x002ea80000300800 */
[----:B------:R-:W2:Y:S01]  /*47430*/  LDL.LU R5, [R1+0x474] ;  /* 0x0004740001057983 */ /* 0x000ea20000300800 */
[----:B----4-:R-:W-:Y:S02]  /*47440*/  IMAD.MOV.U32 R6, RZ, RZ, R3 ;  /* 0x000000ffff067224 */ /* 0x010fe400078e0003 */
[----:B------:R-:W-:-:S07]  /*47450*/  IMAD.MOV.U32 R7, RZ, RZ, R0 ;  /* 0x000000ffff077224 */ /* 0x000fce00078e0000 */
[C---:B--2---:R-:W-:Y:S06]  /*47460*/  HMMA.16816.F32.BF16 R20, R8.reuse, R20, R4 ;  /* 0x000000140814723c */ /* 0x044fec0000041804 */
[----:B------:R-:W-:-:S15]  /*47470*/  HMMA.16816.F32.BF16 R4, R8, R16, R24 ;  /* 0x000000100804723c */ /* 0x000fde0000041818 */
[----:B------:R-:W-:-:S03]  /*47480*/  NOP ;  /* 0x0000000000007918 */ /* 0x000fc60000000000 */
[----:B------:R-:W-:Y:S01]  /*47490*/  IMAD.MOV.U32 R3, RZ, RZ, R23 ;  /* 0x000000ffff037224 */ /* 0x000fe200078e0017 */
[----:B------:R-:W-:Y:S04]  /*474a0*/  STL.64 [R1+0x90], R20 ;  /* 0x0000901401007387 */ /* 0x000fe80000100a00 */
[----:B------:R-:W-:Y:S04]  /*474b0*/  STL [R1+0x98], R22 ;  /* 0x0000981601007387 */ /* 0x000fe80000100800 */
[----:B------:R-:W-:Y:S04]  /*474c0*/  STL [R1+0x2590], R3 ;  /* 0x0025900301007387 */ /* 0x000fe80000100800 */
[----:B------:R-:W-:Y:S04]  /*474d0*/  STL.64 [R1+0x80], R4 ;  /* 0x0000800401007387 */ /* 0x000fe80000100a00 */
[----:B------:R-:W-:Y:S04]  /*474e0*/  STL [R1+0x88], R6 ;  /* 0x0000880601007387 */ /* 0x000fe80000100800 */
[----:B------:R0:W-:Y:S04]  /*474f0*/  STL.64 [R1+0x25f8], R18 ;  /* 0x0025f81201007387 */ /* 0x0001e80000100a00 */
[----:B0-----:R-:W2:Y:S04]  /*47500*/  LDL R18, [R1+0x18] ;  /* 0x0000180001127983 */ /* 0x001ea80000100800 */
[----:B------:R-:W2:Y:S04]  /*47510*/  LDL R19, [R1+0x1c] ;  /* 0x00001c0001137983 */ /* 0x000ea80000100800 */
[----:B--2---:R0:W-:Y:S04]  /*47520*/  STL.64 [R1+0x2610], R18 ;  /* 0x0026101201007387 */ /* 0x0041e80000100a00 */
[----:B0-----:R-:W2:Y:S04]  /*47530*/  LDL.64 R18, [R1+0x28] ;  /* 0x0000280001127983 */ /* 0x001ea80000100a00 */
[----:B--2---:R0:W-:Y:S04]  /*47540*/  STL.64 [R1+0x2628], R18 ;  /* 0x0026281201007387 */ /* 0x0041e80000100a00 */
[----:B------:R-:W3:Y:S04]  /*47550*/  LDL R10, [R1+0x78] ;  /* 0x00007800010a7983 */ /* 0x000ee80000100800 */
[----:B------:R-:W3:Y:S04]  /*47560*/  LDL R11, [R1+0x7c] ;  /* 0x00007c00010b7983 */ /* 0x000ee80000100800 */
[----:B0-----:R-:W2:Y:S04]  /*47570*/  LDL R18, [R1+0x38] ;  /* 0x0000380001127983 */ /* 0x001ea80000100800 */
[----:B------:R-:W2:Y:S01]  /*47580*/  LDL R19, [R1+0x3c] ;  /* 0x00003c0001137983 */ /* 0x000ea20000100800 */
[----:B------:R-:W-:-:S02]  /*47590*/  IMAD.MOV.U32 R27, RZ, RZ, R28 ;  /* 0x000000ffff1b7224 */ /* 0x000fc400078e001c */
[----:B------:R-:W-:Y:S01]  /*475a0*/  IMAD.MOV.U32 R0, RZ, RZ, R7 ;  /* 0x000000ffff007224 */ /* 0x000fe200078e0007 */
[----:B--2---:R0:W-:Y:S04]  /*475b0*/  STL.64 [R1+0x2640], R18 ;  /* 0x0026401201007387 */ /* 0x0041e80000100a00 */
[----:B------:R-:W2:Y:S04]  /*475c0*/  LDL.LU R24, [R1+0x190] ;  /* 0x0001900001187983 */ /* 0x000ea80000300800 */
[----:B------:R-:W2:Y:S04]  /*475d0*/  LDL.LU R25, [R1+0x194] ;  /* 0x0001940001197983 */ /* 0x000ea80000300800 */
[----:B------:R-:W4:Y:S04]  /*475e0*/  LDL.LU R26, [R1+0x198] ;  /* 0x00019800011a7983 */ /* 0x000f280000300800 */
[----:B------:R-:W3:Y:S04]  /*475f0*/  LDL.LU R28, [R1+0x267c] ;  /* 0x00267c00011c7983 */ /* 0x000ee80000300800 */
[----:B------:R-:W2:Y:S04]  /*47600*/  LDL.LU R16, [R1+0x2a0] ;  /* 0x0002a00001107983 */ /* 0x000ea80000300800 */
[----:B------:R-:W2:Y:S04]  /*47610*/  LDL.LU R17, [R1+0x2a4] ;  /* 0x0002a40001117983 */ /* 0x000ea80000300800 */
[----:B0-----:R-:W4:Y:S04]  /*47620*/  LDL.LU R18, [R1+0x2a8] ;  /* 0x0002a80001127983 */ /* 0x001f280000300800 */
[----:B------:R-:W4:Y:S04]  /*47630*/  LDL.LU R19, [R1+0x2ac] ;  /* 0x0002ac0001137983 */ /* 0x000f280000300800 */
[----:B------:R-:W3:Y:S04]  /*47640*/  LDL.LU R4, [R1+0x2b0] ;  /* 0x0002b00001047983 */ /* 0x000ee80000300800 */
[----:B------:R-:W3:Y:S04]  /*47650*/  LDL.LU R5, [R1+0x2b4] ;  /* 0x0002b40001057983 */ /* 0x000ee80000300800 */
[----:B------:R-:W2:Y:S04]  /*47660*/  LDL.LU R6, [R1+0x2b8] ;  /* 0x0002b80001067983 */ /* 0x000ea80000300800 */
[----:B------:R-:W2:Y:S04]  /*47670*/  LDL.LU R7, [R1+0x2bc] ;  /* 0x0002bc0001077983 */ /* 0x000ea80000300800 */
[----:B------:R-:W4:Y:S04]  /*47680*/  LDL.LU R20, [R1+0x2d0] ;  /* 0x0002d00001147983 */ /* 0x000f280000300800 */
[----:B------:R-:W4:Y:S04]  /*47690*/  LDL.LU R21, [R1+0x2d4] ;  /* 0x0002d40001157983 */ /* 0x000f280000300800 */
[----:B------:R-:W4:Y:S04]  /*476a0*/  LDL.LU R22, [R1+0x2d8] ;  /* 0x0002d80001167983 */ /* 0x000f280000300800 */
[----:B------:R-:W4:Y:S04]  /*476b0*/  LDL.LU R23, [R1+0x2dc] ;  /* 0x0002dc0001177983 */ /* 0x000f280000300800 */
[----:B--2---:R-:W-:Y:S04]  /*476c0*/  STL.64 [R1+0x2668], R6 ;  /* 0x0026680601007387 */ /* 0x004fe80000100a00 */
[----:B---3--:R0:W-:Y:S04]  /*476d0*/  STL.64 [R1+0x2660], R4 ;  /* 0x0026600401007387 */ /* 0x0081e80000100a00 */
[----:B0-----:R-:W2:Y:S04]  /*476e0*/  LDL.LU R4, [R1+0x2c0] ;  /* 0x0002c00001047983 */ /* 0x001ea80000300800 */
[----:B------:R-:W2:Y:S04]  /*476f0*/  LDL.LU R5, [R1+0x2c4] ;  /* 0x0002c40001057983 */ /* 0x000ea80000300800 */
[----:B------:R-:W2:Y:S04]  /*47700*/  LDL.LU R6, [R1+0x2c8] ;  /* 0x0002c80001067983 */ /* 0x000ea80000300800 */
[----:B------:R-:W2:Y:S04]  /*47710*/  LDL.LU R7, [R1+0x2cc] ;  /* 0x0002cc0001077983 */ /* 0x000ea80000300800 */
[----:B----4-:R0:W-:Y:S04]  /*47720*/  STL.64 [R1+0x2650], R18 ;  /* 0x0026501201007387 */ /* 0x0101e80000100a00 */
[----:B------:R-:W-:Y:S04]  /*47730*/  STL.64 [R1+0x2648], R16 ;  /* 0x0026481001007387 */ /* 0x000fe80000100a00 */
[----:B0-----:R-:W3:Y:S04]  /*47740*/  LDL.64 R18, [R1+0x58] ;  /* 0x0000580001127983 */ /* 0x001ee80000100a00 */
        /* <DEDUP_REMOVED lines=10> */
[----:B------:R-:W4:Y:S01]  /*477f0*/  LDL.LU R26, [R1+0x278] ;  /* 0x00027800011a7983 */ /* 0x000f220000300800 */
[----:B------:R-:W-:-:S03]  /*47800*/  IMAD.MOV.U32 R27, RZ, RZ, R28 ;  /* 0x000000ffff1b7224 */ /* 0x000fc600078e001c */
[----:B------:R-:W3:Y:S01]  /*47810*/  LDL.LU R28, [R1+0x2678] ;  /* 0x00267800011c7983 */ /* 0x000ee20000300800 */
[----:B------:R-:W-:Y:S03]  /*47820*/  HMMA.16816.F32.BF16 R20, R12, R10, R20 ;  /* 0x0000000a0c14723c */ /* 0x000fe60000041814 */
[----:B----4-:R-:W-:Y:S04]  /*47830*/  STL.64 [R1+0x2620], R26 ;  /* 0x0026201a01007387 */ /* 0x010fe80000100a00 */
        /* <DEDUP_REMOVED lines=10> */
[----:B------:R-:W-:Y:S04]  /*478e0*/  STL [R1+0x2594], R0 ;  /* 0x0025940001007387 */ /* 0x000fe80000100800 */
[----:B------:R-:W-:Y:S04]  /*478f0*/  STL.64 [R1+0x6b0], R20 ;  /* 0x0006b01401007387 */ /* 0x000fe80000100a00 */
[----:B------:R0:W-:Y:S04]  /*47900*/  STL.64 [R1+0x6b8], R22 ;  /* 0x0006b81601007387 */ /* 0x0001e80000100a00 */
[----:B0-----:R-:W4:Y:S01]  /*47910*/  LDL.LU.64 R22, [R1+0x2670] ;  /* 0x0026700001167983 */ /* 0x001f220000300a00 */
[----:B---3--:R-:W-:-:S02]  /*47920*/  IMAD.MOV.U32 R27, RZ, RZ, R28 ;  /* 0x000000ffff1b7224 */ /* 0x008fc400078e001c */
[----:B------:R-:W-:-:S05]  /*47930*/  IMAD.MOV.U32 R28, RZ, RZ, R20 ;  /* 0x000000ffff1c7224 */ /* 0x000fca00078e0014 */
[----:B------:R-:W-:Y:S01]  /*47940*/  STL [R1+0x1ff8], R28 ;  /* 0x001ff81c01007387 */ /* 0x000fe20000100800 */
[----:B----4-:R-:W-:-:S15]  /*47950*/  HMMA.16816.F32.BF16 R4, R12, R22, R4 ;  /* 0x000000160c04723c */ /* 0x010fde0000041804 */
[----:B------:R-:W-:-:S08]  /*47960*/  NOP ;  /* 0x0000000000007918 */ /* 0x000fd00000000000 */
[----:B------:R-:W-:Y:S04]  /*47970*/  STL.64 [R1+0x600], R4 ;  /* 0x0006000401007387 */ /* 0x000fe80000100a00 */
[----:B------:R0:W-:Y:S04]  /*47980*/  STL.64 [R1+0x608], R6 ;  /* 0x0006080601007387 */ /* 0x0001e80000100a00 */
[----:B0-----:R-:W3:Y:S04]  /*47990*/  LDL.LU.64 R6, [R1+0x2668] ;  /* 0x0026680001067983 */ /* 0x001ee80000300a00 */
[----:B------:R-:W3:Y:S02]  /*479a0*/  LDL.LU.64 R4, [R1+0x2660] ;  /* 0x0026600001047983 */ /* 0x000ee40000300a00 */
[----:B---3--:R-:W-:-:S15]  /*479b0*/  HMMA.16816.F32.BF16 R4, R12, R18, R4 ;  /* 0x000000120c04723c */ /* 0x008fde0000041804 */
[----:B------:R-:W-:-:S08]  /*479c0*/  NOP ;  /* 0x0000000000007918 */ /* 0x000fd00000000000 */
[----:B------:R0:W-:Y:S04]  /*479d0*/  STL.64 [R1+0x590], R4 ;  /* 0x0005900401007387 */ /* 0x0001e80000100a00 */
[----:B------:R1:W-:Y:S01]  /*479e0*/  STL.64 [R1+0x598], R6 ;  /* 0x0005980601007387 */ /* 0x0003e20000100a00 */
[----:B0-----:R-:W-:-:S03]  /*479f0*/  IMAD.MOV.U32 R5, RZ, RZ, R18 ;  /* 0x000000ffff057224 */ /* 0x001fc600078e0012 */
[----:B-1----:R-:W3:Y:S01]  /*47a00*/  LDL.LU.64 R6, [R1+0x2658] ;  /* 0x0026580001067983 */ /* 0x002ee20000300a00 */
[----:B------:R-:W-:-:S03]  /*47a10*/  IMAD.MOV.U32 R4, RZ, RZ, R19 ;  /* 0x000000ffff047224 */ /* 0x000fc600078e0013 */
[----:B------:R-:W3:Y:S04]  /*47a20*/  LDL.LU.64 R18, [R1+0x2650] ;  /* 0x0026500001127983 */ /* 0x000ee80000300a00 */
[----:B------:R-:W3:Y:S02]  /*47a30*/  LDL.LU.64 R16, [R1+0x2648] ;  /* 0x0026480001107983 */ /* 0x000ee40000300a00 */
[----:B---3--:R-:W-:-:S15]  /*47a40*/  HMMA.16816.F32.BF16 R16, R12, R6, R16 ;  /* 0x000000060c10723c */ /* 0x008fde0000041810 */
[----:B------:R-:W-:-:S08]  /*47a50*/  NOP ;  /* 0x0000000000007918 */ /* 0x000fd00000000000 */
[----:B------:R-:W-:Y:S04]  /*47a60*/  STL.64 [R1+0x2d0], R16 ;  /* 0x0002d01001007387 */ /* 0x000fe80000100a00 */
[----:B------:R0:W-:Y:S04]  /*47a70*/  STL.64 [R1+0x2d8], R18 ;  /* 0x0002d81201007387 */ /* 0x0001e80000100a00 */
[----:B0-----:R-:W2:Y:S04]  /*47a80*/  LDL.LU.64 R18, [R1+0x2640] ;  /* 0x0026400001127983 */ /* 0x001ea80000300a00 */
        /* <DEDUP_REMOVED lines=25> */
[----:B------:R-:W2:Y:S01]  /*47c20*/  LDL.LU.64 R24, [R1+0x25e8] ;  /* 0x0025e80001187983 */ /* 0x000ea20000300a00 */
[----:B------:R-:W-:-:S02]  /*47c30*/  IMAD.MOV.U32 R2, RZ, RZ, R18 ;  /* 0x000000ffff027224 */ /* 0x000fc400078e0012 */
[----:B------:R-:W-:-:S14]  /*47c40*/  IMAD.MOV.U32 R28, RZ, RZ, R19 ;  /* 0x000000ffff1c7224 */ /* 0x000fdc00078e0013 */
[----:B------:R-:W-:Y:S04]  /*47c50*/  STL.64 [R1+0x270], R12 ;  /* 0x0002700c01007387 */ /* 0x000fe80000100a00 */
[----:B------:R0:W-:Y:S04]  /*47c60*/  STL.64 [R1+0x278], R14 ;  /* 0x0002780e01007387 */ /* 0x0001e80000100a00 */
[----:B------:R-:W2:Y:S04]  /*47c70*/  LDL.LU.64 R18, [R1+0x25e0] ;  /* 0x0025e00001127983 */ /* 0x000ea80000300a00 */
[----:B------:R-:W2:Y:S04]  /*47c80*/  LDL.LU.64 R16, [R1+0x25d8] ;  /* 0x0025d80001107983 */ /* 0x000ea80000300a00 */
[----:B0-----:R-:W3:Y:S01]  /*47c90*/  LDL.64 R14, [R1+0x38] ;  /* 0x00003800010e7983 */ /* 0x001ee20000100a00 */
[----:B------:R-:W-:-:S03]  /*47ca0*/  IMAD.MOV.U32 R6, RZ, RZ, R5 ;  /* 0x000000ffff067224 */ /* 0x000fc600078e0005 */
[----:B------:R-:W4:Y:S04]  /*47cb0*/  LDL R5, [R1+0x654] ;  /* 0x0006540001057983 */ /* 0x000f280000100800 */
[----:B---3--:R0:W-:Y:S04]  /*47cc0*/  STL.64 [R1+0x25a8], R14 ;  /* 0x0025a80e01007387 */ /* 0x0081e80000100a00 */
[----:B------:R-:W3:Y:S04]  /*47cd0*/  LDL.LU R12, [R1+0x240] ;  /* 0x00024000010c7983 */ /* 0x000ee80000300800 */
[----:B------:R-:W3:Y:S04]  /*47ce0*/  LDL.LU R13, [R1+0x244] ;  /* 0x00024400010d7983 */ /* 0x000ee80000300800 */
[----:B0-----:R-:W4:Y:S04]  /*47cf0*/  LDL.LU R14, [R1+0x248] ;  /* 0x00024800010e7983 */ /* 0x001f280000300800 */
[----:B------:R-:W4:Y:S01]  /*47d00*/  LDL.LU R15, [R1+0x24c] ;  /* 0x00024c00010f7983 */ /* 0x000f220000300800 */
[----:B--2---:R-:W-:Y:S03]  /*47d10*/  HMMA.16816.F32.BF16 R8, R16, R10, R24 ;  /* 0x0000000a1008723c */ /* 0x004fe60000041818 */
[----:B----4-:R-:W-:Y:S04]  /*47d20*/  STL.64 [R1+0x25c0], R14 ;  /* 0x0025c00e01007387 */ /* 0x010fe80000100a00 */
[----:B---3--:R0:W-:Y:S04]  /*47d30*/  STL.64 [R1+0x25b8], R12 ;  /* 0x0025b80c01007387 */ /* 0x0081e80000100a00 */
[----:B0-----:R-:W2:Y:S04]  /*47d40*/  LDL.LU R12, [R1+0x250] ;  /* 0x00025000010c7983 */ /* 0x001ea80000300800 */
[----:B------:R-:W2:Y:S04]  /*47d50*/  LDL.LU R13, [R1+0x254] ;  /* 0x00025400010d7983 */ /* 0x000ea80000300800 */
[----:B------:R-:W2:Y:S04]  /*47d60*/  LDL.LU R14, [R1+0x258] ;  /* 0x00025800010e7983 */ /* 0x000ea80000300800 */
[----:B------:R-:W3:Y:S04]  /*47d70*/  LDL.LU.64 R26, [R1+0x25d0] ;  /* 0x0025d000011a7983 */ /* 0x000ee80000300a00 */
[----:B------:R-:W3:Y:S01]  /*47d80*/  LDL.LU.64 R24, [R1+0x25c8] ;  /* 0x0025c80001187983 */ /* 0x000ee20000300a00 */
[----:B------:R-:W-:-:S02]  /*47d90*/  IMAD.MOV.U32 R15, RZ, RZ, R29 ;  /* 0x000000ffff0f7224 */ /* 0x000fc400078e001d */
[----:B------:R-:W-:Y:S01]  /*47da0*/  IMAD.MOV.U32 R29, RZ, RZ, R8 ;  /* 0x000000ffff1d7224 */ /* 0x000fe200078e0008 */
[----:B------:R-:W-:Y:S04]  /*47db0*/  STL.64 [R1+0x690], R8 ;  /* 0x0006900801007387 */ /* 0x000fe80000100a00 */
[----:B------:R3:W-:Y:S04]  /*47dc0*/  STL.64 [R1+0x698], R10 ;  /* 0x0006980a01007387 */ /* 0x0007e80000100a00 */
[----:B------:R-:W-:Y:S04]  /*47dd0*/  STL [R1+0x1ffc], R29 ;  /* 0x001ffc1d01007387 */ /* 0x000fe80000100800 */
[----:B------:R0:W-:Y:S01]  /*47de0*/  STL.64 [R1+0x2568], R22 ;  /* 0x0025681601007387 */ /* 0x0001e20000100a00 */
[----:B---3--:R-:W-:Y:S03]  /*47df0*/  HMMA.16816.F32.BF16 R8, R16, R22, R24 ;  /* 0x000000161008723c */ /* 0x008fe60000041818 */
[----:B0-----:R-:W3:-:S15]  /*47e00*/  LDL.64 R22, [R1+0x18] ;  /* 0x0000180001167983 */ /* 0x001ede0000100a00 */
[----:B------:R-:W-:-:S05]  /*47e10*/  NOP ;  /* 0x0000000000007918 */ /* 0x000fca0000000000 */
[----:B------:R-:W-:Y:S04]  /*47e20*/  STL.64 [R1+0x5e0], R8 ;  /* 0x0005e00801007387 */ /* 0x000fe80000100a00 */
[----:B------:R-:W-:Y:S04]  /*47e30*/  STL.64 [R1+0x5e8], R10 ;  /* 0x0005e80a01007387 */ /* 0x000fe80000100a00 */
[----:B------:R-:W0:Y:S04]  /*47e40*/  LDSM.16.MT88.4 R8, [R5+UR4+0xe180] ;  /* 0x00e180040508783b */ /* 0x000e280008004200 */
[----:B---3--:R1:W-:Y:S04]  /*47e50*/  STL.64 [R1+0x2588], R22 ;  /* 0x0025881601007387 */ /* 0x0083e80000100a00 */
[----:B------:R-:W3:Y:S04]  /*47e60*/  LDL.LU R20, [R1+0x460] ;  /* 0x0004600001147983 */ /* 0x000ee80000300800 */
[----:B------:R-:W3:Y:S04]  /*47e70*/  LDL.LU R21, [R1+0x464] ;  /* 0x0004640001157983 */ /* 0x000ee80000300800 */
[----:B-1----:R-:W4:Y:S04]  /*47e80*/  LDL.LU R22, [R1+0x468] ;  /* 0x0004680001167983 */ /* 0x002f280000300800 */
[----:B------:R-:W4:Y:S01]  /*47e90*/  LDL.LU R23, [R1+0x46c] ;  /* 0x00046c0001177983 */ /* 0x000f220000300800 */
[----:B------:R-:W-:-:S07]  /*47ea0*/  IMAD.MOV.U32 R7, RZ, RZ, R4 ;  /* 0x000000ffff077224 */ /* 0x000fce00078e0004 */
[C---:B--2---:R-:W-:Y:S01]  /*47eb0*/  HMMA.16816.F32.BF16 R4, R16.reuse, R6, R12 ;  /* 0x000000061004723c */ /* 0x044fe2000004180c */
[----:B----4-:R-:W-:Y:S04]  /*47ec0*/  STL.64 [R1+0x25a0], R22 ;  /* 0x0025a01601007387 */ /* 0x010fe80000100a00 */
[----:B---3--:R1:W-:Y:S04]  /*47ed0*/  STL.64 [R1+0x2598], R20 ;  /* 0x0025981401007387 */ /* 0x0083e80000100a00 */
[----:B-1----:R-:W2:Y:S04]  /*47ee0*/  LDL.LU R20, [R1+0x230] ;  /* 0x0002300001147983 */ /* 0x002ea80000300800 */
[----:B------:R-:W2:Y:S04]  /*47ef0*/  LDL.LU R21, [R1+0x234] ;  /* 0x0002340001157983 */ /* 0x000ea80000300800 */
[----:B------:R-:W2:Y:S04]  /*47f00*/  LDL.LU R22, [R1+0x238] ;  /* 0x0002380001167983 */ /* 0x000ea80000300800 */
[----:B------:R-:W2:Y:S04]  /*47f10*/  LDL.LU R23, [R1+0x23c] ;  /* 0x00023c0001177983 */ /* 0x000ea80000300800 */
[----:B------:R-:W3:Y:S04]  /*47f20*/  LDL R27, [R1+0x1fe8] ;  /* 0x001fe800011b7983 */ /* 0x000ee80000100800 */
[----:B0-----:R-:W-:Y:S04]  /*47f30*/  STL.64 [R1+0x24f0], R10 ;  /* 0x0024f00a01007387 */ /* 0x001fe80000100a00 */
[----:B------:R0:W-:Y:S04]  /*47f40*/  STL.64 [R1+0x24e8], R8 ;  /* 0x0024e80801007387 */ /* 0x0001e80000100a00 */
[----:B0-----:R-:W4:Y:S04]  /*47f50*/  LDL.LU R8, [R1+0x450] ;  /* 0x0004500001087983 */ /* 0x001f280000300800 */
[----:B------:R-:W4:Y:S04]  /*47f60*/  LDL.LU R9, [R1+0x454] ;  /* 0x0004540001097983 */ /* 0x000f280000300800 */
[----:B------:R-:W4:Y:S04]  /*47f70*/  LDL.LU R10, [R1+0x458] ;  /* 0x00045800010a7983 */ /* 0x000f280000300800 */
[----:B------:R-:W4:Y:S04]  /*47f80*/  LDL.LU R11, [R1+0x45c] ;  /* 0x00045c00010b7983 */ /* 0x000f280000300800 */
[----:B------:R-:W2:Y:S04]  /*47f90*/  LDL.LU.64 R14, [R1+0x25c0] ;  /* 0x0025c000010e7983 */ /* 0x000ea80000300a00 */
[----:B------:R-:W2:Y:S04]  /*47fa0*/  LDL.LU.64 R12, [R1+0x25b8] ;  /* 0x0025b800010c7983 */ /* 0x000ea80000300a00 */
[----:B------:R-:W-:Y:S04]  /*47fb0*/  STL.64 [R1+0x570], R4 ;  /* 0x0005700401007387 */ /* 0x000fe80000100a00 */
[----:B------:R0:W-:Y:S04]  /*47fc0*/  STL.64 [R1+0x578], R6 ;  /* 0x0005780601007387 */ /* 0x0001e80000100a00 */
[----:B0-----:R-:W2:Y:S02]  /*47fd0*/  LDL.LU.64 R6, [R1+0x25b0] ;  /* 0x0025b00001067983 */ /* 0x001ea40000300a00 */
[----:B--2---:R-:W-:Y:S02]  /*47fe0*/  HMMA.16816.F32.BF16 R4, R16, R6, R12 ;  /* 0x000000061004723c */ /* 0x004fe4000004180c */
[----:B------:R-:W2:-:S15]  /*47ff0*/  LDL.LU.64 R14, [R1+0x25a8] ;  /* 0x0025a800010e7983 */ /* 0x000e9e0000300a00 */
[----:B------:R-:W-:-:S06]  /*48000*/  NOP ;  /* 0x0000000000007918 */ /* 0x000fcc0000000000 */
        /* <DEDUP_REMOVED lines=14> */
[----:B---3--:R-:W0:Y:S04]  /*480f0*/  LDSM.16.MT88.4 R12, [R27+UR4+0xe000] ;  /* 0x00e000041b0c783b */ /* 0x008e280008004200 */
[----:B0-----:R0:W-:Y:S04]  /*48100*/  STL.64 [R1+0x2470], R14 ;  /* 0x0024700e01007387 */ /* 0x0011e80000100a00 */
[----:B------:R2:W-:Y:S01]  /*48110*/  STL.64 [R1+0x2468], R12 ;  /* 0x0024680c01007387 */ /* 0x0005e20000100a00 */
[----:B0-----:R-:W-:-:S02]  /*48120*/  IMAD.MOV.U32 R14, RZ, RZ, R0 ;  /* 0x000000ffff0e7224 */ /* 0x001fc400078e0000 */
[----:B------:R-:W-:Y:S01]  /*48130*/  IMAD.MOV.U32 R15, RZ, RZ, R3 ;  /* 0x000000ffff0f7224 */ /* 0x000fe200078e0003 */
[----:B------:R-:W3:Y:S04]  /*48140*/  LDL.LU R0, [R1+0x2594] ;  /* 0x0025940001007983 */ /* 0x000ee80000300800 */
[----:B------:R-:W3:Y:S02]  /*48150*/  LDL.LU R3, [R1+0x2590] ;  /* 0x0025900001037983 */ /* 0x000ee40000300800 */
[----:B--2---:R-:W-:Y:S02]  /*48160*/  HMMA.16816.F32.BF16 R12, R16, R14, R20 ;  /* 0x0000000e100c723c */ /* 0x004fe40000041814 */
[----:B------:R-:W4:-:S15]  /*48170*/  LDL.LU.64 R22, [R1+0x2588] ;  /* 0x0025880001167983 */ /* 0x000f1e0000300a00 */
[----:B------:R-:W-:-:S06]  /*48180*/  NOP ;  /* 0x0000000000007918 */ /* 0x000fcc0000000000 */
[----:B------:R0:W-:Y:S04]  /*48190*/  STL.64 [R1+0x240], R12 ;  /* 0x0002400c01007387 */ /* 0x0001e80000100a00 */
[----:B------:R1:W-:Y:S04]  /*481a0*/  STL.64 [R1+0x248], R14 ;  /* 0x0002480e01007387 */ /* 0x0003e80000100a00 */
[----:B0-----:R-:W2:Y:S04]  /*481b0*/  LDL.LU R12, [R1+0x3a0] ;  /* 0x0003a000010c7983 */ /* 0x001ea80000300800 */
[----:B------:R-:W2:Y:S04]  /*481c0*/  LDL.LU R13, [R1+0x3a4] ;  /* 0x0003a400010d7983 */ /* 0x000ea80000300800 */
[----:B-1----:R-:W3:Y:S04]  /*481d0*/  LDL.LU R14, [R1+0x3a8] ;  /* 0x0003a800010e7983 */ /* 0x002ee80000300800 */
[----:B------:R-:W3:Y:S01]  /*481e0*/  LDL.LU R15, [R1+0x3ac] ;  /* 0x0003ac00010f7983 */ /* 0x000ee20000300800 */
[----:B----4-:R-:W-:Y:S03]  /*481f0*/  HMMA.16816.F32.BF16 R8, R16, R22, R8 ;  /* 0x000000161008723c */ /* 0x010fe60000041808 */
[----:B---3--:R0:W-:Y:S04]  /*48200*/  STL.64 [R1+0x24d8], R14 ;  /* 0x0024d80e01007387 */ /* 0x0081e80000100a00 */
[----:B--2---:R-:W-:Y:S04]  /*48210*/  STL.64 [R1+0x24d0], R12 ;  /* 0x0024d00c01007387 */ /* 0x004fe80000100a00 */
[----:B0-----:R-:W2:-:S12]  /*48220*/  LDL.64 R14, [R1+0x78] ;  /* 0x00007800010e7983 */ /* 0x001e980000100a00 */
[----:B------:R0:W-:Y:S04]  /*48230*/  STL.64 [R1+0x230], R8 ;  /* 0x0002300801007387 */ /* 0x0001e80000100a00 */
[----:B------:R1:W-:Y:S04]  /*48240*/  STL.64 [R1+0x238], R10 ;  /* 0x0002380a01007387 */ /* 0x0003e80000100a00 */
[----:B0-----:R-:W3:Y:S04]  /*48250*/  LDL.LU R8, [R1+0x3d0] ;  /* 0x0003d00001087983 */ /* 0x001ee80000300800 */
[----:B------:R-:W3:Y:S04]  /*48260*/  LDL.LU R9, [R1+0x3d4] ;  /* 0x0003d40001097983 */ /* 0x000ee80000300800 */
[----:B-1----:R-:W4:Y:S04]  /*48270*/  LDL.LU R10, [R1+0x3d8] ;  /* 0x0003d800010a7983 */ /* 0x002f280000300800 */
[----:B------:R-:W4:Y:S04]  /*48280*/  LDL.LU R11, [R1+0x3dc] ;  /* 0x0003dc00010b7983 */ /* 0x000f280000300800 */
[----:B------:R-:W2:Y:S01]  /*48290*/  LDL.LU R20, [R1+0x440] ;  /* 0x0004400001147983 */ /* 0x000ea20000300800 */
[----:B------:R-:W-:-:S02]  /*482a0*/  IMAD.MOV.U32 R13, RZ, RZ, R22 ;  /* 0x000000ffff0d7224 */ /* 0x000fc400078e0016 */
[----:B------:R-:W-:Y:S01]  /*482b0*/  IMAD.MOV.U32 R12, RZ, RZ, R23 ;  /* 0x000000ffff0c7224 */ /* 0x000fe200078e0017 */
[----:B------:R-:W2:Y:S04]  /*482c0*/  LDL.LU R21, [R1+0x444] ;  /* 0x0004440001157983 */ /* 0x000ea80000300800 */
[----:B------:R-:W2:Y:S04]  /*482d0*/  LDL.LU R22, [R1+0x448] ;  /* 0x0004480001167983 */ /* 0x000ea80000300800 */
[----:B------:R-:W2:Y:S04]  /*482e0*/  LDL.LU R23, [R1+0x44c] ;  /* 0x00044c0001177983 */ /* 0x000ea80000300800 */
[----:B----4-:R0:W-:Y:S04]  /*482f0*/  STL.64 [R1+0x2500], R10 ;  /* 0x0025000a01007387 */ /* 0x0101e80000100a00 */
[----:B---3--:R-:W-:Y:S01]  /*48300*/  STL.64 [R1+0x24f8], R8 ;  /* 0x0024f80801007387 */ /* 0x008fe20000100a00 */
[----:B0-----:R-:W-:-:S02]  /*48310*/  IMAD.MOV.U32 R10, RZ, RZ, R13 ;  /* 0x000000ffff0a7224 */ /* 0x001fc400078e000d */
[----:B------:R-:W-:-:S05]  /*48320*/  IMAD.MOV.U32 R11, RZ, RZ, R12 ;  /* 0x000000ffff0b7224 */ /* 0x000fca00078e000c */
[----:B------:R0:W-:Y:S02]  /*48330*/  STL.64 [R1+0x2510], R10 ;  /* 0x0025100a01007387 */ /* 0x0001e40000100a00 */
[----:B0-----:R-:W-:Y:S02]  /*48340*/  IMAD.MOV.U32 R10, RZ, RZ, R2 ;  /* 0x000000ffff0a7224 */ /* 0x001fe400078e0002 */
[----:B------:R-:W-:Y:S01]  /*48350*/  IMAD.MOV.U32 R11, RZ, RZ, R28 ;  /* 0x000000ffff0b7224 */ /* 0x000fe200078e001c */
[----:B------:R-:W3:Y:S06]  /*48360*/  LDL.LU R2, [R1+0x2580] ;  /* 0x0025800001027983 */ /* 0x000eec0000300800 */
[----:B------:R-:W-:Y:S01]  /*48370*/  HMMA.16816.F32.BF16 R16, R16, R10, R4 ;  /* 0x0000000a1010723c */ /* 0x000fe20000041804 */
[----:B------:R-:W2:Y:S04]  /*48380*/  LDL.LU.64 R6, [R1+0x2578] ;  /* 0x0025780001067983 */ /* 0x000ea80000300a00 */
[----:B------:R-:W2:Y:S04]  /*48390*/  LDL.LU.64 R4, [R1+0x2570] ;  /* 0x0025700001047983 */ /* 0x000ea80000300a00 */
[----:B------:R-:W4:Y:S04]  /*483a0*/  LDL.64 R10, [R1+0x28] ;  /* 0x00002800010a7983 */ /* 0x000f280000100a00 */
[----:B----4-:R0:W-:Y:S10]  /*483b0*/  STL.64 [R1+0x2560], R10 ;  /* 0x0025600a01007387 */ /* 0x0101f40000100a00 */
        /* <DEDUP_REMOVED lines=9> */
[----:B0-----:R-:W3:Y:S04]  /*48450*/  LDL.LU.64 R18, [R1+0x8] ;  /* 0x0000080001127983 */ /* 0x001ee80000300a00 */
[----:B---3--:R0:W-:Y:S04]  /*48460*/  STL.64 [R1+0x2518], R18 ;  /* 0x0025181201007387 */ /* 0x0081e80000100a00 */
[----:B-1----:R-:W3:Y:S04]  /*48470*/  LDL.LU R16, [R1+0x400] ;  /* 0x0004000001107983 */ /* 0x002ee80000300800 */
[----:B------:R-:W3:Y:S04]  /*48480*/  LDL.LU R17, [R1+0x404] ;  /* 0x0004040001117983 */ /* 0x000ee80000300800 */
[----:B0-----:R-:W4:Y:S04]  /*48490*/  LDL.LU R18, [R1+0x408] ;  /* 0x0004080001127983 */ /* 0x001f280000300800 */
[----:B------:R-:W4:Y:S01]  /*484a0*/  LDL.LU R19, [R1+0x40c] ;  /* 0x00040c0001137983 */ /* 0x000f220000300800 */
[----:B--2---:R-:W-:Y:S03]  /*484b0*/  HMMA.16816.F32.BF16 R20, R4, R14, R20 ;  /* 0x0000000e0414723c */ /* 0x004fe60000041814 */
[----:B----4-:R0:W-:Y:S04]  /*484c0*/  STL.64 [R1+0x2528], R18 ;  /* 0x0025281201007387 */ /* 0x0101e80000100a00 */
[----:B---3--:R-:W-:Y:S01]  /*484d0*/  STL.64 [R1+0x2520], R16 ;  /* 0x0025201001007387 */ /* 0x008fe20000100a00 */
[----:B0-----:R-:W-:-:S02]  /*484e0*/  IMAD.MOV.U32 R18, RZ, RZ, R25 ;  /* 0x000000ffff127224 */ /* 0x001fc400078e0019 */
[----:B------:R-:W-:-:S05]  /*484f0*/  IMAD.MOV.U32 R19, RZ, RZ, R24 ;  /* 0x000000ffff137224 */ /* 0x000fca00078e0018 */
[----:B------:R0:W-:Y:S04]  /*48500*/  STL.64 [R1+0x2540], R18 ;  /* 0x0025401201007387 */ /* 0x0001e80000100a00 */
[----:B0-----:R-:W2:Y:S04]  /*48510*/  LDL.64 R18, [R1+0x48] ;  /* 0x0000480001127983 */ /* 0x001ea80000100a00 */
        /* <DEDUP_REMOVED lines=26> */
[----:B------:R0:W-:Y:S02]  /*486c0*/  STL.64 [R1+0x5d0], R8 ;  /* 0x0005d00801007387 */ /* 0x0001e40000100a00 */
[----:B0-----:R-:W-:-:S02]  /*486d0*/  IMAD.MOV.U32 R9, RZ, RZ, R22 ;  /* 0x000000ffff097224 */ /* 0x001fc400078e0016 */
[----:B------:R-:W-:Y:S02]  /*486e0*/  IMAD.MOV.U32 R8, RZ, RZ, R23 ;  /* 0x000000ffff087224 */ /* 0x000fe400078e0017 */
[----:B------:R-:W0:Y:S04]  /*486f0*/  LDSM.16.MT88.4 R20, [R27+UR4+0xe100] ;  /* 0x00e100041b14783b */ /* 0x000e280008004200 */
[----:B------:R1:W-:Y:S04]  /*48700*/  STL.64 [R1+0x5d8], R10 ;  /* 0x0005d80a01007387 */ /* 0x0003e80000100a00 */
[----:B------:R-:W3:Y:S04]  /*48710*/  LDSM.16.MT88.4 R24, [R27+UR4+0xe180] ;  /* 0x00e180041b18783b */ /* 0x000ee80008004200 */
[----:B-1----:R-:W4:Y:S04]  /*48720*/  LDL.LU.64 R10, [R1+0x2560] ;  /* 0x00256000010a7983 */ /* 0x002f280000300a00 */
[----:B0-----:R0:W-:Y:S04]  /*48730*/  STL.64 [R1+0x2368], R22 ;  /* 0x0023681601007387 */ /* 0x0011e80000100a00 */
[----:B------:R-:W-:Y:S04]  /*48740*/  STL.64 [R1+0x2360], R20 ;  /* 0x0023601401007387 */ /* 0x000fe80000100a00 */
[----:B0-----:R-:W3:Y:S02]  /*48750*/  LDL.64 R22, [R1+0x58] ;  /* 0x0000580001167983 */ /* 0x001ee40000100a00 */
[----:B---3--:R-:W-:-:S15]  /*48760*/  HMMA.16816.F32.BF16 R16, R4, R22, R16 ;  /* 0x000000160410723c */ /* 0x008fde0000041810 */
[----:B------:R-:W-:-:S08]  /*48770*/  NOP ;  /* 0x0000000000007918 */ /* 0x000fd00000000000 */
[----:B------:R-:W-:Y:S04]  /*48780*/  STL.64 [R1+0x560], R16 ;  /* 0x0005601001007387 */ /* 0x000fe80000100a00 */
[----:B------:R0:W-:Y:S04]  /*48790*/  STL.64 [R1+0x568], R18 ;  /* 0x0005681201007387 */ /* 0x0001e80000100a00 */
[----:B0-----:R-:W2:Y:S04]  /*487a0*/  LDL.LU.64 R18, [R1+0x2558] ;  /* 0x0025580001127983 */ /* 0x001ea80000300a00 */
[----:B------:R0:W-:Y:S04]  /*487b0*/  STL.64 [R1+0x24e0], R22 ;  /* 0x0024e01601007387 */ /* 0x0001e80000100a00 */
[----:B------:R-:W3:Y:S04]  /*487c0*/  LDL.LU R20, [R1+0x3c0] ;  /* 0x0003c00001147983 */ /* 0x000ee80000300800 */
[----:B------:R-:W3:Y:S04]  /*487d0*/  LDL.LU R21, [R1+0x3c4] ;  /* 0x0003c40001157983 */ /* 0x000ee80000300800 */
[----:B0-----:R-:W3:Y:S04]  /*487e0*/  LDL.LU R22, [R1+0x3c8] ;  /* 0x0003c80001167983 */ /* 0x001ee80000300800 */
[----:B------:R-:W3:Y:S01]  /*487f0*/  LDL.LU R23, [R1+0x3cc] ;  /* 0x0003cc0001177983 */ /* 0x000ee20000300800 */
        /* <DEDUP_REMOVED lines=14> */
[----:B0-----:R-:W4:Y:S04]  /*488e0*/  LDL.LU.64 R18, [R1+0x2528] ;  /* 0x0025280001127983 */ /* 0x001f280000300a00 */
[----:B------:R-:W4:Y:S04]  /*488f0*/  LDL.LU.64 R16, [R1+0x2520] ;  /* 0x0025200001107983 */ /* 0x000f280000300a00 */
[----:B------:R-:W-:Y:S04]  /*48900*/  STL.64 [R1+0x2300], R26 ;  /* 0x0023001a01007387 */ /* 0x000fe80000100a00 */
[----:B------:R-:W-:Y:S01]  /*48910*/  STL.64 [R1+0x22f8], R24 ;  /* 0x0022f81801007387 */ /* 0x000fe20000100a00 */
[----:B----4-:R-:W-:-:S15]  /*48920*/  HMMA.16816.F32.BF16 R16, R4, R10, R16 ;  /* 0x0000000a0410723c */ /* 0x010fde0000041810 */
[----:B------:R-:W-:-:S08]  /*48930*/  NOP ;  /* 0x0000000000007918 */ /* 0x000fd00000000000 */
[----:B------:R0:W-:Y:S04]  /*48940*/  STL.64 [R1+0x410], R16 ;  /* 0x0004101001007387 */ /* 0x0001e80000100a00 */
[----:B------:R1:W-:Y:S01]  /*48950*/  STL.64 [R1+0x418], R18 ;  /* 0x0004181201007387 */ /* 0x0003e20000100a00 */
[----:B0-----:R-:W-:-:S03]  /*48960*/  IMAD.MOV.U32 R17, RZ, RZ, R10 ;  /* 0x000000ffff117224 */ /* 0x001fc600078e000a */
[----:B-1----:R-:W4:Y:S01]  /*48970*/  LDL.LU.64 R18, [R1+0x2518] ;  /* 0x0025180001127983 */ /* 0x002f220000300a00 */
[----:B------:R-:W-:-:S03]  /*48980*/  IMAD.MOV.U32 R16, RZ, RZ, R11 ;  /* 0x000000ffff107224 */ /* 0x000fc600078e000b */
[----:B------:R-:W2:Y:S01]  /*48990*/  LDL.LU.64 R10, [R1+0x2510] ;  /* 0x00251000010a7983 */ /* 0x000ea20000300a00 */
[----:B------:R-:W-:Y:S02]  /*489a0*/  IMAD.MOV.U32 R26, RZ, RZ, R9 ;  /* 0x000000ffff1a7224 */ /* 0x000fe400078e0009 */
[----:B------:R-:W-:Y:S02]  /*489b0*/  IMAD.MOV.U32 R27, RZ, RZ, R8 ;  /* 0x000000ffff1b7224 */ /* 0x000fe400078e0008 */
[----:B--2---:R-:W-:Y:S01]  /*489c0*/  HMMA.16816.F32.BF16 R8, R4, R10, R12 ;  /* 0x0000000a0408723c */ /* 0x004fe2000004180c */
[----:B------:R-:W3:-:S15]  /*489d0*/  LDL.LU.64 R14, [R1+0x2508] ;  /* 0x00250800010e7983 */ /* 0x000ede0000300a00 */
[----:B------:R-:W-:-:S07]  /*489e0*/  NOP ;  /* 0x0000000000007918 */ /* 0x000fce0000000000 */
[----:B------:R-:W-:Y:S04]  /*489f0*/  STL.64 [R1+0x400], R8 ;  /* 0x0004000801007387 */ /* 0x000fe80000100a00 */
[----:B------:R0:W-:Y:S04]  /*48a00*/  STL.64 [R1+0x408], R10 ;  /* 0x0004080a01007387 */ /* 0x0001e80000100a00 */
[----:B0-----:R-:W4:Y:S04]  /*48a10*/  LDL.LU.64 R10, [R1+0x2500] ;  /* 0x00250000010a7983 */ /* 0x001f280000300a00 */
[----:B------:R-:W4:Y:S02]  /*48a20*/  LDL.LU.64 R8, [R1+0x24f8] ;  /* 0x0024f80001087983 */ /* 0x000f240000300a00 */
[----:B----4-:R-:W-:Y:S02]  /*48a30*/  HMMA.16816.F32.BF16 R4, R4, R18, R8 ;  /* 0x000000120404723c */ /* 0x010fe40000041808 */
[----:B------:R-:W3:Y:S04]  /*48a40*/  LDL.LU.64 R10, [R1+0x24f0] ;  /* 0x0024f000010a7983 */ /* 0x000ee80000300a00 */
[----:B------:R-:W3:-:S15]  /*48a50*/  LDL.LU.64 R8, [R1+0x24e8] ;  /* 0x0024e80001087983 */ /* 0x000ede0000300a00 */
[----:B------:R-:W-:-:S02]  /*48a60*/  NOP ;  /* 0x0000000000007918 */ /* 0x000fc40000000000 */
[----:B------:R0:W-:Y:S04]  /*48a70*/  STL.64 [R1+0x3e0], R4 ;  /* 0x0003e00401007387 */ /* 0x0001e80000100a00 */
[----:B------:R1:W-:Y:S04]  /*48a80*/  STL.64 [R1+0x3e8], R6 ;  /* 0x0003e80601007387 */ /* 0x0003e80000100a00 */
[----:B0-----:R-:W2:Y:S04]  /*48a90*/  LDL.LU R4, [R1+0x3b0] ;  /* 0x0003b00001047983 */ /* 0x001ea80000300800 */
[----:B------:R-:W2:Y:S04]  /*48aa0*/  LDL.LU R5, [R1+0x3b4] ;  /* 0x0003b40001057983 */ /* 0x000ea80000300800 */
[----:B-1----:R-:W2:Y:S04]  /*48ab0*/  LDL.LU R6, [R1+0x3b8] ;  /* 0x0003b80001067983 */ /* 0x002ea80000300800 */
[----:B------:R-:W2:Y:S04]  /*48ac0*/  LDL.LU R7, [R1+0x3bc] ;  /* 0x0003bc0001077983 */ /* 0x000ea80000300800 */
[----:B------:R-:W-:Y:S01]  /*48ad0*/  STL.64 [R1+0x2478], R18 ;  /* 0x0024781201007387 */ /* 0x000fe20000100a00 */
        /* <DEDUP_REMOVED lines=8> */
[----:B------:R-:W3:Y:S01]  /*48b60*/  LDL.LU.64 R12, [R1+0x24d0] ;  /* 0x0024d000010c7983 */ /* 0x000ee20000300a00 */
[C---:B--2---:R-:W-:Y:S06]  /*48b70*/  HMMA.16816.F32.BF16 R24, R8.reuse, R26, R4 ;  /* 0x0000001a0818723c */ /* 0x044fec0000041804 */
[----:B---3--:R-:W-:Y:S06]  /*48b80*/  HMMA.16816.F32.BF16 R4, R8, R22, R12 ;  /* 0x000000160804723c */ /* 0x008fec000004180c */
[----:B------:R-:W-:Y:S11]  /*48b90*/  STL.64 [R1+0x2448], R22 ;  /* 0x0024481601007387 */ /* 0x000ff60000100a00 */
[----:B------:R0:W-:Y:S04]  /*48ba0*/  STL.64 [R1+0x5c0], R24 ;  /* 0x0005c01801007387 */ /* 0x0001e80000100a00 */
[----:B------:R1:W-:Y:S04]  /*48bb0*/  STL.64 [R1+0x5c8], R26 ;  /* 0x0005c81a01007387 */ /* 0x0003e80000100a00 */
[----:B0-----:R-:W2:Y:S04]  /*48bc0*/  LDL.LU R24, [R1+0x2f0] ;  /* 0x0002f00001187983 */ /* 0x001ea80000300800 */
[----:B------:R0:W-:Y:S04]  /*48bd0*/  STL.64 [R1+0x550], R4 ;  /* 0x0005500401007387 */ /* 0x0001e80000100a00 */
[----:B------:R3:W-:Y:S04]  /*48be0*/  STL.64 [R1+0x558], R6 ;  /* 0x0005580601007387 */ /* 0x0007e80000100a00 */
[----:B------:R-:W2:Y:S04]  /*48bf0*/  LDL.LU R25, [R1+0x2f4] ;  /* 0x0002f40001197983 */ /* 0x000ea80000300800 */
[----:B-1----:R-:W4:Y:S04]  /*48c00*/  LDL.LU R26, [R1+0x2f8] ;  /* 0x0002f800011a7983 */ /* 0x002f280000300800 */
[----:B------:R-:W4:Y:S04]  /*48c10*/  LDL.LU R27, [R1+0x2fc] ;  /* 0x0002fc00011b7983 */ /* 0x000f280000300800 */
[----:B0-----:R-:W2:Y:S04]  /*48c20*/  LDL.LU R4, [R1+0x340] ;  /* 0x0003400001047983 */ /* 0x001ea80000300800 */
[----:B------:R-:W2:Y:S04]  /*48c30*/  LDL.LU R5, [R1+0x344] ;  /* 0x0003440001057983 */ /* 0x000ea80000300800 */
[----:B---3--:R-:W3:Y:S04]  /*48c40*/  LDL.LU R6, [R1+0x348] ;  /* 0x0003480001067983 */ /* 0x008ee80000300800 */
[----:B------:R-:W3:Y:S04]  /*48c50*/  LDL.LU R7, [R1+0x34c] ;  /* 0x00034c0001077983 */ /* 0x000ee80000300800 */
[----:B------:R-:W4:Y:S04]  /*48c60*/  LDL.LU.64 R18, [R1+0x18] ;  /* 0x0000180001127983 */ /* 0x000f280000300a00 */
[----:B----4-:R0:W-:Y:S04]  /*48c70*/  STL.64 [R1+0x2490], R18 ;  /* 0x0024901201007387 */ /* 0x0101e80000100a00 */
[----:B------:R-:W4:Y:S04]  /*48c80*/  LDL.LU R12, [R1+0x2e0] ;  /* 0x0002e000010c7983 */ /* 0x000f280000300800 */
[----:B------:R-:W4:Y:S04]  /*48c90*/  LDL.LU R13, [R1+0x2e4] ;  /* 0x0002e400010d7983 */ /* 0x000f280000300800 */
[----:B------:R-:W2:Y:S04]  /*48ca0*/  LDL.LU R14, [R1+0x2e8] ;  /* 0x0002e800010e7983 */ /* 0x000ea80000300800 */
[----:B------:R-:W2:Y:S01]  /*48cb0*/  LDL.LU R15, [R1+0x2ec] ;  /* 0x0002ec00010f7983 */ /* 0x000ea20000300800 */
[----:B0-----:R-:W-:-:S02]  /*48cc0*/  IMAD.MOV.U32 R18, RZ, RZ, R17 ;  /* 0x000000ffff127224 */ /* 0x001fc400078e0011 */
[----:B------:R-:W-:-:S05]  /*48cd0*/  IMAD.MOV.U32 R19, RZ, RZ, R16 ;  /* 0x000000ffff137224 */ /* 0x000fca00078e0010 */
[----:B------:R0:W-:Y:S04]  /*48ce0*/  STL.64 [R1+0x24a8], R18 ;  /* 0x0024a81201007387 */ /* 0x0001e80000100a00 */
[----:B------:R-:W3:Y:S04]  /*48cf0*/  LDL.LU R16, [R1+0x380] ;  /* 0x0003800001107983 */ /* 0x000ee80000300800 */
[----:B------:R-:W3:Y:S04]  /*48d00*/  LDL.LU R17, [R1+0x384] ;  /* 0x0003840001117983 */ /* 0x000ee80000300800 */
[----:B0-----:R-:W4:Y:S04]  /*48d10*/  LDL.LU R18, [R1+0x388] ;  /* 0x0003880001127983 */ /* 0x001f280000300800 */
[----:B------:R-:W4:Y:S04]  /*48d20*/  LDL.LU R19, [R1+0x38c] ;  /* 0x00038c0001137983 */ /* 0x000f280000300800 */
[----:B----4-:R-:W-:Y:S04]  /*48d30*/  STL.64 [R1+0x24b8], R18 ;  /* 0x0024b81201007387 */ /* 0x010fe80000100a00 */
[----:B---3--:R-:W-:Y:S04]  /*48d40*/  STL.64 [R1+0x24b0], R16 ;  /* 0x0024b01001007387 */ /* 0x008fe80000100a00 */
        /* <DEDUP_REMOVED lines=20> */
[----:B------:R-:W3:Y:S01]  /*48e90*/  LDL.64 R22, [R1+0x68] ;  /* 0x0000680001167983 */ /* 0x000ee20000100a00 */
[----:B0-----:R-:W-:-:S02]  /*48ea0*/  IMAD.MOV.U32 R7, RZ, RZ, R20 ;  /* 0x000000ffff077224 */ /* 0x001fc400078e0014 */
[----:B------:R-:W-:Y:S02]  /*48eb0*/  IMAD.MOV.U32 R6, RZ, RZ, R21 ;  /* 0x000000ffff067224 */ /* 0x000fe400078e0015 */
[----:B------:R-:W-:Y:S02]  /*48ec0*/  IMAD.MOV.U32 R18, RZ, RZ, R29 ;  /* 0x000000ffff127224 */ /* 0x000fe400078e001d */
[----:B------:R-:W-:Y:S01]  /*48ed0*/  IMAD.MOV.U32 R19, RZ, RZ, R28 ;  /* 0x000000ffff137224 */ /* 0x000fe200078e001c */
[----:B---3--:R0:W-:Y:S04]  /*48ee0*/  STL.64 [R1+0x2460], R22 ;  /* 0x0024601601007387 */ /* 0x0081e80000100a00 */
[----:B------:R-:W3:Y:S04]  /*48ef0*/  LDL.LU R20, [R1+0x350] ;  /* 0x0003500001147983 */ /* 0x000ee80000300800 */
[----:B------:R-:W3:Y:S04]  /*48f00*/  LDL.LU R21, [R1+0x354] ;  /* 0x0003540001157983 */ /* 0x000ee80000300800 */
[----:B0-----:R-:W3:Y:S04]  /*48f10*/  LDL.LU R22, [R1+0x358] ;  /* 0x0003580001167983 */ /* 0x001ee80000300800 */
[----:B------:R-:W3:Y:S04]  /*48f20*/  LDL.LU R23, [R1+0x35c] ;  /* 0x00035c0001177983 */ /* 0x000ee80000300800 */
[----:B------:R-:W-:Y:S04]  /*48f30*/  STL.64 [R1+0x2408], R26 ;  /* 0x0024081a01007387 */ /* 0x000fe80000100a00 */
[----:B------:R0:W-:Y:S04]  /*48f40*/  STL.64 [R1+0x2400], R24 ;  /* 0x0024001801007387 */ /* 0x0001e80000100a00 */
[----:B0-----:R-:W4:Y:S04]  /*48f50*/  LDL.LU R24, [R1+0x300] ;  /* 0x0003000001187983 */ /* 0x001f280000300800 */
[----:B------:R-:W4:Y:S04]  /*48f60*/  LDL.LU R25, [R1+0x304] ;  /* 0x0003040001197983 */ /* 0x000f280000300800 */
[----:B------:R-:W3:Y:S04]  /*48f70*/  LDL.LU R26, [R1+0x308] ;  /* 0x00030800011a7983 */ /* 0x000ee80000300800 */
[----:B------:R-:W3:Y:S01]  /*48f80*/  LDL.LU R27, [R1+0x30c] ;  /* 0x00030c00011b7983 */ /* 0x000ee20000300800 */
[C---:B--2---:R-:W-:Y:S03]  /*48f90*/  HMMA.16816.F32.BF16 R16, R8.reuse, R18, R12 ;  /* 0x000000120810723c */ /* 0x044fe6000004180c */
[----:B---3--:R0:W-:Y:S04]  /*48fa0*/  STL.64 [R1+0x2418], R26 ;  /* 0x0024181a01007387 */ /* 0x0081e80000100a00 */
[----:B----4-:R-:W-:Y:S04]  /*48fb0*/  STL.64 [R1+0x2410], R24 ;  /* 0x0024101801007387 */ /* 0x010fe80000100a00 */
[----:B0-----:R-:W2:Y:S04]  /*48fc0*/  LDL.64 R26, [R1+0x38] ;  /* 0x00003800011a7983 */ /* 0x001ea80000100a00 */
[----:B------:R-:W3:Y:S04]  /*48fd0*/  LDL.LU.64 R14, [R1+0x24c8] ;  /* 0x0024c800010e7983 */ /* 0x000ee80000300a00 */
[----:B------:R-:W3:Y:S04]  /*48fe0*/  LDL.LU.64 R12, [R1+0x24c0] ;  /* 0x0024c000010c7983 */ /* 0x000ee80000300a00 */
[----:B------:R-:W-:Y:S04]  /*48ff0*/  STL.64 [R1+0x4e0], R16 ;  /* 0x0004e01001007387 */ /* 0x000fe80000100a00 */
[----:B------:R0:W-:Y:S04]  /*49000*/  STL.64 [R1+0x4e8], R18 ;  /* 0x0004e81201007387 */ /* 0x0001e80000100a00 */
[----:B0-----:R-:W2:Y:S04]  /*49010*/  LDL.LU.64 R18, [R1+0x24b8] ;  /* 0x0024b80001127983 */ /* 0x001ea80000300a00 */
[----:B------:R-:W2:Y:S02]  /*49020*/  LDL.LU.64 R16, [R1+0x24b0] ;  /* 0x0024b00001107983 */ /* 0x000ea40000300a00 */
[----:B--2---:R-:W-:-:S15]  /*49030*/  HMMA.16816.F32.BF16 R16, R8, R26, R16 ;  /* 0x0000001a0810723c */ /* 0x004fde0000041810 */
[----:B------:R-:W-:-:S08]  /*49040*/  NOP ;  /* 0x0000000000007918 */ /* 0x000fd00000000000 */
[----:B------:R-:W-:Y:S04]  /*49050*/  STL.64 [R1+0x480], R16 ;  /* 0x0004801001007387 */ /* 0x000fe80000100a00 */
[----:B------:R0:W-:Y:S04]  /*49060*/  STL.64 [R1+0x488], R18 ;  /* 0x0004881201007387 */ /* 0x0001e80000100a00 */
[----:B0-----:R-:W3:Y:S04]  /*49070*/  LDL.LU.64 R18, [R1+0x24a8] ;  /* 0x0024a80001127983 */ /* 0x001ee80000300a00 */
[----:B------:R0:W-:Y:S04]  /*49080*/  STL.64 [R1+0x2428], R26 ;  /* 0x0024281a01007387 */ /* 0x0001e80000100a00 */
[----:B0-----:R-:W2:Y:S01]  /*49090*/  LDL.64 R26, [R1+0x48] ;  /* 0x00004800011a7983 */ /* 0x001ea20000100a00 */
[C---:B---3--:R-:W-:Y:S03]  /*490a0*/  HMMA.16816.F32.BF16 R16, R8.reuse, R18, R12 ;  /* 0x000000120810723c */ /* 0x048fe6000004180c */
[----:B--2---:R0:W-:Y:S04]  /*490b0*/  STL.64 [R1+0x2440], R26 ;  /* 0x0024401a01007387 */ /* 0x0041e80000100a00 */
[----:B------:R-:W2:Y:S04]  /*490c0*/  LDL.LU R24, [R1+0x330] ;  /* 0x0003300001187983 */ /* 0x000ea80000300800 */
[----:B------:R-:W2:Y:S04]  /*490d0*/  LDL.LU R25, [R1+0x334] ;  /* 0x0003340001197983 */ /* 0x000ea80000300800 */
[----:B0-----:R-:W2:Y:S04]  /*490e0*/  LDL.LU R26, [R1+0x338] ;  /* 0x00033800011a7983 */ /* 0x001ea80000300800 */
[----:B------:R-:W2:Y:S04]  /*490f0*/  LDL.LU R27, [R1+0x33c] ;  /* 0x00033c00011b7983 */ /* 0x000ea80000300800 */
[----:B------:R-:W3:Y:S04]  /*49100*/  LDL.LU.64 R14, [R1+0x24a0] ;  /* 0x0024a000010e7983 */ /* 0x000ee80000300a00 */
[----:B------:R-:W3:Y:S04]  /*49110*/  LDL.LU.64 R12, [R1+0x2498] ;  /* 0x00249800010c7983 */ /* 0x000ee80000300a00 */
[----:B------:R-:W-:Y:S04]  /*49120*/  STL.64 [R1+0x390], R16 ;  /* 0x0003901001007387 */ /* 0x000fe80000100a00 */
[----:B------:R0:W-:Y:S04]  /*49130*/  STL.64 [R1+0x398], R18 ;  /* 0x0003981201007387 */ /* 0x0001e80000100a00 */
        /* <DEDUP_REMOVED lines=11> */
[----:B------:R-:W3:Y:S04]  /*491f0*/  LDL.LU.64 R12, [R1+0x2468] ;  /* 0x00246800010c7983 */ /* 0x000ee80000300a00 */
[----:B------:R0:W-:Y:S04]  /*49200*/  STL.64 [R1+0x2420], R18 ;  /* 0x0024201201007387 */ /* 0x0001e80000100a00 */
[----:B------:R-:W4:Y:S09]  /*49210*/  LDL.LU R16, [R1+0x310] ;  /* 0x0003100001107983 */ /* 0x000f320000300800 */
[----:B------:R-:W-:Y:S04]  /*49220*/  STL.64 [R1+0x360], R8 ;  /* 0x0003600801007387 */ /* 0x000fe80000100a00 */
[----:B------:R1:W-:Y:S04]  /*49230*/  STL.64 [R1+0x368], R10 ;  /* 0x0003680a01007387 */ /* 0x0003e80000100a00 */
[----:B------:R-:W4:Y:S04]  /*49240*/  LDL.LU R17, [R1+0x314] ;  /* 0x0003140001117983 */ /* 0x000f280000300800 */
[----:B0-----:R-:W2:Y:S04]  /*49250*/  LDL.LU R18, [R1+0x318] ;  /* 0x0003180001127983 */ /* 0x001ea80000300800 */
[----:B------:R-:W2:Y:S01]  /*49260*/  LDL.LU R19, [R1+0x31c] ;  /* 0x00031c0001137983 */ /* 0x000ea20000300800 */
[----:B-1----:R-:W-:-:S02]  /*49270*/  IMAD.MOV.U32 R10, RZ, RZ, R5 ;  /* 0x000000ffff0a7224 */ /* 0x002fc400078e0005 */
[----:B------:R-:W-:Y:S02]  /*49280*/  IMAD.MOV.U32 R11, RZ, RZ, R4 ;  /* 0x000000ffff0b7224 */ /* 0x000fe400078e0004 */
[C---:B---3--:R-:W-:Y:S01]  /*49290*/  HMMA.16816.F32.BF16 R4, R12.reuse, R6, R20 ;  /* 0x000000060c04723c */ /* 0x048fe20000041814 */
[----:B--2---:R-:W-:Y:S04]  /*492a0*/  STL.64 [R1+0x2438], R18 ;  /* 0x0024381201007387 */ /* 0x004fe80000100a00 */
[----:B----4-:R0:W-:Y:S04]  /*492b0*/  STL.64 [R1+0x2430], R16 ;  /* 0x0024301001007387 */ /* 0x0101e80000100a00 */
[----:B0-----:R-:W2:Y:S04]  /*492c0*/  LDL.LU R16, [R1+0x320] ;  /* 0x0003200001107983 */ /* 0x001ea80000300800 */
[----:B------:R-:W2:Y:S04]  /*492d0*/  LDL.LU R17, [R1+0x324] ;  /* 0x0003240001117983 */ /* 0x000ea80000300800 */
[----:B------:R-:W2:Y:S04]  /*492e0*/  LDL.LU R18, [R1+0x328] ;  /* 0x0003280001127983 */ /* 0x000ea80000300800 */
[----:B------:R-:W2:Y:S04]  /*492f0*/  LDL.LU R19, [R1+0x32c] ;  /* 0x00032c0001137983 */ /* 0x000ea80000300800 */
[----:B------:R-:W3:Y:S04]  /*49300*/  LDL.LU.64 R22, [R1+0x2460] ;  /* 0x0024600001167983 */ /* 0x000ee80000300a00 */
        /* <DEDUP_REMOVED lines=8> */
[----:B0-----:R-:W-:Y:S02]  /*49390*/  IMAD.MOV.U32 R5, RZ, RZ, R22 ;  /* 0x000000ffff057224 */ /* 0x001fe400078e0016 */
[----:B------:R-:W-:Y:S02]  /*493a0*/  IMAD.MOV.U32 R4, RZ, RZ, R23 ;  /* 0x000000ffff047224 */ /* 0x000fe400078e0017 */
[----:B------:R-:W3:Y:S02]  /*493b0*/  LDL.LU.64 R22, [R1+0x2448] ;  /* 0x0024480001167983 */ /* 0x000ee40000300a00 */
[----:B---3--:R-:W-:Y:S06]  /*493c0*/  HMMA.16816.F32.BF16 R24, R12, R22, R24 ;  /* 0x000000160c18723c */ /* 0x008fec0000041818 */
[----:B-1----:R-:W-:-:S02]  /*493d0*/  IMAD.MOV.U32 R7, RZ, RZ, R22 ;  /* 0x000000ffff077224 */ /* 0x002fc400078e0016 */
[----:B------:R-:W-:-:S15]  /*493e0*/  IMAD.MOV.U32 R6, RZ, RZ, R23 ;  /* 0x000000ffff067224 */ /* 0x000fde00078e0017 */
        /* <DEDUP_REMOVED lines=9> */
[----:B---3--:R-:W-:Y:S01]  /*49480*/  STL.64 [R1+0x2370], R20 ;  /* 0x0023701401007387 */ /* 0x008fe20000100a00 */
[----:B------:R-:W-:-:S02]  /*49490*/  IMAD.MOV.U32 R9, RZ, RZ, R26 ;  /* 0x000000ffff097224 */ /* 0x000fc400078e001a */
[----:B------:R-:W-:Y:S01]  /*494a0*/  IMAD.MOV.U32 R8, RZ, RZ, R27 ;  /* 0x000000ffff087224 */ /* 0x000fe200078e001b */
[----:B0-----:R-:W2:-:S12]  /*494b0*/  LDL.LU.64 R22, [R1+0x28] ;  /* 0x0000280001167983 */ /* 0x001e980000300a00 */
[----:B------:R-:W-:Y:S04]  /*494c0*/  STL.64 [R1+0x510], R16 ;  /* 0x0005101001007387 */ /* 0x000fe80000100a00 */
[----:B------:R0:W-:Y:S04]  /*494d0*/  STL.64 [R1+0x518], R18 ;  /* 0x0005181201007387 */ /* 0x0001e80000100a00 */
[----:B0-----:R-:W3:Y:S04]  /*494e0*/  LDL.LU.64 R18, [R1+0x2438] ;  /* 0x0024380001127983 */ /* 0x001ee80000300a00 */
[----:B------:R-:W3:Y:S04]  /*494f0*/  LDL.LU.64 R16, [R1+0x2430] ;  /* 0x0024300001107983 */ /* 0x000ee80000300a00 */
        /* <DEDUP_REMOVED lines=16> */
[----:B------:R0:W-:Y:S02]  /*49600*/  STL.64 [R1+0x2388], R22 ;  /* 0x0023881601007387 */ /* 0x0001e40000100a00 */
[----:B0-----:R-:W-:-:S02]  /*49610*/  IMAD.MOV.U32 R22, RZ, RZ, R17 ;  /* 0x000000ffff167224 */ /* 0x001fc400078e0011 */
[----:B------:R-:W-:-:S05]  /*49620*/  IMAD.MOV.U32 R23, RZ, RZ, R16 ;  /* 0x000000ffff177224 */ /* 0x000fca00078e0010 */
[----:B------:R0:W-:Y:S02]  /*49630*/  STL.64 [R1+0x23a0], R22 ;  /* 0x0023a01601007387 */ /* 0x0001e40000100a00 */
[----:B0-----:R-:W-:Y:S02]  /*49640*/  IMAD.MOV.U32 R22, RZ, RZ, R9 ;  /* 0x000000ffff167224 */ /* 0x001fe400078e0009 */
[----:B------:R-:W-:Y:S01]  /*49650*/  IMAD.MOV.U32 R23, RZ, RZ, R8 ;  /* 0x000000ffff177224 */ /* 0x000fe200078e0008 */
[----:B--2---:R-:W-:-:S15]  /*49660*/  HMMA.16816.F32.BF16 R24, R12, R10, R24 ;  /* 0x0000000a0c18723c */ /* 0x004fde0000041818 */
[----:B------:R-:W-:-:S08]  /*49670*/  NOP ;  /* 0x0000000000007918 */ /* 0x000fd00000000000 */
[----:B------:R-:W-:Y:S04]  /*49680*/  STL.64 [R1+0x330], R24 ;  /* 0x0003301801007387 */ /* 0x000fe80000100a00 */
[----:B------:R-:W-:Y:S04]  /*49690*/  STL.64 [R1+0x338], R26 ;  /* 0x0003381a01007387 */ /* 0x000fe80000100a00 */
[----:B------:R-:W-:Y:S04]  /*496a0*/  STL.64 [R1+0x23b8], R22 ;  /* 0x0023b81601007387 */ /* 0x000fe80000100a00 */
[----:B------:R0:W-:Y:S04]  /*496b0*/  STL.64 [R1+0x2380], R10 ;  /* 0x0023800a01007387 */ /* 0x0001e80000100a00 */
[----:B------:R-:W2:Y:S04]  /*496c0*/  LDL.LU R8, [R1+0x1c0] ;  /* 0x0001c00001087983 */ /* 0x000ea80000300800 */
[----:B------:R-:W2:Y:S04]  /*496d0*/  LDL.LU R9, [R1+0x1c4] ;  /* 0x0001c40001097983 */ /* 0x000ea80000300800 */
[----:B0-----:R-:W4:Y:S04]  /*496e0*/  LDL.LU R10, [R1+0x1c8] ;  /* 0x0001c800010a7983 */ /* 0x001f280000300800 */
[----:B------:R-:W4:Y:S01]  /*496f0*/  LDL.LU R11, [R1+0x1cc] ;  /* 0x0001cc00010b7983 */ /* 0x000f220000300800 */
[----:B------:R-:W-:-:S02]  /*49700*/  IMAD.MOV.U32 R22, RZ, RZ, R7 ;  /* 0x000000ffff167224 */ /* 0x000fc400078e0007 */
[----:B------:R-:W-:Y:S01]  /*49710*/  IMAD.MOV.U32 R23, RZ, RZ, R6 ;  /* 0x000000ffff177224 */ /* 0x000fe200078e0006 */
[----:B------:R-:W3:Y:S04]  /*49720*/  LDL.LU R24, [R1+0x260] ;  /* 0x0002600001187983 */ /* 0x000ee80000300800 */
[----:B------:R-:W3:Y:S04]  /*49730*/  LDL.LU R25, [R1+0x264] ;  /* 0x0002640001197983 */ /* 0x000ee80000300800 */
[----:B------:R-:W3:Y:S04]  /*49740*/  LDL.LU R26, [R1+0x268] ;  /* 0x00026800011a7983 */ /* 0x000ee80000300800 */
[----:B------:R-:W3:Y:S04]  /*49750*/  LDL.LU R27, [R1+0x26c] ;  /* 0x00026c00011b7983 */ /* 0x000ee80000300800 */
[----:B------:R-:W-:Y:S04]  /*49760*/  STL.64 [R1+0x23d0], R22 ;  /* 0x0023d01601007387 */ /* 0x000fe80000100a00 */
[----:B----4-:R-:W-:Y:S04]  /*49770*/  STL.64 [R1+0x2398], R10 ;  /* 0x0023980a01007387 */ /* 0x010fe80000100a00 */
[----:B--2---:R0:W-:Y:S04]  /*49780*/  STL.64 [R1+0x2390], R8 ;  /* 0x0023900801007387 */ /* 0x0041e80000100a00 */
[----:B0-----:R-:W2:Y:S04]  /*49790*/  LDL.LU R8, [R1+0x1d0] ;  /* 0x0001d00001087983 */ /* 0x001ea80000300800 */
[----:B------:R-:W2:Y:S04]  /*497a0*/  LDL.LU R9, [R1+0x1d4] ;  /* 0x0001d40001097983 */ /* 0x000ea80000300800 */
[----:B------:R-:W4:Y:S04]  /*497b0*/  LDL.LU R10, [R1+0x1d8] ;  /* 0x0001d800010a7983 */ /* 0x000f280000300800 */
[----:B------:R-:W4:Y:S01]  /*497c0*/  LDL.LU R11, [R1+0x1dc] ;  /* 0x0001dc00010b7983 */ /* 0x000f220000300800 */
[----:B------:R-:W-:-:S02]  /*497d0*/  IMAD.MOV.U32 R22, RZ, RZ, R5 ;  /* 0x000000ffff167224 */ /* 0x000fc400078e0005 */
[----:B------:R-:W-:-:S05]  /*497e0*/  IMAD.MOV.U32 R23, RZ, RZ, R4 ;  /* 0x000000ffff177224 */ /* 0x000fca00078e0004 */
[----:B------:R-:W-:Y:S04]  /*497f0*/  STL.64 [R1+0x23e8], R22 ;  /* 0x0023e81601007387 */ /* 0x000fe80000100a00 */
[----:B----4-:R-:W-:Y:S04]  /*49800*/  STL.64 [R1+0x23b0], R10 ;  /* 0x0023b00a01007387 */ /* 0x010fe80000100a00 */
[----:B--2---:R0:W-:Y:S04]  /*49810*/  STL.64 [R1+0x23a8], R8 ;  /* 0x0023a80801007387 */ /* 0x0041e80000100a00 */
[----:B0-----:R-:W2:Y:S04]  /*49820*/  LDL.LU R8, [R1+0x1e0] ;  /* 0x0001e00001087983 */ /* 0x001ea80000300800 */
[----:B------:R-:W2:Y:S04]  /*49830*/  LDL.LU R9, [R1+0x1e4] ;  /* 0x0001e40001097983 */ /* 0x000ea80000300800 */
[----:B------:R-:W4:Y:S04]  /*49840*/  LDL.LU R10, [R1+0x1e8] ;  /* 0x0001e800010a7983 */ /* 0x000f280000300800 */
[----:B------:R-:W4:Y:S04]  /*49850*/  LDL.LU R11, [R1+0x1ec] ;  /* 0x0001ec00010b7983 */ /* 0x000f280000300800 */
[----:B------:R-:W2:Y:S04]  /*49860*/  LDL.LU R20, [R1+0x210] ;  /* 0x0002100001147983 */ /* 0x000ea80000300800 */
[----:B------:R-:W2:Y:S04]  /*49870*/  LDL.LU R21, [R1+0x214] ;  /* 0x0002140001157983 */ /* 0x000ea80000300800 */
[----:B------:R-:W2:Y:S04]  /*49880*/  LDL.LU R22, [R1+0x218] ;  /* 0x0002180001167983 */ /* 0x000ea80000300800 */
[----:B------:R-:W2:Y:S01]  /*49890*/  LDL.LU R23, [R1+0x21c] ;  /* 0x00021c0001177983 */ /* 0x000ea20000300800 */
[----:B---3--:R-:W-:Y:S03]  /*498a0*/  HMMA.16816.F32.BF16 R24, R12, R18, R24 ;  /* 0x000000120c18723c */ /* 0x008fe60000041818 */
[----:B----4-:R-:W-:Y:S04]  /*498b0*/  STL.64 [R1+0x23c8], R10 ;  /* 0x0023c80a01007387 */ /* 0x010fe80000100a00 */
[----:B--2---:R0:W-:Y:S04]  /*498c0*/  STL.64 [R1+0x23c0], R8 ;  /* 0x0023c00801007387 */ /* 0x0041e80000100a00 */
[----:B0-----:R-:W2:Y:S04]  /*498d0*/  LDL.LU R8, [R1+0x1f0] ;  /* 0x0001f00001087983 */ /* 0x001ea80000300800 */
[----:B------:R-:W2:Y:S04]  /*498e0*/  LDL.LU R9, [R1+0x1f4] ;  /* 0x0001f40001097983 */ /* 0x000ea80000300800 */
[----:B------:R-:W3:Y:S04]  /*498f0*/  LDL.LU R10, [R1+0x1f8] ;  /* 0x0001f800010a7983 */ /* 0x000ee80000300800 */
[----:B------:R-:W3:Y:S01]  /*49900*/  LDL.LU R11, [R1+0x1fc] ;  /* 0x0001fc00010b7983 */ /* 0x000ee20000300800 */
[----:B------:R-:W-:-:S02]  /*49910*/  IMAD.MOV.U32 R5, RZ, RZ, R18 ;  /* 0x000000ffff057224 */ /* 0x000fc400078e0012 */
[----:B------:R-:W-:Y:S02]  /*49920*/  IMAD.MOV.U32 R4, RZ, RZ, R19 ;  /* 0x000000ffff047224 */ /* 0x000fe400078e0013 */
        /* <DEDUP_REMOVED lines=12> */
[----:B------:R-:W-:Y:S04]  /*499f0*/  STL [R1+0x2004], R14 ;  /* 0x0020040e01007387 */ /* 0x000fe80000100800 */
[----:B------:R4:W-:Y:S04]  /*49a00*/  STL [R1+0x2000], R15 ;  /* 0x0020000f01007387 */ /* 0x0009e80000100800 */
[----:B0-----:R-:W2:Y:S04]  /*49a10*/  LDL.LU R24, [R1+0x160] ;  /* 0x0001600001187983 */ /* 0x001ea80000300800 */
[----:B------:R-:W2:Y:S04]  /*49a20*/  LDL.LU R25, [R1+0x164] ;  /* 0x0001640001197983 */ /* 0x000ea80000300800 */
[----:B-1----:R-:W3:Y:S04]  /*49a30*/  LDL.LU R26, [R1+0x168] ;  /* 0x00016800011a7983 */ /* 0x002ee80000300800 */
[----:B------:R-:W3:Y:S01]  /*49a40*/  LDL.LU R27, [R1+0x16c] ;  /* 0x00016c00011b7983 */ /* 0x000ee20000300800 */
[----:B----4-:R-:W-:-:S02]  /*49a50*/  IMAD.MOV.U32 R15, RZ, RZ, R4 ;  /* 0x000000ffff0f7224 */ /* 0x010fc400078e0004 */
[----:B------:R-:W-:Y:S01]  /*49a60*/  IMAD.MOV.U32 R14, RZ, RZ, R5 ;  /* 0x000000ffff0e7224 */ /* 0x000fe200078e0005 */
[----:B------:R-:W4:Y:S04]  /*49a70*/  LDL.LU R4, [R1+0x170] ;  /* 0x0001700001047983 */ /* 0x000f280000300800 */
[----:B------:R-:W4:Y:S04]  /*49a80*/  LDL.LU R5, [R1+0x174] ;  /* 0x0001740001057983 */ /* 0x000f280000300800 */
[----:B------:R-:W4:Y:S04]  /*49a90*/  LDL.LU R6, [R1+0x178] ;  /* 0x0001780001067983 */ /* 0x000f280000300800 */
[----:B------:R-:W4:Y:S04]  /*49aa0*/  LDL.LU R7, [R1+0x17c] ;  /* 0x00017c0001077983 */ /* 0x000f280000300800 */
[----:B---3--:R0:W-:Y:S04]  /*49ab0*/  STL.64 [R1+0x2358], R26 ;  /* 0x0023581a01007387 */ /* 0x0081e80000100a00 */
[----:B--2---:R-:W-:Y:S04]  /*49ac0*/  STL.64 [R1+0x2350], R24 ;  /* 0x0023501801007387 */ /* 0x004fe80000100a00 */
[----:B0-----:R-:W2:Y:S02]  /*49ad0*/  LDL.LU.64 R26, [R1+0x78] ;  /* 0x00007800011a7983 */ /* 0x001ea40000300a00 */
[----:B--2---:R-:W-:-:S15]  /*49ae0*/  HMMA.16816.F32.BF16 R20, R16, R26, R20 ;  /* 0x0000001a1014723c */ /* 0x004fde0000041814 */
        /* <DEDUP_REMOVED lines=44> */
[----:B0-----:R-:W4:Y:S04]  /*49db0*/  LDL.LU.64 R22, [R1+0x2368] ;  /* 0x0023680001167983 */ /* 0x001f280000300a00 */
[----:B------:R-:W4:Y:S04]  /*49dc0*/  LDL.LU.64 R20, [R1+0x2360] ;  /* 0x0023600001147983 */ /* 0x000f280000300a00 */
[----:B------:R0:W-:Y:S04]  /*49dd0*/  STL.64 [R1+0x2320], R10 ;  /* 0x0023200a01007387 */ /* 0x0001e80000100a00 */
[----:B------:R-:W2:Y:S04]  /*49de0*/  LDL.LU R8, [R1+0x180] ;  /* 0x0001800001087983 */ /* 0x000ea80000300800 */
[----:B------:R-:W2:Y:S04]  /*49df0*/  LDL.LU R9, [R1+0x184] ;  /* 0x0001840001097983 */ /* 0x000ea80000300800 */
[----:B0-----:R-:W2:Y:S04]  /*49e00*/  LDL.LU R10, [R1+0x188] ;  /* 0x00018800010a7983 */ /* 0x001ea80000300800 */
[----:B------:R-:W2:Y:S04]  /*49e10*/  LDL.LU R11, [R1+0x18c] ;  /* 0x00018c00010b7983 */ /* 0x000ea80000300800 */
[----:B------:R0:W-:Y:S04]  /*49e20*/  STL.64 [R1+0x2348], R14 ;  /* 0x0023480e01007387 */ /* 0x0001e80000100a00 */
[----:B------:R-:W-:Y:S01]  /*49e30*/  STL.64 [R1+0x2340], R12 ;  /* 0x0023400c01007387 */ /* 0x000fe20000100a00 */
[----:B--2---:R-:W-:-:S15]  /*49e40*/  HMMA.16816.F32.BF16 R8, R16, R14, R8 ;  /* 0x0000000e1008723c */ /* 0x004fde0000041808 */
[----:B------:R-:W-:-:S08]  /*49e50*/  NOP ;  /* 0x0000000000007918 */ /* 0x000fd00000000000 */
[----:B------:R1:W-:Y:S04]  /*49e60*/  STL.64 [R1+0x350], R8 ;  /* 0x0003500801007387 */ /* 0x0003e80000100a00 */
[----:B------:R2:W-:Y:S04]  /*49e70*/  STL.64 [R1+0x358], R10 ;  /* 0x0003580a01007387 */ /* 0x0005e80000100a00 */
[----:B0-----:R-:W3:Y:S04]  /*49e80*/  LDL.LU.64 R14, [R1+0x68] ;  /* 0x00006800010e7983 */ /* 0x001ee80000300a00 */
[----:B------:R-:W3:Y:S04]  /*49e90*/  LDL.LU.64 R18, [R1+0x58] ;  /* 0x0000580001127983 */ /* 0x000ee80000300a00 */
[----:B-1----:R-:W3:Y:S04]  /*49ea0*/  LDL.LU R8, [R1+0x130] ;  /* 0x0001300001087983 */ /* 0x002ee80000300800 */
[----:B------:R-:W3:Y:S04]  /*49eb0*/  LDL.LU R9, [R1+0x134] ;  /* 0x0001340001097983 */ /* 0x000ee80000300800 */
[----:B--2---:R-:W2:Y:S04]  /*49ec0*/  LDL.LU R10, [R1+0x138] ;  /* 0x00013800010a7983 */ /* 0x004ea80000300800 */
[----:B------:R-:W2:Y:S01]  /*49ed0*/  LDL.LU R11, [R1+0x13c] ;  /* 0x00013c00010b7983 */ /* 0x000ea20000300800 */
[----:B----4-:R-:W-:Y:S03]  /*49ee0*/  HMMA.16816.F32.BF16 R4, R20, R26, R4 ;  /* 0x0000001a1404723c */ /* 0x010fe60000041804 */
[----:B--2---:R0:W-:Y:S04]  /*49ef0*/  STL.64 [R1+0x2330], R10 ;  /* 0x0023300a01007387 */ /* 0x0041e80000100a00 */
[----:B---3--:R1:W-:Y:S04]  /*49f00*/  STL.64 [R1+0x2328], R8 ;  /* 0x0023280801007387 */ /* 0x0083e80000100a00 */
[----:B0-----:R-:W2:Y:S04]  /*49f10*/  LDL.LU.64 R10, [R1+0x48] ;  /* 0x00004800010a7983 */ /* 0x001ea80000300a00 */
[----:B--2---:R0:W-:Y:S04]  /*49f20*/  STL.64 [R1+0x2338], R10 ;  /* 0x0023380a01007387 */ /* 0x0041e80000100a00 */
[----:B-1----:R-:W2:Y:S04]  /*49f30*/  LDL.LU R8, [R1+0x150] ;  /* 0x0001500001087983 */ /* 0x002ea80000300800 */
[----:B------:R-:W2:Y:S04]  /*49f40*/  LDL.LU R9, [R1+0x154] ;  /* 0x0001540001097983 */ /* 0x000ea80000300800 */
[----:B0-----:R-:W2:Y:S04]  /*49f50*/  LDL.LU R10, [R1+0x158] ;  /* 0x00015800010a7983 */ /* 0x001ea80000300800 */
[----:B------:R-:W2:Y:S04]  /*49f60*/  LDL.LU R11, [R1+0x15c] ;  /* 0x00015c00010b7983 */ /* 0x000ea80000300800 */
[----:B------:R0:W-:Y:S04]  /*49f70*/  STL.64 [R1+0x620], R4 ;  /* 0x0006200401007387 */ /* 0x0001e80000100a00 */
[----:B------:R-:W-:Y:S01]  /*49f80*/  STL.64 [R1+0x628], R6 ;  /* 0x0006280601007387 */ /* 0x000fe20000100a00 */
[----:B0-----:R-:W-:-:S02]  /*49f90*/  IMAD.MOV.U32 R5, RZ, RZ, R26 ;  /* 0x000000ffff057224 */ /* 0x001fc400078e001a */
[----:B------:R-:W-:Y:S02]  /*49fa0*/  IMAD.MOV.U32 R4, RZ, RZ, R27 ;  /* 0x000000ffff047224 */ /* 0x000fe400078e001b */
[----:B------:R-:W3:Y:S04]  /*49fb0*/  LDL.LU.64 R26, [R1+0x2358] ;  /* 0x00235800011a7983 */ /* 0x000ee80000300a00 */
[----:B------:R-:W3:Y:S02]  /*49fc0*/  LDL.LU.64 R24, [R1+0x2350] ;  /* 0x0023500001187983 */ /* 0x000ee40000300a00 */
[----:B---3--:R-:W-:-:S15]  /*49fd0*/  HMMA.16816.F32.BF16 R24, R20, R14, R24 ;  /* 0x0000000e1418723c */ /* 0x008fde0000041818 */
[----:B------:R-:W-:-:S08]  /*49fe0*/  NOP ;  /* 0x0000000000007918 */ /* 0x000fd00000000000 */
[----:B------:R0:W-:Y:S04]  /*49ff0*/  STL.64 [R1+0x5a0], R24 ;  /* 0x0005a01801007387 */ /* 0x0001e80000100a00 */
[----:B------:R1:W-:Y:S01]  /*4a000*/  STL.64 [R1+0x5a8], R26 ;  /* 0x0005a81a01007387 */ /* 0x0003e20000100a00 */
[----:B0-----:R-:W-:Y:S02]  /*4a010*/  IMAD.MOV.U32 R25, RZ, RZ, R14 ;  /* 0x000000ffff197224 */ /* 0x001fe400078e000e */
[----:B------:R-:W-:Y:S02]  /*4a020*/  IMAD.MOV.U32 R24, RZ, RZ, R15 ;  /* 0x000000ffff187224 */ /* 0x000fe400078e000f */
[----:B------:R-:W3:Y:S04]  /*4a030*/  LDL.LU.64 R14, [R1+0x2348] ;  /* 0x00234800010e7983 */ /* 0x000ee80000300a00 */
[----:B------:R-:W4:Y:S04]  /*4a040*/  LDL.LU.64 R12, [R1+0x2340] ;  /* 0x00234000010c7983 */ /* 0x000f280000300a00 */
[----:B------:R-:W-:Y:S04]  /*4a050*/  STL.64 [R1+0x2318], R24 ;  /* 0x0023181801007387 */ /* 0x000fe80000100a00 */
[----:B-1----:R-:W3:Y:S04]  /*4a060*/  LDL.LU.64 R26, [R1+0x38] ;  /* 0x00003800011a7983 */ /* 0x002ee80000300a00 */
[----:B------:R-:W4:Y:S01]  /*4a070*/  LDL.LU.64 R6, [R1+0x668] ;  /* 0x0006680001067983 */ /* 0x000f220000300a00 */
[----:B--2---:R-:W-:Y:S03]  /*4a080*/  HMMA.16816.F32.BF16 R8, R20, R18, R8 ;  /* 0x000000121408723c */ /* 0x004fe60000041808 */
[----:B----4-:R0:W-:-:S15]  /*4a090*/  STL.64 [R1+0x2280], R6 ;  /* 0x0022800601007387 */ /* 0x0101de0000100a00 */
[----:B------:R-:W-:-:S05]  /*4a0a0*/  NOP ;  /* 0x0000000000007918 */ /* 0x000fca0000000000 */
[----:B------:R-:W-:Y:S04]  /*4a0b0*/  STL.64 [R1+0x520], R8 ;  /* 0x0005200801007387 */ /* 0x000fe80000100a00 */
[----:B------:R1:W-:Y:S01]  /*4a0c0*/  STL.64 [R1+0x528], R10 ;  /* 0x0005280a01007387 */ /* 0x0003e20000100a00 */
[----:B0-----:R-:W-:Y:S02]  /*4a0d0*/  IMAD.MOV.U32 R6, RZ, RZ, R13 ;  /* 0x000000ffff067224 */ /* 0x001fe400078e000d */
[----:B------:R-:W-:Y:S02]  /*4a0e0*/  IMAD.MOV.U32 R7, RZ, RZ, R12 ;  /* 0x000000ffff077224 */ /* 0x000fe400078e000c */
[----:B------:R-:W-:Y:S02]  /*4a0f0*/  IMAD.MOV.U32 R13, RZ, RZ, R18 ;  /* 0x000000ffff0d7224 */ /* 0x000fe400078e0012 */
[----:B------:R-:W-:-:S02]  /*4a100*/  IMAD.MOV.U32 R12, RZ, RZ, R19 ;  /* 0x000000ffff0c7224 */ /* 0x000fc400078e0013 */
[----:B------:R-:W-:Y:S02]  /*4a110*/  IMAD.MOV.U32 R18, RZ, RZ, R9 ;  /* 0x000000ffff127224 */ /* 0x000fe400078e0009 */
[----:B------:R-:W-:Y:S02]  /*4a120*/  IMAD.MOV.U32 R19, RZ, RZ, R11 ;  /* 0x000000ffff137224 */ /* 0x000fe400078e000b */
[----:B-1----:R-:W2:Y:S04]  /*4a130*/  LDL.LU.64 R10, [R1+0x2338] ;  /* 0x00233800010a7983 */ /* 0x002ea80000300a00 */
[----:B------:R-:W4:Y:S04]  /*4a140*/  LDL.LU.64 R28, [R1+0x670] ;  /* 0x00067000011c7983 */ /* 0x000f280000300a00 */
[----:B------:R0:W-:Y:S04]  /*4a150*/  STL [R1+0x200c], R18 ;  /* 0x00200c1201007387 */ /* 0x0001e80000100800 */
[----:B------:R1:W-:Y:S04]  /*4a160*/  STL [R1+0x2008], R19 ;  /* 0x0020081301007387 */ /* 0x0003e80000100800 */
[----:B------:R-:W2:Y:S04]  /*4a170*/  LDL.LU R16, [R1+0x140] ;  /* 0x0001400001107983 */ /* 0x000ea80000300800 */
[----:B------:R-:W2:Y:S04]  /*4a180*/  LDL.LU R17, [R1+0x144] ;  /* 0x0001440001117983 */ /* 0x000ea80000300800 */
[----:B0-----:R-:W2:Y:S04]  /*4a190*/  LDL.LU R18, [R1+0x148] ;  /* 0x0001480001127983 */ /* 0x001ea80000300800 */
[----:B-1----:R-:W2:Y:S02]  /*4a1a0*/  LDL.LU R19, [R1+0x14c] ;  /* 0x00014c0001137983 */ /* 0x002ea40000300800 */
[----:B--2---:R-:W-:-:S15]  /*4a1b0*/  HMMA.16816.F32.BF16 R16, R20, R10, R16 ;  /* 0x0000000a1410723c */ /* 0x004fde0000041810 */
[----:B------:R-:W-:-:S08]  /*4a1c0*/  NOP ;  /* 0x0000000000007918 */ /* 0x000fd00000000000 */
[----:B------:R-:W-:Y:S04]  /*4a1d0*/  STL.64 [R1+0x4b0], R16 ;  /* 0x0004b01001007387 */ /* 0x000fe80000100a00 */
[----:B------:R0:W-:Y:S02]  /*4a1e0*/  STL.64 [R1+0x4b8], R18 ;  /* 0x0004b81201007387 */ /* 0x0001e40000100a00 */
[----:B0-----:R-:W-:Y:S02]  /*4a1f0*/  IMAD.MOV.U32 R18, RZ, RZ, R13 ;  /* 0x000000ffff127224 */ /* 0x001fe400078e000d */
[----:B------:R-:W-:Y:S02]  /*4a200*/  IMAD.MOV.U32 R19, RZ, RZ, R12 ;  /* 0x000000ffff137224 */ /* 0x000fe400078e000c */
[----:B------:R-:W-:-:S02]  /*4a210*/  IMAD.MOV.U32 R17, RZ, RZ, R10 ;  /* 0x000000ffff117224 */ /* 0x000fc400078e000a */
[----:B------:R-:W-:Y:S02]  /*4a220*/  IMAD.MOV.U32 R16, RZ, RZ, R11 ;  /* 0x000000ffff107224 */ /* 0x000fe400078e000b */
[----:B------:R-:W2:Y:S04]  /*4a230*/  LDL.LU.64 R10, [R1+0x2330] ;  /* 0x00233000010a7983 */ /* 0x000ea80000300a00 */
[----:B------:R-:W2:Y:S04]  /*4a240*/  LDL.LU.64 R8, [R1+0x2328] ;  /* 0x0023280001087983 */ /* 0x000ea80000300a00 */
[----:B------:R-:W-:Y:S04]  /*4a250*/  STL.64 [R1+0x22c8], R18 ;  /* 0x0022c81201007387 */ /* 0x000fe80000100a00 */
[----:B------:R-:W4:Y:S04]  /*4a260*/  LDL.LU.64 R12, [R1+0x658] ;  /* 0x00065800010c7983 */ /* 0x000f280000300a00 */
[----:B---3--:R0:W-:Y:S02]  /*4a270*/  STL.64 [R1+0x2310], R14 ;  /* 0x0023100e01007387 */ /* 0x0081e40000100a00 */
[----:B0-----:R-:W-:Y:S01]  /*4a280*/  IMAD.MOV.U32 R15, RZ, RZ, R2 ;  /* 0x000000ffff0f7224 */ /* 0x001fe200078e0002 */
[----:B--2---:R-:W-:Y:S01]  /*4a290*/  HMMA.16816.F32.BF16 R8, R20, R26, R8 ;  /* 0x0000001a1408723c */ /* 0x004fe20000041808 */
[----:B----4-:R0:W-:Y:S04]  /*4a2a0*/  STL.64 [R1+0x2308], R12 ;  /* 0x0023080c01007387 */ /* 0x0101e80000100a00 */
[----:B0-----:R-:W2:Y:S04]  /*4a2b0*/  LDL.LU R12, [R1+0x120] ;  /* 0x00012000010c7983 */ /* 0x001ea80000300800 */
[----:B------:R-:W2:Y:S04]  /*4a2c0*/  LDL.LU R13, [R1+0x124] ;  /* 0x00012400010d7983 */ /* 0x000ea80000300800 */
[----:B------:R-:W2:Y:S04]  /*4a2d0*/  LDL.LU R14, [R1+0x128] ;  /* 0x00012800010e7983 */ /* 0x000ea80000300800 */
[----:B------:R-:W3:Y:S06]  /*4a2e0*/  LDL.LU R2, [R1+0xbd8] ;  /* 0x000bd80001027983 */ /* 0x000eec0000300800 */
[----:B------:R-:W-:Y:S04]  /*4a2f0*/  STL.64 [R1+0x3b0], R8 ;  /* 0x0003b00801007387 */ /* 0x000fe80000100a00 */
[----:B------:R0:W-:Y:S04]  /*4a300*/  STL.64 [R1+0x3b8], R10 ;  /* 0x0003b80a01007387 */ /* 0x0001e80000100a00 */
[----:B0-----:R-:W4:Y:S04]  /*4a310*/  LDL.LU.64 R10, [R1+0x2320] ;  /* 0x00232000010a7983 */ /* 0x001f280000300a00 */
[----:B------:R-:W3:Y:S01]  /*4a320*/  LDL.LU.64 R24, [R1+0x2318] ;  /* 0x0023180001187983 */ /* 0x000ee20000300a00 */
[----:B------:R-:W-:-:S02]  /*4a330*/  IMAD.MOV.U32 R9, RZ, RZ, R26 ;  /* 0x000000ffff097224 */ /* 0x000fc400078e001a */
[----:B------:R-:W-:Y:S01]  /*4a340*/  IMAD.MOV.U32 R8, RZ, RZ, R27 ;  /* 0x000000ffff087224 */ /* 0x000fe200078e001b */
[----:B--2---:R-:W-:Y:S01]  /*4a350*/  HMMA.16816.F32.BF16 R12, R20, R6, R12 ;  /* 0x00000006140c723c */ /* 0x004fe2000004180c */
[----:B---3--:R-:W-:Y:S02]  /*4a360*/  IMAD.MOV.U32 R18, RZ, RZ, R25 ;  /* 0x000000ffff127224 */ /* 0x008fe400078e0019 */
[----:B------:R-:W-:-:S15]  /*4a370*/  IMAD.MOV.U32 R19, RZ, RZ, R24 ;  /* 0x000000ffff137224 */ /* 0x000fde00078e0018 */
[----:B------:R-:W-:-:S05]  /*4a380*/  NOP ;  /* 0x0000000000007918 */ /* 0x000fca0000000000 */
[----:B------:R0:W-:Y:S04]  /*4a390*/  STL.64 [R1+0x3c0], R12 ;  /* 0x0003c00c01007387 */ /* 0x0001e80000100a00 */
[----:B------:R1:W-:Y:S04]  /*4a3a0*/  STL.64 [R1+0x3c8], R14 ;  /* 0x0003c80e01007387 */ /* 0x0003e80000100a00 */
[----:B0-----:R-:W4:Y:S04]  /*4a3b0*/  LDL.LU R12, [R1+0x110] ;  /* 0x00011000010c7983 */ /* 0x001f280000300800 */
[----:B------:R-:W4:Y:S04]  /*4a3c0*/  LDL.LU R13, [R1+0x114] ;  /* 0x00011400010d7983 */ /* 0x000f280000300800 */
[----:B-1----:R-:W4:Y:S04]  /*4a3d0*/  LDL.LU R14, [R1+0x118] ;  /* 0x00011800010e7983 */ /* 0x002f280000300800 */
[----:B------:R-:W4:Y:S04]  /*4a3e0*/  LDL.LU R15, [R1+0x11c] ;  /* 0x00011c00010f7983 */ /* 0x000f280000300800 */
[----:B------:R-:W-:Y:S04]  /*4a3f0*/  STL.64 [R1+0x22e0], R18 ;  /* 0x0022e01201007387 */ /* 0x000fe80000100a00 */
[----:B------:R0:W-:Y:S02]  /*4a400*/  STL.64 [R1+0x2290], R6 ;  /* 0x0022900601007387 */ /* 0x0001e40000100a00 */
[----:B0-----:R-:W-:-:S02]  /*4a410*/  IMAD.MOV.U32 R6, RZ, RZ, R9 ;  /* 0x000000ffff067224 */ /* 0x001fc400078e0009 */
[----:B------:R-:W-:Y:S02]  /*4a420*/  IMAD.MOV.U32 R7, RZ, RZ, R8 ;  /* 0x000000ffff077224 */ /* 0x000fe400078e0008 */
[----:B------:R-:W-:Y:S02]  /*4a430*/  IMAD.MOV.U32 R19, RZ, RZ, R4 ;  /* 0x000000ffff137224 */ /* 0x000fe400078e0004 */
[----:B------:R-:W-:Y:S01]  /*4a440*/  IMAD.MOV.U32 R18, RZ, RZ, R5 ;  /* 0x000000ffff127224 */ /* 0x000fe200078e0005 */
[----:B------:R0:W-:Y:S04]  /*4a450*/  STL.64 [R1+0x22a8], R6 ;  /* 0x0022a80601007387 */ /* 0x0001e80000100a00 */
[----:B------:R-:W2:Y:S04]  /*4a460*/  LDL.LU R4, [R1+0xc0] ;  /* 0x0000c00001047983 */ /* 0x000ea80000300800 */
[----:B------:R-:W2:Y:S04]  /*4a470*/  LDL.LU R5, [R1+0xc4] ;  /* 0x0000c40001057983 */ /* 0x000ea80000300800 */
[----:B0-----:R-:W3:Y:S04]  /*4a480*/  LDL.LU R6, [R1+0xc8] ;  /* 0x0000c80001067983 */ /* 0x001ee80000300800 */
[----:B------:R-:W3:Y:S04]  /*4a490*/  LDL.LU R7, [R1+0xcc] ;  /* 0x0000cc0001077983 */ /* 0x000ee80000300800 */
[----:B------:R-:W4:Y:S04]  /*4a4a0*/  LDL.LU R24, [R1+0x100] ;  /* 0x0001000001187983 */ /* 0x000f280000300800 */
[----:B------:R-:W4:Y:S04]  /*4a4b0*/  LDL.LU R25, [R1+0x104] ;  /* 0x0001040001197983 */ /* 0x000f280000300800 */
[----:B------:R-:W4:Y:S04]  /*4a4c0*/  LDL.LU R26, [R1+0x108] ;  /* 0x00010800011a7983 */ /* 0x000f280000300800 */
[----:B------:R-:W4:Y:S04]  /*4a4d0*/  LDL.LU R27, [R1+0x10c] ;  /* 0x00010c00011b7983 */ /* 0x000f280000300800 */
[----:B---3--:R-:W-:Y:S04]  /*4a4e0*/  STL.64 [R1+0x22c0], R6 ;  /* 0x0022c00601007387 */ /* 0x008fe80000100a00 */
[----:B--2---:R0:W-:Y:S04]  /*4a4f0*/  STL.64 [R1+0x22b8], R4 ;  /* 0x0022b80401007387 */ /* 0x0041e80000100a00 */
[----:B0-----:R-:W2:Y:S04]  /*4a500*/  LDL.LU R4, [R1+0xd0] ;  /* 0x0000d00001047983 */ /* 0x001ea80000300800 */
[----:B------:R-:W2:Y:S04]  /*4a510*/  LDL.LU R5, [R1+0xd4] ;  /* 0x0000d40001057983 */ /* 0x000ea80000300800 */
[----:B------:R-:W3:Y:S04]  /*4a520*/  LDL.LU R6, [R1+0xd8] ;  /* 0x0000d80001067983 */ /* 0x000ee80000300800 */
[----:B------:R-:W3:Y:S01]  /*4a530*/  LDL.LU R7, [R1+0xdc] ;  /* 0x0000dc0001077983 */ /* 0x000ee20000300800 */
[C---:B----4-:R-:W-:Y:S03]  /*4a540*/  HMMA.16816.F32.BF16 R12, R20.reuse, R10, R12 ;  /* 0x0000000a140c723c */ /* 0x050fe6000004180c */
        /* <DEDUP_REMOVED lines=19> */
[----:B0-----:R-:W4:Y:S04]  /*4a680*/  LDL.LU R10, [R1+0xa8] ;  /* 0x0000a800010a7983 */ /* 0x001f280000300800 */
        /* <DEDUP_REMOVED lines=11> */
[----:B------:R0:W-:Y:S02]  /*4a740*/  STL.64 [R1+0x3d8], R22 ;  /* 0x0003d81601007387 */ /* 0x0001e40000100a00 */
[----:B0-----:R-:W-:-:S02]  /*4a750*/  IMAD.MOV.U32 R22, RZ, RZ, R17 ;  /* 0x000000ffff167224 */ /* 0x001fc400078e0011 */
[----:B------:R-:W-:Y:S02]  /*4a760*/  IMAD.MOV.U32 R23, RZ, RZ, R16 ;  /* 0x000000ffff177224 */ /* 0x000fe400078e0010 */
[----:B------:R-:W-:-:S05]  /*4a770*/  IMAD.MOV.U32 R21, RZ, RZ, R20 ;  /* 0x000000ffff157224 */ /* 0x000fca00078e0014 */
        /* <DEDUP_REMOVED lines=21> */
[----:B0-----:R-:W4:Y:S04]  /*4a8d0*/  LDL.LU R16, [R1+0x80] ;  /* 0x0000800001107983 */ /* 0x001f280000300800 */
[----:B------:R-:W4:Y:S04]  /*4a8e0*/  LDL.LU R17, [R1+0x84] ;  /* 0x0000840001117983 */ /* 0x000f280000300800 */
[----:B-1----:R-:W4:Y:S01]  /*4a8f0*/  LDL.LU R18, [R1+0x88] ;  /* 0x0000880001127983 */ /* 0x002f220000300800 */
[----:B------:R-:W-:-:S03]  /*4a900*/  IMAD.MOV.U32 R19, RZ, RZ, R0 ;  /* 0x000000ffff137224 */ /* 0x000fc600078e0000 */
[----:B------:R-:W4:Y:S01]  /*4a910*/  LDL.LU R0, [R1+0x22b0] ;  /* 0x0022b00001007983 */ /* 0x000f220000300800 */
[----:B---3--:R-:W-:Y:S03]  /*4a920*/  HMMA.16816.F32.BF16 R20, R24, R22, R4 ;  /* 0x000000161814723c */ /* 0x008fe60000041804 */
[----:B------:R-:W2:-:S15]  /*4a930*/  LDL.LU.64 R6, [R1+0x22a8] ;  /* 0x0022a80001067983 */ /* 0x000e9e0000300a00 */
[----:B------:R-:W-:-:S05]  /*4a940*/  NOP ;  /* 0x0000000000007918 */ /* 0x000fca0000000000 */
[----:B------:R-:W-:Y:S04]  /*4a950*/  STL.64 [R1+0x420], R20 ;  /* 0x0004201401007387 */ /* 0x000fe80000100a00 */
[----:B------:R-:W-:Y:S04]  /*4a960*/  STL.64 [R1+0x428], R22 ;  /* 0x0004281601007387 */ /* 0x000fe80000100a00 */
[----:B------:R0:W-:Y:S04]  /*4a970*/  STL [R1+0x2014], R20 ;  /* 0x0020141401007387 */ /* 0x0001e80000100800 */
[----:B0-----:R-:W3:Y:S01]  /*4a980*/  LDL.LU.64 R20, [R1+0x660] ;  /* 0x0006600001147983 */ /* 0x001ee20000300a00 */
[----:B------:R-:W0:Y:S01]  /*4a990*/  LDC R22, c[0x0][0x238] ;  /* 0x00008e00ff167b82 */ /* 0x000e220000000800 */
[----:B--2---:R-:W-:Y:S02]  /*4a9a0*/  HMMA.16816.F32.BF16 R4, R24, R6, R8 ;  /* 0x000000061804723c */ /* 0x004fe40000041808 */
[----:B------:R-:W2:Y:S04]  /*4a9b0*/  LDL.LU.64 R10, [R1+0x22a0] ;  /* 0x0022a000010a7983 */ /* 0x000ea80000300a00 */
[----:B------:R-:W2:-:S15]  /*4a9c0*/  LDL.LU.64 R8, [R1+0x2298] ;  /* 0x0022980001087983 */ /* 0x000e9e0000300a00 */
[----:B------:R-:W-:-:S02]  /*4a9d0*/  NOP ;  /* 0x0000000000007918 */ /* 0x000fc40000000000 */
[----:B------:R-:W-:Y:S04]  /*4a9e0*/  STL.64 [R1+0x430], R4 ;  /* 0x0004300401007387 */ /* 0x000fe80000100a00 */
[----:B------:R1:W-:Y:S04]  /*4a9f0*/  STL.64 [R1+0x438], R6 ;  /* 0x0004380601007387 */ /* 0x0003e80000100a00 */
[----:B-1----:R-:W2:Y:S02]  /*4aa00*/  LDL.LU.64 R6, [R1+0x2290] ;  /* 0x0022900001067983 */ /* 0x002ea40000300a00 */
[----:B--2---:R-:W-:Y:S02]  /*4aa10*/  HMMA.16816.F32.BF16 R4, R24, R6, R8 ;  /* 0x000000061804723c */ /* 0x004fe40000041808 */
[----:B------:R-:W2:-:S15]  /*4aa20*/  LDL.LU.64 R10, [R1+0x2288] ;  /* 0x00228800010a7983 */ /* 0x000e9e0000300a00 */
[----:B------:R-:W-:-:S06]  /*4aa30*/  NOP ;  /* 0x0000000000007918 */ /* 0x000fcc0000000000 */
[----:B------:R-:W-:Y:S04]  /*4aa40*/  STL.64 [R1+0x440], R4 ;  /* 0x0004400401007387 */ /* 0x000fe80000100a00 */
[----:B------:R1:W-:Y:S04]  /*4aa50*/  STL.64 [R1+0x448], R6 ;  /* 0x0004480601007387 */ /* 0x0003e80000100a00 */
[----:B-1----:R-:W4:Y:S01]  /*4aa60*/  LDL.LU.64 R6, [R1+0x2280] ;  /* 0x0022800001067983 */ /* 0x002f220000300a00 */
[----:B0-----:R-:W-:-:S04]  /*4aa70*/  IMAD.SHL.U32 R22, R22, 0x80, RZ ;  /* 0x0000008016167824 */ /* 0x001fc800078e00ff */
[----:B------:R-:W-:-:S05]  /*4aa80*/  IMAD.SHL.U32 R22, R22, 0x2, RZ ;  /* 0x0000000216167824 */ /* 0x000fca00078e00ff */
[----:B----4-:R-:W-:-:S05]  /*4aa90*/  IADD3 R4, P0, R6, R22, RZ ;  /* 0x0000001606047210 */ /* 0x010fca0007f1e0ff */
[--C-:B------:R-:W-:Y:S01]  /*4aaa0*/  IMAD.X R6, R7, 0x1, R0.reuse, P0 ;  /* 0x0000000107067824 */ /* 0x100fe200000e0600 */
[-C--:B------:R-:W-:Y:S01]  /*4aab0*/  IADD3 R5, P0, R28, R22.reuse, RZ ;  /* 0x000000161c057210 */ /* 0x080fe20007f1e0ff */
[----:B------:R0:W-:Y:S04]  /*4aac0*/  STL [R1+0x20f8], R4 ;  /* 0x0020f80401007387 */ /* 0x0001e80000100800 */
[----:B------:R-:W-:Y:S01]  /*4aad0*/  STL [R1+0x20fc], R6 ;  /* 0x0020fc0601007387 */ /* 0x000fe20000100800 */
[----:B------:R-:W-:Y:S01]  /*4aae0*/  IMAD.MOV.U32 R7, RZ, RZ, R3 ;  /* 0x000000ffff077224 */ /* 0x000fe200078e0003 */
[----:B---3--:R-:W-:Y:S02]  /*4aaf0*/  IADD3 R8, P1, R20, R22, RZ ;  /* 0x0000001614087210 */ /* 0x008fe40007f3e0ff */
[----:B------:R1:W-:Y:S01]  /*4ab00*/  STL [R1+0x2100], R5 ;  /* 0x0021000501007387 */ /* 0x0003e20000100800 */
[----:B------:R-:W-:Y:S01]  /*4ab10*/  VIADD R2, R2, 0x1 ;  /* 0x0000000102027836 */ /* 0x000fe20000000000 */
[----:B------:R-:W3:Y:S02]  /*4ab20*/  LDC R28, c[0x0][0x230] ;  /* 0x00008c00ff1c7b82 */ /* 0x000ee40000000800 */
[----:B0-----:R-:W2:Y:S04]  /*4ab30*/  LDL.LU R4, [R1+0x90] ;  /* 0x0000900001047983 */ /* 0x001ea80000300800 */
[----:B-1----:R-:W2:Y:S04]  /*4ab40*/  LDL.LU R5, [R1+0x94] ;  /* 0x0000940001057983 */ /* 0x002ea80000300800 */
[----:B------:R-:W2:Y:S04]  /*4ab50*/  LDL.LU R6, [R1+0x98] ;  /* 0x0000980001067983 */ /* 0x000ea80000300800 */
[----:B------:R-:W-:Y:S01]  /*4ab60*/  STL [R1+0x2018], R8 ;  /* 0x0020180801007387 */ /* 0x000fe20000100800 */
[----:B------:R-:W-:Y:S01]  /*4ab70*/  IMAD.X R9, R21, 0x1, R0, P1 ;  /* 0x0000000115097824 */ /* 0x000fe200008e0600 */
[----:B--2---:R-:W-:-:S15]  /*4ab80*/  HMMA.16816.F32.BF16 R4, R24, R10, R4 ;  /* 0x0000000a1804723c */ /* 0x004fde0000041804 */
[----:B------:R-:W-:-:S08]  /*4ab90*/  NOP ;  /* 0x0000000000007918 */ /* 0x000fd00000000000 */
[----:B------:R-:W-:Y:S04]  /*4aba0*/  STL.64 [R1+0x460], R4 ;  /* 0x0004600401007387 */ /* 0x000fe80000100a00 */
[----:B------:R0:W-:Y:S02]  /*4abb0*/  STL.64 [R1+0x468], R6 ;  /* 0x0004680601007387 */ /* 0x0001e40000100a00 */
[----:B0-----:R-:W-:-:S05]  /*4abc0*/  IADD3 R7, P2, R12, R22, RZ ;  /* 0x000000160c077210 */ /* 0x001fca0007f5e0ff */
[----:B------:R0:W-:Y:S02]  /*4abd0*/  STL [R1+0x201c], R7 ;  /* 0x00201c0701007387 */ /* 0x0001e40000100800 */
[----:B0-----:R-:W-:Y:S01]  /*4abe0*/  HMMA.16816.F32.BF16 R4, R24, R14, R16 ;  /* 0x0000000e1804723c */ /* 0x001fe20000041810 */
[--C-:B------:R-:W-:Y:S02]  /*4abf0*/  IMAD.X R11, R29, 0x1, R0.reuse, P0 ;  /* 0x000000011d0b7824 */ /* 0x100fe400000e0600 */
[----:B------:R-:W-:-:S03]  /*4ac00*/  IMAD.X R10, R13, 0x1, R0, P2 ;  /* 0x000000010d0a7824 */ /* 0x000fc600010e0600 */
[----:B------:R-:W-:Y:S04]  /*4ac10*/  STL [R1+0x2104], R11 ;  /* 0x0021040b01007387 */ /* 0x000fe80000100800 */
[----:B------:R-:W-:Y:S04]  /*4ac20*/  STL [R1+0x2020], R9 ;  /* 0x0020200901007387 */ /* 0x000fe80000100800 */
[----:B------:R-:W-:Y:S04]  /*4ac30*/  STL [R1+0xbd8], R2 ;  /* 0x000bd80201007387 */ /* 0x000fe80000100800 */
[----:B------:R0:W-:Y:S04]  /*4ac40*/  STL [R1+0x2270], R0 ;  /* 0x0022700001007387 */ /* 0x0001e80000100800 */
[----:B------:R-:W-:Y:S02]  /*4ac50*/  STL [R1+0x2024], R10 ;  /* 0x0020240a01007387 */ /* 0x000fe40000100800 */
[----:B------:R-:W-:-:S02]  /*4ac60*/  IMAD.MOV.U32 R24, RZ, RZ, R4 ;  /* 0x000000ffff187224 */ /* 0x000fc400078e0004 */
[----:B------:R-:W-:Y:S01]  /*4ac70*/  IMAD.MOV.U32 R25, RZ, RZ, R6 ;  /* 0x000000ffff197224 */ /* 0x000fe200078e0006 */
[----:B------:R-:W-:Y:S04]  /*4ac80*/  STL.64 [R1+0x450], R4 ;  /* 0x0004500401007387 */ /* 0x000fe80000100a00 */
[----:B------:R-:W-:Y:S04]  /*4ac90*/  STL.64 [R1+0x458], R6 ;  /* 0x0004580601007387 */ /* 0x000fe80000100a00 */
[----:B------:R-:W-:Y:S04]  /*4aca0*/  STL [R1+0x202c], R24 ;  /* 0x00202c1801007387 */ /* 0x000fe80000100800 */
[----:B------:R-:W-:Y:S04]  /*4acb0*/  STL [R1+0x2028], R25 ;  /* 0x0020281901007387 */ /* 0x000fe80000100800 */
[----:B0-----:R-:W2:Y:S04]  /*4acc0*/  LDL.LU R0, [R1+0x1a4c] ;  /* 0x001a4c0001007983 */ /* 0x001ea80000300800 */
[----:B--2---:R0:W-:Y:S04]  /*4acd0*/  STL [R1+0x2274], R0 ;  /* 0x0022740001007387 */ /* 0x0041e80000100800 */
[----:B0-----:R-:W2:Y:S04]  /*4ace0*/  LDL.LU R0, [R1+0x1a54] ;  /* 0x001a540001007983 */ /* 0x001ea80000300800 */
[----:B--2---:R0:W-:Y:S04]  /*4acf0*/  STL [R1+0x2278], R0 ;  /* 0x0022780001007387 */ /* 0x0041e80000100800 */
[----:B0-----:R-:W2:Y:S01]  /*4ad00*/  LDL.LU R0, [R1+0x1a5c] ;  /* 0x001a5c0001007983 */ /* 0x001ea20000300800 */
[----:B---3--:R-:W-:-:S05]  /*4ad10*/  VIADD R28, R28, 0x7f ;  /* 0x0000007f1c1c7836 */ /* 0x008fca0000000000 */
[----:B------:R-:W-:Y:S01]  /*4ad20*/  SHF.R.S32.HI R3, RZ, 0x1f, R28 ;  /* 0x0000001fff037819 */ /* 0x000fe2000001141c */
        /* <DEDUP_REMOVED lines=17> */
[----:B------:R-:W-:-:S03]  /*4ae40*/  LEA.HI R3, R3, R28, RZ, 0x7 ;  /* 0x0000001c03037211 */ /* 0x000fc600078f38ff */
[----:B------:R-:W4:Y:S04]  /*4ae50*/  LDL.LU R19, [R1+0x1a04] ;  /* 0x001a040001137983 */ /* 0x000f280000300800 */
[----:B------:R-:W4:Y:S04]  /*4ae60*/  LDL.LU R18, [R1+0x1a28] ;  /* 0x001a280001127983 */ /* 0x000f280000300800 */
[----:B------:R-:W4:Y:S04]  /*4ae70*/  LDL.LU R16, [R1+0x19fc] ;  /* 0x0019fc0001107983 */ /* 0x000f280000300800 */
[----:B------:R-:W4:Y:S01]  /*4ae80*/  LDL.LU R17, [R1+0x1a20] ;  /* 0x001a200001117983 */ /* 0x000f220000300800 */
[----:B------:R-:W-:-:S03]  /*4ae90*/  SHF.R.S32.HI R3, RZ, 0x7, R3 ;  /* 0x00000007ff037819 */ /* 0x000fc60000011403 */
[----:B------:R-:W4:Y:S04]  /*4aea0*/  LDL.LU R15, [R1+0x19f4] ;  /* 0x0019f400010f7983 */ /* 0x000f280000300800 */
[----:B------:R-:W4:Y:S04]  /*4aeb0*/  LDL.LU R14, [R1+0x1a18] ;  /* 0x001a1800010e7983 */ /* 0x000f280000300800 */
[----:B------:R-:W4:Y:S04]  /*4aec0*/  LDL.LU R12, [R1+0x19ec] ;  /* 0x0019ec00010c7983 */ /* 0x000f280000300800 */
[----:B------:R-:W4:Y:S04]  /*4aed0*/  LDL.LU R13, [R1+0x1a10] ;  /* 0x001a1000010d7983 */ /* 0x000f280000300800 */
[----:B------:R-:W4:Y:S01]  /*4aee0*/  LDL.LU R29, [R1+0x19e4] ;  /* 0x0019e400011d7983 */ /* 0x000f220000300800 */
[----:B------:R-:W-:-:S03]  /*4aef0*/  ISETP.NE.U32.AND P0, PT, R2, R3, PT ;  /* 0x000000030200720c */ /* 0x000fc60003f05070 */
[----:B------:R-:W4:Y:S04]  /*4af00*/  LDL.LU R28, [R1+0x1a08] ;  /* 0x001a0800011c7983 */ /* 0x000f280000300800 */
[----:B------:R-:W4:Y:S04]  /*4af10*/  LDL.LU R3, [R1+0x19dc] ;  /* 0x0019dc0001037983 */ /* 0x000f280000300800 */
[----:B------:R-:W4:Y:S01]  /*4af20*/  LDL.LU R2, [R1+0x1a00] ;  /* 0x001a000001027983 */ /* 0x000f220000300800 */
[----:B--2---:R-:W-:-:S05]  /*4af30*/  IADD3 R0, P4, R0, R22, RZ ;  /* 0x0000001600007210 */ /* 0x004fca0007f9e0ff */
[----:B------:R0:W-:Y:S04]  /*4af40*/  STL [R1+0x1a64], R0 ;  /* 0x001a640001007387 */ /* 0x0001e80000100800 */
[----:B0-----:R-:W2:Y:S02]  /*4af50*/  LDL.LU R0, [R1+0x227c] ;  /* 0x00227c0001007983 */ /* 0x001ea40000300800 */
        /* <DEDUP_REMOVED lines=8> */
[----:B0-----:R-:W2:Y:S01]  /*4afe0*/  LDL.LU R0, [R1+0x2270] ;  /* 0x0022700001007983 */ /* 0x001ea20000300800 */
[-C--:B---3--:R-:W-:Y:S02]  /*4aff0*/  IADD3 R25, P2, R25, R22.reuse, RZ ;  /* 0x0000001619197210 */ /* 0x088fe40007f5e0ff */
[----:B----4-:R-:W-:-:S03]  /*4b000*/  IADD3 R24, P3, R24, R22, RZ ;  /* 0x0000001618187210 */ /* 0x010fc60007f7e0ff */
[----:B------:R-:W-:Y:S04]  /*4b010*/  STL [R1+0x1a44], R25 ;  /* 0x001a441901007387 */ /* 0x000fe80000100800 */
[----:B------:R-:W-:Y:S01]  /*4b020*/  STL [R1+0x1a3c], R24 ;  /* 0x001a3c1801007387 */ /* 0x000fe20000100800 */
[--C-:B--2---:R-:W-:Y:S01]  /*4b030*/  IMAD.X R26, R26, 0x1, R0.reuse, P4 ;  /* 0x000000011a1a7824 */ /* 0x104fe200020e0600 */
[-C--:B------:R-:W-:Y:S01]  /*4b040*/  IADD3 R27, P4, R27, R22.reuse, RZ ;  /* 0x000000161b1b7210 */ /* 0x080fe20007f9e0ff */
[--C-:B------:R-:W-:Y:S01]  /*4b050*/  IMAD.X R10, R10, 0x1, R0.reuse, P5 ;  /* 0x000000010a0a7824 */ /* 0x100fe200028e0600 */
[-C--:B------:R-:W-:Y:S01]  /*4b060*/  IADD3 R9, P5, R9, R22.reuse, RZ ;  /* 0x0000001609097210 */ /* 0x080fe20007fbe0ff */
[----:B------:R-:W-:Y:S01]  /*4b070*/  IMAD.X R11, R11, 0x1, R0, P6 ;  /* 0x000000010b0b7824 */ /* 0x000fe200030e0600 */
[----:B------:R-:W-:Y:S01]  /*4b080*/  STL [R1+0x1a60], R26 ;  /* 0x001a601a01007387 */ /* 0x000fe20000100800 */
[----:B------:R-:W-:-:S03]  /*4b090*/  IADD3 R7, P6, R7, R22, RZ ;  /* 0x0000001607077210 */ /* 0x000fc60007fde0ff */
[----:B------:R-:W-:Y:S01]  /*4b0a0*/  STL [R1+0x1a34], R27 ;  /* 0x001a341b01007387 */ /* 0x000fe20000100800 */
[----:B------:R-:W-:-:S03]  /*4b0b0*/  IMAD.X R8, R8, 0x1, R0, P1 ;  /* 0x0000000108087824 */ /* 0x000fc600008e0600 */
        /* <DEDUP_REMOVED lines=30> */
[----:B------:R-:W-:Y:S04]  /*4b2a0*/  STL [R1+0x19f4], R15 ;  /* 0x0019f40f01007387 */ /* 0x000fe80000100800 */
[----:B------:R-:W-:Y:S01]  /*4b2b0*/  STL [R1+0x1a18], R14 ;  /* 0x001a180e01007387 */ /* 0x000fe20000100800 */
[----:B------:R-:W-:-:S03]  /*4b2c0*/  IMAD.X R28, R28, 0x1, R0, P3 ;  /* 0x000000011c1c7824 */ /* 0x000fc600018e0600 */
[----:B------:R-:W-:Y:S01]  /*4b2d0*/  STL [R1+0x19ec], R12 ;  /* 0x0019ec0c01007387 */ /* 0x000fe20000100800 */
[----:B------:R-:W-:-:S03]  /*4b2e0*/  IADD3 R3, P3, R3, R22, RZ ;  /* 0x0000001603037210 */ /* 0x000fc60007f7e0ff */
[----:B------:R-:W-:Y:S04]  /*4b2f0*/  STL [R1+0x1a10], R13 ;  /* 0x001a100d01007387 */ /* 0x000fe80000100800 */
[----:B------:R-:W-:Y:S04]  /*4b300*/  STL [R1+0x19e4], R29 ;  /* 0x0019e41d01007387 */ /* 0x000fe80000100800 */
[----:B------:R0:W-:Y:S01]  /*4b310*/  STL [R1+0x226c], R0 ;  /* 0x00226c0001007387 */ /* 0x0001e20000100800 */
[----:B------:R-:W-:-:S03]  /*4b320*/  IMAD.X R2, R2, 0x1, R0, P4 ;  /* 0x0000000102027824 */ /* 0x000fc600020e0600 */
[----:B------:R-:W-:Y:S04]  /*4b330*/  STL [R1+0x1a08], R28 ;  /* 0x001a081c01007387 */ /* 0x000fe80000100800 */
[----:B0-----:R-:W2:Y:S04]  /*4b340*/  LDL.LU R0, [R1+0x19d4] ;  /* 0x0019d40001007983 */ /* 0x001ea80000300800 */
[----:B------:R-:W-:Y:S04]  /*4b350*/  STL [R1+0x19dc], R3 ;  /* 0x0019dc0301007387 */ /* 0x000fe80000100800 */
[----:B------:R-:W3:Y:S04]  /*4b360*/  LDL.LU R25, [R1+0x19c4] ;  /* 0x0019c40001197983 */ /* 0x000ee80000300800 */
[----:B------:R-:W-:Y:S04]  /*4b370*/  STL [R1+0x1a00], R2 ;  /* 0x001a000201007387 */ /* 0x000fe80000100800 */
[----:B---3--:R0:W-:Y:S04]  /*4b380*/  STL [R1+0x2260], R25 ;  /* 0x0022601901007387 */ /* 0x0081e80000100800 */
[----:B0-----:R-:W3:Y:S04]  /*4b390*/  LDL.LU R25, [R1+0x19f0] ;  /* 0x0019f00001197983 */ /* 0x001ee80000300800 */
[----:B---3--:R0:W-:Y:S04]  /*4b3a0*/  STL [R1+0x2264], R25 ;  /* 0x0022641901007387 */ /* 0x0081e80000100800 */
[----:B0-----:R-:W3:Y:S01]  /*4b3b0*/  LDL.LU R25, [R1+0x19cc] ;  /* 0x0019cc0001197983 */ /* 0x001ee20000300800 */
[----:B--2---:R-:W-:-:S03]  /*4b3c0*/  IADD3 R0, P4, R0, R22, RZ ;  /* 0x0000001600007210 */ /* 0x004fc60007f9e0ff */
        /* <DEDUP_REMOVED lines=29> */
[----:B0-----:R-:W2:Y:S02]  /*4b5a0*/  LDL.LU R0, [R1+0x226c] ;  /* 0x00226c0001007983 */ /* 0x001ea40000300800 */
[----:B--2---:R-:W-:-:S05]  /*4b5b0*/  IMAD.X R25, R25, 0x1, R0, P5 ;  /* 0x0000000119197824 */ /* 0x004fca00028e0600 */
[----:B------:R0:W-:Y:S04]  /*4b5c0*/  STL [R1+0x19f8], R25 ;  /* 0x0019f81901007387 */ /* 0x0001e80000100800 */
[----:B0-----:R-:W2:Y:S02]  /*4b5d0*/  LDL.LU R25, [R1+0x2268] ;  /* 0x0022680001197983 */ /* 0x001ea40000300800 */
[----:B--2---:R-:W-:-:S05]  /*4b5e0*/  IADD3 R25, P5, R25, R22, RZ ;  /* 0x0000001619197210 */ /* 0x004fca0007fbe0ff */
[----:B------:R0:W-:Y:S04]  /*4b5f0*/  STL [R1+0x19cc], R25 ;  /* 0x0019cc1901007387 */ /* 0x0001e80000100800 */
[----:B0-----:R-:W2:Y:S02]  /*4b600*/  LDL.LU R25, [R1+0x2264] ;  /* 0x0022640001197983 */ /* 0x001ea40000300800 */
[----:B--2---:R-:W-:-:S05]  /*4b610*/  IMAD.X R25, R25, 0x1, R0, P6 ;  /* 0x0000000119197824 */ /* 0x004fca00030e0600 */
[----:B------:R0:W-:Y:S04]  /*4b620*/  STL [R1+0x19f0], R25 ;  /* 0x0019f01901007387 */ /* 0x0001e80000100800 */
[----:B0-----:R-:W2:Y:S01]  /*4b630*/  LDL.LU R25, [R1+0x2260] ;  /* 0x0022600001197983 */ /* 0x001ea20000300800 */
[--C-:B---3--:R-:W-:Y:S01]  /*4b640*/  IMAD.X R24, R24, 0x1, R0.reuse, P1 ;  /* 0x0000000118187824 */ /* 0x108fe200008e0600 */
[-C--:B----4-:R-:W-:Y:S01]  /*4b650*/  IADD3 R26, P1, R26, R22.reuse, RZ ;  /* 0x000000161a1a7210 */ /* 0x090fe20007f3e0ff */
[--C-:B------:R-:W-:Y:S01]  /*4b660*/  IMAD.X R27, R27, 0x1, R0.reuse, P2 ;  /* 0x000000011b1b7824 */ /* 0x100fe200010e0600 */
[-C--:B------:R-:W-:Y:S01]  /*4b670*/  IADD3 R10, P2, R10, R22.reuse, RZ ;  /* 0x000000160a0a7210 */ /* 0x080fe20007f5e0ff */
        /* <DEDUP_REMOVED lines=16> */
[----:B------:R-:W-:Y:S01]  /*4b780*/  IMAD.X R3, R3, 0x1, R0, P1 ;  /* 0x0000000103037824 */ /* 0x000fe200008e0600 */
[----:B------:R-:W-:-:S02]  /*4b790*/  IADD3 R2, P1, R2, R22, RZ ;  /* 0x0000001602027210 */ /* 0x000fc40007f3e0ff */
[----:B--2---:R-:W-:-:S05]  /*4b7a0*/  IADD3 R25, P6, R25, R22, RZ ;  /* 0x0000001619197210 */ /* 0x004fca0007fde0ff */
[----:B------:R-:W-:Y:S04]  /*4b7b0*/  STL [R1+0x19c4], R25 ;  /* 0x0019c41901007387 */ /* 0x000fe80000100800 */
[----:B------:R-:W-:Y:S04]  /*4b7c0*/  STL [R1+0x19e8], R24 ;  /* 0x0019e81801007387 */ /* 0x000fe80000100800 */
[----:B------:R-:W-:Y:S04]  /*4b7d0*/  STL [R1+0x19bc], R26 ;  /* 0x0019bc1a01007387 */ /* 0x000fe80000100800 */
[----:B------:R-:W-:Y:S04]  /*4b7e0*/  STL [R1+0x19e0], R27 ;  /* 0x0019e01b01007387 */ /* 0x000fe80000100800 */
[----:B------:R-:W-:Y:S04]  /*4b7f0*/  STL [R1+0x19b4], R10 ;  /* 0x0019b40a01007387 */ /* 0x000fe80000100800 */
[----:B------:R-:W-:Y:S04]  /*4b800*/  STL [R1+0x19d8], R9 ;  /* 0x0019d80901007387 */ /* 0x000fe80000100800 */
[----:B------:R-:W-:Y:S01]  /*4b810*/  STL [R1+0x19ac], R11 ;  /* 0x0019ac0b01007387 */ /* 0x000fe20000100800 */
[----:B------:R-:W-:-:S03]  /*4b820*/  IMAD.X R4, R4, 0x1, R0, P6 ;  /* 0x0000000104047824 */ /* 0x000fc600030e0600 */
[----:B------:R-:W-:Y:S01]  /*4b830*/  STL [R1+0x19d0], R7 ;  /* 0x0019d00701007387 */ /* 0x000fe20000100800 */
[----:B------:R-:W-:-:S03]  /*4b840*/  IADD3 R20, P6, R20, R22, RZ ;  /* 0x0000001614147210 */ /* 0x000fc60007fde0ff */
        /* <DEDUP_REMOVED lines=12> */
[----:B------:R-:W-:Y:S04]  /*4b910*/  STL [R1+0x19a0], R15 ;  /* 0x0019a00f01007387 */ /* 0x000fe80000100800 */
[----:B------:R-:W-:Y:S01]  /*4b920*/  STL [R1+0x1974], R14 ;  /* 0x0019740e01007387 */ /* 0x000fe20000100800 */
[----:B------:R-:W-:-:S03]  /*4b930*/  IADD3 R28, P6, R28, R22, RZ ;  /* 0x000000161c1c7210 */ /* 0x000fc60007fde0ff */
[----:B------:R-:W-:Y:S04]  /*4b940*/  STL [R1+0x1998], R12 ;  /* 0x0019980c01007387 */ /* 0x000fe80000100800 */
[----:B------:R-:W-:Y:S04]  /*4b950*/  STL [R1+0x196c], R13 ;  /* 0x00196c0d01007387 */ /* 0x000fe80000100800 */
[----:B------:R-:W-:Y:S04]  /*4b960*/  STL [R1+0x1990], R29 ;  /* 0x0019901d01007387 */ /* 0x000fe80000100800 */
[----:B------:R0:W-:Y:S04]  /*4b970*/  STL [R1+0x225c], R22 ;  /* 0x00225c1601007387 */ /* 0x0001e80000100800 */
        /* <DEDUP_REMOVED lines=9> */
[----:B--2---:R-:W-:-:S03]  /*4ba10*/  IMAD.X R22, R22, 0x1, R0, P2 ;  /* 0x0000000116167824 */ /* 0x004fc600010e0600 */
[----:B---3--:R0:W-:Y:S04]  /*4ba20*/  STL [R1+0x2258], R25 ;  /* 0x0022581901007387 */ /* 0x0081e80000100800 */
[----:B0-----:R-:W2:Y:S04]  /*4ba30*/  LDL.LU R25, [R1+0x1954] ;  /* 0x0019540001197983 */ /* 0x001ea80000300800 */
[----:B------:R-:W3:Y:S04]  /*4ba40*/  LDL.LU R24, [R1+0x1944] ;  /* 0x0019440001187983 */ /* 0x000ee80000300800 */
[----:B------:R-:W4:Y:S04]  /*4ba50*/  LDL.LU R26, [R1+0x1968] ;  /* 0x00196800011a7983 */ /* 0x000f280000300800 */
        /* <DEDUP_REMOVED lines=24> */
[----:B------:R0:W-:Y:S04]  /*4bbe0*/  STL [R1+0x1980], R22 ;  /* 0x0019801601007387 */ /* 0x0001e80000100800 */
[----:B0-----:R-:W2:Y:S02]  /*4bbf0*/  LDL.LU R22, [R1+0x225c] ;  /* 0x00225c0001167983 */ /* 0x001ea40000300800 */
[----:B--2---:R-:W-:-:S05]  /*4bc00*/  IADD3 R25, P2, R25, R22, RZ ;  /* 0x0000001619197210 */ /* 0x004fca0007f5e0ff */
[----:B------:R0:W-:Y:S04]  /*4bc10*/  STL [R1+0x1954], R25 ;  /* 0x0019541901007387 */ /* 0x0001e80000100800 */
[----:B0-----:R-:W2:Y:S02]  /*4bc20*/  LDL.LU R25, [R1+0x2258] ;  /* 0x0022580001197983 */ /* 0x001ea40000300800 */
[----:B--2---:R-:W-:-:S05]  /*4bc30*/  IMAD.X R25, R25, 0x1, R0, P3 ;  /* 0x0000000119197824 */ /* 0x004fca00018e0600 */
[----:B------:R0:W-:Y:S04]  /*4bc40*/  STL [R1+0x1978], R25 ;  /* 0x0019781901007387 */ /* 0x0001e80000100800 */
[----:B0-----:R-:W2:Y:S02]  /*4bc50*/  LDL.LU R25, [R1+0x2254] ;  /* 0x0022540001197983 */ /* 0x001ea40000300800 */
[----:B--2---:R-:W-:-:S05]  /*4bc60*/  IADD3 R25, P3, R25, R22, RZ ;  /* 0x0000001619197210 */ /* 0x004fca0007f7e0ff */
[----:B------:R0:W-:Y:S04]  /*4bc70*/  STL [R1+0x194c], R25 ;  /* 0x00194c1901007387 */ /* 0x0001e80000100800 */
[----:B0-----:R-:W2:Y:S01]  /*4bc80*/  LDL.LU R25, [R1+0x2250] ;  /* 0x0022500001197983 */ /* 0x001ea20000300800 */
[--C-:B----4-:R-:W-:Y:S01]  /*4bc90*/  IMAD.X R26, R26, 0x1, R0.reuse, P5 ;  /* 0x000000011a1a7824 */ /* 0x110fe200028e0600 */
[-C--:B---3--:R-:W-:Y:S01]  /*4bca0*/  IADD3 R27, P5, R27, R22.reuse, RZ ;  /* 0x000000161b1b7210 */ /* 0x088fe20007fbe0ff */
        /* <DEDUP_REMOVED lines=17> */
[----:B------:R-:W-:Y:S01]  /*4bdc0*/  IADD3 R29, P3, R29, R22, RZ ;  /* 0x000000161d1d7210 */ /* 0x000fe20007f7e0ff */
[----:B------:R-:W-:-:S02]  /*4bdd0*/  IMAD.X R2, R2, 0x1, R0, P5 ;  /* 0x0000000102027824 */ /* 0x000fc400028e0600 */
[----:B--2---:R-:W-:Y:S01]  /*4bde0*/  IMAD.X R25, R25, 0x1, R0, P4 ;  /* 0x0000000119197824 */ /* 0x004fe200020e0600 */
[----:B------:R-:W-:-:S04]  /*4bdf0*/  IADD3 R24, P4, R24, R22, RZ ;  /* 0x0000001618187210 */ /* 0x000fc80007f9e0ff */
        /* <DEDUP_REMOVED lines=1985> */
[----:B0-----:R-:W3:Y:S01]  /*53a10*/  LDL.LU R2, [R1+0xf58] ;  /* 0x000f580001027983 */ /* 0x001ee20000300800 */
        /* <DEDUP_REMOVED lines=59> */
[----:B------:R0:W-:Y:S04]  /*53dd0*/  STL [R1+0xf34], R3 ;  /* 0x000f340301007387 */ /* 0x0001e80000100800 */
[----:B------:R-:W-:Y:S04]  /*53de0*/  STL [R1+0xf3c], R29 ;  /* 0x000f3c1d01007387 */ /* 0x000fe80000100800 */
[----:B0-----:R-:W2:Y:S04]  /*53df0*/  LDL.LU R3, [R1+0xf2c] ;  /* 0x000f2c0001037983 */ /* 0x001ea80000300800 */
[----:B------:R-:W-:Y:S04]  /*53e00*/  STL [R1+0xf60], R28 ;  /* 0x000f601c01007387 */ /* 0x000fe80000100800 */
[----:B------:R0:W-:Y:S04]  /*53e10*/  STL [R1+0xf58], R2 ;  /* 0x000f580201007387 */ /* 0x0001e80000100800 */
[----:B0-----:R-:W3:Y:S04]  /*53e20*/  LDL.LU R2, [R1+0xf24] ;  /* 0x000f240001027983 */ /* 0x001ee80000300800 */
[----:B---3--:R0:W-:Y:S04]  /*53e30*/  STL [R1+0x2110], R2 ;  /* 0x0021100201007387 */ /* 0x0081e80000100800 */
[----:B0-----:R-:W3:Y:S04]  /*53e40*/  LDL.LU R2, [R1+0xf50] ;  /* 0x000f500001027983 */ /* 0x001ee80000300800 */
[----:B------:R-:W4:Y:S01]  /*53e50*/  LDL.LU R25, [R1+0xf1c] ;  /* 0x000f1c0001197983 */ /* 0x000f220000300800 */
[----:B--2---:R-:W-:-:S03]  /*53e60*/  IADD3 R3, P3, R3, R22, RZ ;  /* 0x0000001603037210 */ /* 0x004fc60007f7e0ff */
[----:B----4-:R0:W-:Y:S04]  /*53e70*/  STL [R1+0x210c], R25 ;  /* 0x00210c1901007387 */ /* 0x0101e80000100800 */
[----:B0-----:R-:W2:Y:S04]  /*53e80*/  LDL.LU R25, [R1+0xf48] ;  /* 0x000f480001197983 */ /* 0x001ea80000300800 */
        /* <DEDUP_REMOVED lines=22> */
[----:B---3--:R-:W-:-:S03]  /*53ff0*/  IMAD.X R2, R2, 0x1, R0, P4 ;  /* 0x0000000102027824 */ /* 0x008fc600020e0600 */
[----:B------:R-:W3:Y:S04]  /*54000*/  LDL.LU R29, [R1+0xee8] ;  /* 0x000ee800011d7983 */ /* 0x000ee80000300800 */
[----:B------:R-:W3:Y:S04]  /*54010*/  LDL.LU R28, [R1+0xebc] ;  /* 0x000ebc00011c7983 */ /* 0x000ee80000300800 */
[----:B------:R0:W-:Y:S04]  /*54020*/  STL [R1+0xf2c], R3 ;  /* 0x000f2c0301007387 */ /* 0x0001e80000100800 */
[----:B0-----:R-:W3:Y:S04]  /*54030*/  LDL.LU R3, [R1+0xee0] ;  /* 0x000ee00001037983 */ /* 0x001ee80000300800 */
[----:B------:R0:W-:Y:S04]  /*54040*/  STL [R1+0xf50], R2 ;  /* 0x000f500201007387 */ /* 0x0001e80000100800 */
[----:B0-----:R-:W4:Y:S01]  /*54050*/  LDL.LU R2, [R1+0x2110] ;  /* 0x0021100001027983 */ /* 0x001f220000300800 */
[----:B--2---:R-:W-:Y:S01]  /*54060*/  IMAD.X R25, R25, 0x1, R0, P5 ;  /* 0x0000000119197824 */ /* 0x004fe200028e0600 */
[----:B----4-:R-:W-:-:S05]  /*54070*/  IADD3 R2, P4, R2, R22, RZ ;  /* 0x0000001602027210 */ /* 0x010fca0007f9e0ff */
[----:B------:R0:W-:Y:S04]  /*54080*/  STL [R1+0xf24], R2 ;  /* 0x000f240201007387 */ /* 0x0001e80000100800 */
[----:B0-----:R-:W2:Y:S04]  /*54090*/  LDL.LU R2, [R1+0xeb4] ;  /* 0x000eb40001027983 */ /* 0x001ea80000300800 */
[----:B------:R0:W-:Y:S04]  /*540a0*/  STL [R1+0xf48], R25 ;  /* 0x000f481901007387 */ /* 0x0001e80000100800 */
[----:B0-----:R-:W4:Y:S01]  /*540b0*/  LDL.LU R25, [R1+0x210c] ;  /* 0x00210c0001197983 */ /* 0x001f220000300800 */
        /* <DEDUP_REMOVED lines=20> */
[----:B---3--:R-:W-:Y:S01]  /*54200*/  IMAD.X R3, R3, 0x1, R0, P6 ;  /* 0x0000000103037824 */ /* 0x008fe200030e0600 */
[----:B----4-:R-:W-:-:S05]  /*54210*/  IADD3 R25, P5, R25, R22, RZ ;  /* 0x0000001619197210 */ /* 0x010fca0007fbe0ff */
        /* <DEDUP_REMOVED lines=21> */
[----:B------:R-:W-:Y:S04]  /*54370*/  STL [R1+0xed4], R17 ;  /* 0x000ed41101007387 */ /* 0x000fe80000100800 */
[----:B------:R-:W-:Y:S04]  /*54380*/  STL [R1+0xef8], R15 ;  /* 0x000ef80f01007387 */ /* 0x000fe80000100800 */
[----:B------:R-:W-:Y:S01]  /*54390*/  STL [R1+0xecc], R14 ;  /* 0x000ecc0e01007387 */ /* 0x000fe20000100800 */
[----:B------:R-:W-:-:S03]  /*543a0*/  IADD3 R28, P5, R28, R22, RZ ;  /* 0x000000161c1c7210 */ /* 0x000fc60007fbe0ff */
[----:B------:R0:W-:Y:S04]  /*543b0*/  STL [R1+0xee8], R29 ;  /* 0x000ee81d01007387 */ /* 0x0001e80000100800 */
[----:B------:R-:W-:Y:S04]  /*543c0*/  STL [R1+0xef0], R12 ;  /* 0x000ef00c01007387 */ /* 0x000fe80000100800 */
[----:B0-----:R-:W3:Y:S04]  /*543d0*/  LDL.LU R29, [R1+0xed8] ;  /* 0x000ed800011d7983 */ /* 0x001ee80000300800 */
[----:B------:R-:W-:Y:S04]  /*543e0*/  STL [R1+0xec4], R13 ;  /* 0x000ec40d01007387 */ /* 0x000fe80000100800 */
[----:B------:R0:W-:Y:S04]  /*543f0*/  STL [R1+0xebc], R28 ;  /* 0x000ebc1c01007387 */ /* 0x0001e80000100800 */
[----:B0-----:R-:W4:Y:S04]  /*54400*/  LDL.LU R28, [R1+0xeac] ;  /* 0x000eac00011c7983 */ /* 0x001f280000300800 */
[----:B------:R0:W-:Y:S04]  /*54410*/  STL [R1+0xee0], R3 ;  /* 0x000ee00301007387 */ /* 0x0001e80000100800 */
[----:B0-----:R-:W4:Y:S04]  /*54420*/  LDL.LU R3, [R1+0xed0] ;  /* 0x000ed00001037983 */ /* 0x001f280000300800 */
[----:B------:R-:W3:Y:S01]  /*54430*/  LDL.LU R11, [R1+0xec8] ;  /* 0x000ec800010b7983 */ /* 0x000ee20000300800 */
[----:B--2---:R-:W-:-:S03]  /*54440*/  IADD3 R2, P6, R2, R22, RZ ;  /* 0x0000001602027210 */ /* 0x004fc60007fde0ff */
[----:B---3--:R0:W-:Y:S04]  /*54450*/  STL [R1+0x2108], R11 ;  /* 0x0021080b01007387 */ /* 0x0081e80000100800 */
[----:B0-----:R-:W2:Y:S04]  /*54460*/  LDL.LU R11, [R1+0xea4] ;  /* 0x000ea400010b7983 */ /* 0x001ea80000300800 */
[----:B------:R0:W-:Y:S04]  /*54470*/  STL [R1+0xeb4], R2 ;  /* 0x000eb40201007387 */ /* 0x0001e80000100800 */
        /* <DEDUP_REMOVED lines=19> */
[----:B------:R-:W-:-:S03]  /*545b0*/  IMAD.X R29, R29, 0x1, R0, P1 ;  /* 0x000000011d1d7824 */ /* 0x000fc600008e0600 */
[----:B------:R-:W3:Y:S04]  /*545c0*/  LDL.LU R14, [R1+0xe78] ;  /* 0x000e7800010e7983 */ /* 0x000ee80000300800 */
[----:B------:R-:W3:Y:S01]  /*545d0*/  LDL.LU R12, [R1+0xe4c] ;  /* 0x000e4c00010c7983 */ /* 0x000ee20000300800 */
[----:B----4-:R-:W-:-:S03]  /*545e0*/  IADD3 R28, P1, R28, R22, RZ ;  /* 0x000000161c1c7210 */ /* 0x010fc60007f3e0ff */
[----:B0-----:R-:W4:Y:S04]  /*545f0*/  LDL.LU R2, [R1+0xe70] ;  /* 0x000e700001027983 */ /* 0x001f280000300800 */
[----:B------:R-:W4:Y:S01]  /*54600*/  LDL.LU R13, [R1+0xe44] ;  /* 0x000e4400010d7983 */ /* 0x000f220000300800 */
[----:B------:R-:W-:-:S03]  /*54610*/  IMAD.X R3, R3, 0x1, R0, P2 ;  /* 0x0000000103037824 */ /* 0x000fc600010e0600 */
[----:B------:R0:W-:Y:S04]  /*54620*/  STL [R1+0xed8], R29 ;  /* 0x000ed81d01007387 */ /* 0x0001e80000100800 */
[----:B0-----:R-:W4:Y:S04]  /*54630*/  LDL.LU R29, [R1+0xe68] ;  /* 0x000e6800011d7983 */ /* 0x001f280000300800 */
[----:B------:R0:W-:Y:S04]  /*54640*/  STL [R1+0xeac], R28 ;  /* 0x000eac1c01007387 */ /* 0x0001e80000100800 */
[----:B0-----:R-:W4:Y:S04]  /*54650*/  LDL.LU R28, [R1+0xe3c] ;  /* 0x000e3c00011c7983 */ /* 0x001f280000300800 */
[----:B------:R0:W-:Y:S04]  /*54660*/  STL [R1+0xed0], R3 ;  /* 0x000ed00301007387 */ /* 0x0001e80000100800 */
[----:B0-----:R-:W4:Y:S01]  /*54670*/  LDL.LU R3, [R1+0xe60] ;  /* 0x000e600001037983 */ /* 0x001f220000300800 */
[----:B--2---:R-:W-:-:S05]  /*54680*/  IADD3 R11, P2, R11, R22, RZ ;  /* 0x000000160b0b7210 */ /* 0x004fca0007f5e0ff */
[----:B------:R0:W-:Y:S04]  /*54690*/  STL [R1+0xea4], R11 ;  /* 0x000ea40b01007387 */ /* 0x0001e80000100800 */
[----:B0-----:R-:W2:Y:S01]  /*546a0*/  LDL.LU R11, [R1+0x2108] ;  /* 0x00210800010b7983 */ /* 0x001ea20000300800 */
[--C-:B---3--:R-:W-:Y:S01]  /*546b0*/  IMAD.X R25, R25, 0x1, R0.reuse, P4 ;  /* 0x0000000119197824 */ /* 0x108fe200020e0600 */
        /* <DEDUP_REMOVED lines=15> */
[----:B----4-:R-:W-:-:S02]  /*547b0*/  IMAD.X R2, R2, 0x1, R0, P2 ;  /* 0x0000000102027824 */ /* 0x010fc400010e0600 */
[--C-:B------:R-:W-:Y:S01]  /*547c0*/  IMAD.X R14, R14, 0x1, R0.reuse, P1 ;  /* 0x000000010e0e7824 */ /* 0x100fe200008e0600 */
[-C--:B------:R-:W-:Y:S02]  /*547d0*/  IADD3 R12, P1, R12, R22.reuse, RZ ;  /* 0x000000160c0c7210 */ /* 0x080fe40007f3e0ff */
[-C--:B------:R-:W-:Y:S01]  /*547e0*/  IADD3 R13, P2, R13, R22.reuse, RZ ;  /* 0x000000160d0d7210 */ /* 0x080fe20007f5e0ff */
[----:B--2---:R-:W-:Y:S01]  /*547f0*/  IMAD.X R11, R11, 0x1, R0, P3 ;  /* 0x000000010b0b7824 */ /* 0x004fe200018e0600 */
[----:B------:R-:W-:-:S04]  /*54800*/  IADD3 R5, P3, R5, R22, RZ ;  /* 0x0000001605057210 */ /* 0x000fc80007f7e0ff */
[----:B------:R0:W-:Y:S01]  /*54810*/  STL [R1+0xec8], R11 ;  /* 0x000ec80b01007387 */ /* 0x0001e20000100800 */
[----:B------:R-:W-:-:S03]  /*54820*/  IMAD.X R20, R20, 0x1, R0, P3 ;  /* 0x0000000114147824 */ /* 0x000fc600018e0600 */
[----:B0-----:R-:W2:Y:S04]  /*54830*/  LDL.LU R11, [R1+0x2104] ;  /* 0x00210400010b7983 */ /* 0x001ea80000300800 */
[----:B------:R0:W-:Y:S01]  /*54840*/  STL [R1+0xe9c], R5 ;  /* 0x000e9c0501007387 */ /* 0x0001e20000100800 */
[----:B------:R-:W-:-:S03]  /*54850*/  IADD3 R21, P3, R21, R22, RZ ;  /* 0x0000001615157210 */ /* 0x000fc60007f7e0ff */
[----:B0-----:R-:W3:Y:S04]  /*54860*/  LDL.LU R5, [R1+0x2100] ;  /* 0x0021000001057983 */ /* 0x001ee80000300800 */
        /* <DEDUP_REMOVED lines=19> */
[----:B------:R-:W-:Y:S01]  /*549a0*/  STL [R1+0xe78], R14 ;  /* 0x000e780e01007387 */ /* 0x000fe20000100800 */
[----:B------:R-:W-:-:S03]  /*549b0*/  IMAD.X R29, R29, 0x1, R0, P3 ;  /* 0x000000011d1d7824 */ /* 0x000fc600018e0600 */
[----:B0-----:R-:W4:Y:S04]  /*549c0*/  LDL.LU R2, [R1+0xe34] ;  /* 0x000e340001027983 */ /* 0x001f280000300800 */
[----:B------:R-:W-:Y:S04]  /*549d0*/  STL [R1+0xe4c], R12 ;  /* 0x000e4c0c01007387 */ /* 0x000fe80000100800 */
[----:B------:R-:W2:Y:S04]  /*549e0*/  LDL.LU R6, [R1+0xe58] ;  /* 0x000e580001067983 */ /* 0x000ea80000300800 */
[----:B------:R-:W3:Y:S04]  /*549f0*/  LDL.LU R4, [R1+0xe2c] ;  /* 0x000e2c0001047983 */ /* 0x000ee80000300800 */
[----:B------:R-:W-:Y:S04]  /*54a00*/  STL [R1+0xe44], R13 ;  /* 0x000e440d01007387 */ /* 0x000fe80000100800 */
[----:B------:R-:W-:Y:S04]  /*54a10*/  STL [R1+0xe68], R29 ;  /* 0x000e681d01007387 */ /* 0x000fe80000100800 */
[----:B------:R-:W4:Y:S04]  /*54a20*/  LDL.LU R25, [R1+0xe1c] ;  /* 0x000e1c0001197983 */ /* 0x000f280000300800 */
[----:B------:R-:W4:Y:S01]  /*54a30*/  LDL.LU R24, [R1+0xe40] ;  /* 0x000e400001187983 */ /* 0x000f220000300800 */
[----:B------:R-:W-:Y:S01]  /*54a40*/  IADD3 R28, P3, R28, R22, RZ ;  /* 0x000000161c1c7210 */ /* 0x000fe20007f7e0ff */
[----:B------:R-:W-:-:S04]  /*54a50*/  IMAD.X R3, R3, 0x1, R0, P4 ;  /* 0x0000000103037824 */ /* 0x000fc800020e0600 */
[----:B------:R-:W-:Y:S04]  /*54a60*/  STL [R1+0xe3c], R28 ;  /* 0x000e3c1c01007387 */ /* 0x000fe80000100800 */
[----:B----4-:R0:W-:Y:S04]  /*54a70*/  STL.64 [R1+0x20f0], R24 ;  /* 0x0020f01801007387 */ /* 0x0101e80000100a00 */
[----:B------:R1:W-:Y:S04]  /*54a80*/  STL [R1+0xe60], R3 ;  /* 0x000e600301007387 */ /* 0x0003e80000100800 */
[----:B0-----:R-:W4:Y:S04]  /*54a90*/  LDL.LU R24, [R1+0xe50] ;  /* 0x000e500001187983 */ /* 0x001f280000300800 */
        /* <DEDUP_REMOVED lines=17> */
[----:B------:R-:W-:-:S03]  /*54bb0*/  IADD3 R2, P4, R2, R22, RZ ;  /* 0x0000001602027210 */ /* 0x000fc60007f9e0ff */
[----:B------:R-:W4:Y:S04]  /*54bc0*/  LDL.LU R13, [R1+0xdd4] ;  /* 0x000dd400010d7983 */ /* 0x000f280000300800 */
[----:B------:R-:W4:Y:S01]  /*54bd0*/  LDL.LU R29, [R1+0xdf8] ;  /* 0x000df800011d7983 */ /* 0x000f220000300800 */
[----:B--2---:R-:W-:-:S03]  /*54be0*/  IMAD.X R6, R6, 0x1, R0, P5 ;  /* 0x0000000106067824 */ /* 0x004fc600028e0600 */
[----:B------:R-:W2:Y:S04]  /*54bf0*/  LDL.LU R28, [R1+0xdcc] ;  /* 0x000dcc00011c7983 */ /* 0x000ea80000300800 */
[----:B-1----:R-:W2:Y:S01]  /*54c00*/  LDL.LU R3, [R1+0xdf0] ;  /* 0x000df00001037983 */ /* 0x002ea20000300800 */
[----:B---3--:R-:W-:-:S03]  /*54c10*/  IADD3 R4, P5, R4, R22, RZ ;  /* 0x0000001604047210 */ /* 0x008fc60007fbe0ff */
[----:B------:R0:W-:Y:S04]  /*54c20*/  STL [R1+0xe34], R2 ;  /* 0x000e340201007387 */ /* 0x0001e80000100800 */
[----:B0-----:R-:W3:Y:S04]  /*54c30*/  LDL.LU R2, [R1+0xdc4] ;  /* 0x000dc40001027983 */ /* 0x001ee80000300800 */
[----:B------:R0:W-:Y:S04]  /*54c40*/  STL [R1+0xe58], R6 ;  /* 0x000e580601007387 */ /* 0x0001e80000100800 */
[----:B0-----:R-:W2:Y:S04]  /*54c50*/  LDL.LU R6, [R1+0x20fc] ;  /* 0x0020fc0001067983 */ /* 0x001ea80000300800 */
[----:B------:R0:W-:Y:S04]  /*54c60*/  STL [R1+0xe2c], R4 ;  /* 0x000e2c0401007387 */ /* 0x0001e80000100800 */
[----:B0-----:R-:W3:Y:S01]  /*54c70*/  LDL.LU R4, [R1+0x20f8] ;  /* 0x0020f80001047983 */ /* 0x001ee20000300800 */
[----:B----4-:R-:W-:Y:S01]  /*54c80*/  IMAD.X R24, R24, 0x1, R0, P6 ;  /* 0x0000000118187824 */ /* 0x010fe200030e0600 */
[----:B------:R-:W-:-:S05]  /*54c90*/  IADD3 R25, P6, R25, R22, RZ ;  /* 0x0000001619197210 */ /* 0x000fca0007fde0ff */
[----:B------:R2:W-:Y:S04]  /*54ca0*/  STL [R1+0xe24], R25 ;  /* 0x000e241901007387 */ /* 0x0005e80000100800 */
[----:B------:R3:W-:Y:S01]  /*54cb0*/  STL [R1+0xe50], R24 ;  /* 0x000e501801007387 */ /* 0x0007e20000100800 */
[----:B--2---:R-:W-:Y:S02]  /*54cc0*/  IMAD.MOV.U32 R25, RZ, RZ, R6 ;  /* 0x000000ffff197224 */ /* 0x004fe400078e0006 */
[----:B---3--:R-:W-:-:S05]  /*54cd0*/  IMAD.MOV.U32 R24, RZ, RZ, R4 ;  /* 0x000000ffff187224 */ /* 0x008fca00078e0004 */
[----:B------:R0:W-:Y:S04]  /*54ce0*/  STL.64 [R1+0x668], R24 ;  /* 0x0006681801007387 */ /* 0x0001e80000100a00 */
[----:B0-----:R-:W2:Y:S04]  /*54cf0*/  LDL.LU.64 R24, [R1+0x20f0] ;  /* 0x0020f00001187983 */ /* 0x001ea80000300a00 */
[----:B------:R-:W3:Y:S01]  /*54d00*/  LDL.LU R6, [R1+0xe48] ;  /* 0x000e480001067983 */ /* 0x000ee20000300800 */
[----:B------:R-:W-:Y:S02]  /*54d10*/  IMAD.MOV.U32 R4, RZ, RZ, R5 ;  /* 0x000000ffff047224 */ /* 0x000fe400078e0005 */
[----:B------:R-:W-:-:S02]  /*54d20*/  IMAD.MOV.U32 R5, RZ, RZ, R11 ;  /* 0x000000ffff057224 */ /* 0x000fc400078e000b */
[--C-:B------:R-:W-:Y:S01]  /*54d30*/  IMAD.X R27, R27, 0x1, R0.reuse, P3 ;  /* 0x000000011b1b7824 */ /* 0x100fe200018e0600 */
[-C--:B------:R-:W-:Y:S01]  /*54d40*/  IADD3 R10, P3, R10, R22.reuse, RZ ;  /* 0x000000160a0a7210 */ /* 0x080fe20007f7e0ff */
[--C-:B------:R-:W-:Y:S01]  /*54d50*/  IMAD.X R9, R9, 0x1, R0.reuse, P4 ;  /* 0x0000000109097824 */ /* 0x100fe200020e0600 */
[----:B------:R-:W-:Y:S01]  /*54d60*/  STL.64 [R1+0x670], R4 ;  /* 0x0006700401007387 */ /* 0x000fe20000100a00 */
        /* <DEDUP_REMOVED lines=8> */
[--C-:B------:R-:W-:Y:S01]  /*54df0*/  IMAD.X R29, R29, 0x1, R0.reuse, P5 ;  /* 0x000000011d1d7824 */ /* 0x100fe200028e0600 */
[-C--:B------:R-:W-:Y:S02]  /*54e00*/  IADD3 R28, P5, R28, R22.reuse, RZ ;  /* 0x000000161c1c7210 */ /* 0x080fe40007fbe0ff */
[-C--:B------:R-:W-:Y:S01]  /*54e10*/  IADD3 R13, P4, R13, R22.reuse, RZ ;  /* 0x000000160d0d7210 */ /* 0x080fe20007f9e0ff */
[--C-:B------:R-:W-:Y:S02]  /*54e20*/  IMAD.X R3, R3, 0x1, R0.reuse, P6 ;  /* 0x0000000103037824 */ /* 0x100fe400030e0600 */
[--C-:B---3--:R-:W-:Y:S01]  /*54e30*/  IMAD.X R6, R6, 0x1, R0.reuse, P1 ;  /* 0x0000000106067824 */ /* 0x108fe200008e0600 */
[-C--:B--2---:R-:W-:Y:S01]  /*54e40*/  IADD3 R25, P1, R25, R22.reuse, RZ ;  /* 0x0000001619197210 */ /* 0x084fe20007f3e0ff */
[--C-:B------:R-:W-:Y:S01]  /*54e50*/  IMAD.X R24, R24, 0x1, R0.reuse, P2 ;  /* 0x0000000118187824 */ /* 0x100fe200010e0600 */
[----:B------:R-:W-:Y:S02]  /*54e60*/  IADD3 R26, P2, R26, R22, RZ ;  /* 0x000000161a1a7210 */ /* 0x000fe40007f5e0ff */
        /* <DEDUP_REMOVED lines=29> */
[----:B------:R-:W4:Y:S01]  /*55040*/  LDL.LU R5, [R1+0xdd8] ;  /* 0x000dd80001057983 */ /* 0x000f220000300800 */
[----:B------:R-:W-:-:S03]  /*55050*/  IADD3 R2, P6, R2, R22, RZ ;  /* 0x0000001602027210 */ /* 0x000fc60007fde0ff */
[----:B----4-:R0:W-:Y:S04]  /*55060*/  STL [R1+0x20e8], R5 ;  /* 0x0020e80501007387 */ /* 0x0101e80000100800 */
[----:B------:R-:W-:Y:S04]  /*55070*/  STL [R1+0xdc4], R2 ;  /* 0x000dc40201007387 */ /* 0x000fe80000100800 */
[----:B0-----:R-:W4:Y:S01]  /*55080*/  LDL.LU R5, [R1+0xdb4] ;  /* 0x000db40001057983 */ /* 0x001f220000300800 */
[----:B--2---:R-:W-:-:S03]  /*55090*/  IMAD.X R28, R28, 0x1, R0, P1 ;  /* 0x000000011c1c7824 */ /* 0x004fc600008e0600 */
        /* <DEDUP_REMOVED lines=24> */
[----:B---3--:R-:W-:-:S03]  /*55220*/  IADD3 R3, P1, R3, R22, RZ ;  /* 0x0000001603037210 */ /* 0x008fc60007f3e0ff */
[----:B------:R-:W3:Y:S04]  /*55230*/  LDL.LU R13, [R1+0xd54] ;  /* 0x000d5400010d7983 */ /* 0x000ee80000300800 */
[----:B------:R-:W3:Y:S04]  /*55240*/  LDL.LU R29, [R1+0xd78] ;  /* 0x000d7800011d7983 */ /* 0x000ee80000300800 */
[----:B------:R0:W-:Y:S04]  /*55250*/  STL [R1+0xde8], R28 ;  /* 0x000de81c01007387 */ /* 0x0001e80000100800 */
[----:B0-----:R-:W3:Y:S04]  /*55260*/  LDL.LU R28, [R1+0xd4c] ;  /* 0x000d4c00011c7983 */ /* 0x001ee80000300800 */
[----:B------:R0:W-:Y:S04]  /*55270*/  STL [R1+0xdbc], R3 ;  /* 0x000dbc0301007387 */ /* 0x0001e80000100800 */
[----:B0-----:R-:W3:Y:S01]  /*55280*/  LDL.LU R3, [R1+0xd70] ;  /* 0x000d700001037983 */ /* 0x001ee20000300800 */
[----:B--2---:R-:W-:-:S05]  /*55290*/  IMAD.X R5, R5, 0x1, R0, P2 ;  /* 0x0000000105057824 */ /* 0x004fca00010e0600 */
[----:B------:R0:W-:Y:S04]  /*552a0*/  STL [R1+0xde0], R5 ;  /* 0x000de00501007387 */ /* 0x0001e80000100800 */
[----:B0-----:R-:W2:Y:S02]  /*552b0*/  LDL.LU R5, [R1+0x20ec] ;  /* 0x0020ec0001057983 */ /* 0x001ea40000300800 */
[----:B--2---:R-:W-:-:S05]  /*552c0*/  IADD3 R5, P2, R5, R22, RZ ;  /* 0x0000001605057210 */ /* 0x004fca0007f5e0ff */
[----:B------:R0:W-:Y:S04]  /*552d0*/  STL [R1+0xdb4], R5 ;  /* 0x000db40501007387 */ /* 0x0001e80000100800 */
[----:B0-----:R-:W2:Y:S01]  /*552e0*/  LDL.LU R5, [R1+0x20e8] ;  /* 0x0020e80001057983 */ /* 0x001ea20000300800 */
[--C-:B----4-:R-:W-:Y:S01]  /*552f0*/  IMAD.X R4, R4, 0x1, R0.reuse, P4 ;  /* 0x0000000104047824 */ /* 0x110fe200020e0600 */
        /* <DEDUP_REMOVED lines=18> */
[-C--:B---3--:R-:W-:Y:S01]  /*55420*/  IADD3 R13, P2, R13, R22.reuse, RZ ;  /* 0x000000160d0d7210 */ /* 0x088fe20007f5e0ff */
        /* <DEDUP_REMOVED lines=26> */
[----:B------:R0:W-:Y:S04]  /*555d0*/  STL [R1+0xd80], R2 ;  /* 0x000d800201007387 */ /* 0x0001e80000100800 */
[----:B------:R-:W-:Y:S04]  /*555e0*/  STL [R1+0xd88], R14 ;  /* 0x000d880e01007387 */ /* 0x000fe80000100800 */
[----:B0-----:R-:W2:Y:S04]  /*555f0*/  LDL.LU R2, [R1+0xd44] ;  /* 0x000d440001027983 */ /* 0x001ea80000300800 */
[----:B------:R-:W-:Y:S04]  /*55600*/  STL [R1+0xd5c], R12 ;  /* 0x000d5c0c01007387 */ /* 0x000fe80000100800 */
[----:B------:R0:W-:Y:S04]  /*55610*/  STL [R1+0xd4c], R28 ;  /* 0x000d4c1c01007387 */ /* 0x0001e80000100800 */
[----:B------:R-:W-:Y:S04]  /*55620*/  STL [R1+0xd54], R13 ;  /* 0x000d540d01007387 */ /* 0x000fe80000100800 */
[----:B0-----:R-:W3:Y:S04]  /*55630*/  LDL.LU R28, [R1+0xd68] ;  /* 0x000d6800011c7983 */ /* 0x001ee80000300800 */
[----:B------:R-:W-:Y:S04]  /*55640*/  STL [R1+0xd78], R29 ;  /* 0x000d781d01007387 */ /* 0x000fe80000100800 */
[----:B------:R-:W4:Y:S01]  /*55650*/  LDL.LU R5, [R1+0xd34] ;  /* 0x000d340001057983 */ /* 0x000f220000300800 */
[----:B------:R-:W-:-:S03]  /*55660*/  IMAD.X R3, R3, 0x1, R0, P4 ;  /* 0x0000000103037824 */ /* 0x000fc600020e0600 */
[----:B----4-:R0:W-:Y:S04]  /*55670*/  STL [R1+0x20e0], R5 ;  /* 0x0020e00501007387 */ /* 0x0101e80000100800 */
[----:B0-----:R-:W4:Y:S04]  /*55680*/  LDL.LU R5, [R1+0xd60] ;  /* 0x000d600001057983 */ /* 0x001f280000300800 */
[----:B------:R-:W-:Y:S01]  /*55690*/  STL [R1+0xd70], R3 ;  /* 0x000d700301007387 */ /* 0x000fe20000100800 */
        /* <DEDUP_REMOVED lines=26> */
[----:B------:R0:W-:Y:S04]  /*55840*/  STL [R1+0xd44], R2 ;  /* 0x000d440201007387 */ /* 0x0001e80000100800 */
[----:B0-----:R-:W3:Y:S04]  /*55850*/  LDL.LU R2, [R1+0xd00] ;  /* 0x000d000001027983 */ /* 0x001ee80000300800 */
        /* <DEDUP_REMOVED lines=28> */
[----:B------:R-:W-:Y:S01]  /*55a20*/  IMAD.X R14, R14, 0x1, R0, P5 ;  /* 0x000000010e0e7824 */ /* 0x000fe200028e0600 */
[-C--:B------:R-:W-:Y:S02]  /*55a30*/  IADD3 R12, P5, R12, R22.reuse, RZ ;  /* 0x000000160c0c7210 */ /* 0x080fe40007fbe0ff */
        /* <DEDUP_REMOVED lines=21> */
[----:B---3--:R-:W-:-:S03]  /*55b90*/  IMAD.X R2, R2, 0x1, R0, P6 ;  /* 0x0000000102027824 */ /* 0x008fc600030e0600 */
        /* <DEDUP_REMOVED lines=9> */
[----:B------:R-:W-:Y:S01]  /*55c30*/  IADD3 R13, P6, R13, R22, RZ ;  /* 0x000000160d0d7210 */ /* 0x000fe20007fde0ff */
[----:B------:R-:W-:-:S04]  /*55c40*/  IMAD.X R29, R29, 0x1, R0, P1 ;  /* 0x000000011d1d7824 */ /* 0x000fc800008e0600 */
[----:B------:R-:W-:Y:S04]  /*55c50*/  STL [R1+0xcd4], R13 ;  /* 0x000cd40d01007387 */ /* 0x000fe80000100800 */
[----:B----4-:R0:W-:Y:S04]  /*55c60*/  STL [R1+0x20d8], R5 ;  /* 0x0020d80501007387 */ /* 0x0101e80000100800 */
[----:B------:R-:W-:Y:S04]  /*55c70*/  STL [R1+0xcf8], R29 ;  /* 0x000cf81d01007387 */ /* 0x000fe80000100800 */
[----:B0-----:R-:W4:Y:S01]  /*55c80*/  LDL.LU R5, [R1+0xcbc] ;  /* 0x000cbc0001057983 */ /* 0x001f220000300800 */
[----:B------:R-:W-:-:S05]  /*55c90*/  IADD3 R28, P1, R28, R22, RZ ;  /* 0x000000161c1c7210 */ /* 0x000fca0007f3e0ff */
[----:B------:R-:W-:Y:S01]  /*55ca0*/  STL [R1+0xccc], R28 ;  /* 0x000ccc1c01007387 */ /* 0x000fe20000100800 */
        /* <DEDUP_REMOVED lines=23> */
[----:B------:R0:W-:Y:S01]  /*55e20*/  STL [R1+0xcf0], R3 ;  /* 0x000cf00301007387 */ /* 0x0001e20000100800 */
[----:B---3--:R-:W-:-:S03]  /*55e30*/  IADD3 R2, P2, R2, R22, RZ ;  /* 0x0000001602027210 */ /* 0x008fc60007f5e0ff */
[----:B0-----:R-:W3:Y:S04]  /*55e40*/  LDL.LU R3, [R1+0xc60] ;  /* 0x000c600001037983 */ /* 0x001ee80000300800 */
[----:B------:R-:W3:Y:S04]  /*55e50*/  LDL.LU R14, [R1+0xc88] ;  /* 0x000c8800010e7983 */ /* 0x000ee80000300800 */
[----:B------:R-:W3:Y:S04]  /*55e60*/  LDL.LU R12, [R1+0xc58] ;  /* 0x000c5800010c7983 */ /* 0x000ee80000300800 */
[----:B------:R-:W3:Y:S04]  /*55e70*/  LDL.LU R13, [R1+0xc80] ;  /* 0x000c8000010d7983 */ /* 0x000ee80000300800 */
[----:B------:R0:W-:Y:S04]  /*55e80*/  STL [R1+0xcc4], R2 ;  /* 0x000cc40201007387 */ /* 0x0001e80000100800 */
[----:B------:R-:W3:Y:S04]  /*55e90*/  LDL.LU R29, [R1+0xc50] ;  /* 0x000c5000011d7983 */ /* 0x000ee80000300800 */
        /* <DEDUP_REMOVED lines=21> */
[-C--:B------:R-:W-:Y:S01]  /*55ff0*/  IADD3 R16, P6, R16, R22.reuse, RZ ;  /* 0x0000001610107210 */ /* 0x080fe20007fde0ff */
[--C-:B------:R-:W-:Y:S01]  /*56000*/  IMAD.X R15, R15, 0x1, R0.reuse, P2 ;  /* 0x000000010f0f7824 */ /* 0x100fe200010e0600 */
[-C--:B---3--:R-:W-:Y:S02]  /*56010*/  IADD3 R3, P2, R3, R22.reuse, RZ ;  /* 0x0000001603037210 */ /* 0x088fe40007f5e0ff */
[-C--:B------:R-:W-:Y:S01]  /*56020*/  IADD3 R17, P1, R17, R22.reuse, RZ ;  /* 0x0000001611117210 */ /* 0x080fe20007f3e0ff */
[--C-:B------:R-:W-:Y:S01]  /*56030*/  IMAD.X R14, R14, 0x1, R0.reuse, P3 ;  /* 0x000000010e0e7824 */ /* 0x100fe200018e0600 */
[-C--:B------:R-:W-:Y:S01]  /*56040*/  IADD3 R12, P3, R12, R22.reuse, RZ ;  /* 0x000000160c0c7210 */ /* 0x080fe20007f7e0ff */
        /* <DEDUP_REMOVED lines=28> */
[----:B------:R-:W-:Y:S04]  /*56210*/  STL [R1+0xc88], R14 ;  /* 0x000c880e01007387 */ /* 0x000fe80000100800 */
[----:B------:R-:W-:Y:S04]  /*56220*/  STL [R1+0xc58], R12 ;  /* 0x000c580c01007387 */ /* 0x000fe80000100800 */
[----:B------:R-:W4:Y:S01]  /*56230*/  LDL.LU R5, [R1+0xc38] ;  /* 0x000c380001057983 */ /* 0x000f220000300800 */
[----:B------:R-:W-:Y:S01]  /*56240*/  IMAD.X R13, R13, 0x1, R0, P4 ;  /* 0x000000010d0d7824 */ /* 0x000fe200020e0600 */
[----:B------:R-:W-:-:S04]  /*56250*/  IADD3 R29, P4, R29, R22, RZ ;  /* 0x000000161d1d7210 */ /* 0x000fc80007f9e0ff */
[----:B------:R-:W-:Y:S04]  /*56260*/  STL [R1+0xc80], R13 ;  /* 0x000c800d01007387 */ /* 0x000fe80000100800 */
[----:B----4-:R0:W-:Y:S04]  /*56270*/  STL [R1+0x20d0], R5 ;  /* 0x0020d00501007387 */ /* 0x0101e80000100800 */
[----:B------:R-:W-:Y:S04]  /*56280*/  STL [R1+0xc50], R29 ;  /* 0x000c501d01007387 */ /* 0x000fe80000100800 */
[----:B0-----:R-:W4:Y:S01]  /*56290*/  LDL.LU R5, [R1+0xc64] ;  /* 0x000c640001057983 */ /* 0x001f220000300800 */
[----:B------:R-:W-:-:S05]  /*562a0*/  IMAD.X R2, R2, 0x1, R0, P5 ;  /* 0x0000000102027824 */ /* 0x000fca00028e0600 */
        /* <DEDUP_REMOVED lines=23> */
[----:B---3--:R-:W-:-:S03]  /*56420*/  IMAD.X R3, R3, 0x1, R0, P6 ;  /* 0x0000000103037824 */ /* 0x008fc600030e0600 */
[----:B0-----:R-:W3:Y:S04]  /*56430*/  LDL.LU R28, [R1+0xc14] ;  /* 0x000c1400011c7983 */ /* 0x001ee80000300800 */
[----:B------:R-:W3:Y:S04]  /*56440*/  LDL.LU R17, [R1+0x1a70] ;  /* 0x001a700001117983 */ /* 0x000ee80000300800 */
[----:B------:R-:W3:Y:S04]  /*56450*/  LDL.LU R15, [R1+0xc0c] ;  /* 0x000c0c00010f7983 */ /* 0x000ee80000300800 */
[----:B------:R-:W3:Y:S04]  /*56460*/  LDL.LU R14, [R1+0x1a74] ;  /* 0x001a7400010e7983 */ /* 0x000ee80000300800 */
[----:B------:R0:W-:Y:S04]  /*56470*/  STL [R1+0xc6c], R3 ;  /* 0x000c6c0301007387 */ /* 0x0001e80000100800 */
[----:B------:R-:W3:Y:S04]  /*56480*/  LDL.LU R12, [R1+0xc04] ;  /* 0x000c0400010c7983 */ /* 0x000ee80000300800 */
[----:B------:R-:W3:Y:S04]  /*56490*/  LDL.LU R13, [R1+0x1a7c] ;  /* 0x001a7c00010d7983 */ /* 0x000ee80000300800 */
[----:B------:R-:W3:Y:S04]  /*564a0*/  LDL.LU R29, [R1+0xbfc] ;  /* 0x000bfc00011d7983 */ /* 0x000ee80000300800 */
        /* <DEDUP_REMOVED lines=21> */
[--C-:B---3--:R-:W-:Y:S02]  /*56600*/  IMAD.X R28, R28, 0x1, R0.reuse, P5 ;  /* 0x000000011c1c7824 */ /* 0x108fe400028e0600 */
[--C-:B------:R-:W-:Y:S01]  /*56610*/  IMAD.X R18, R18, 0x1, R0.reuse, P4 ;  /* 0x0000000112127824 */ /* 0x100fe200020e0600 */
[-C--:B------:R-:W-:Y:S02]  /*56620*/  IADD3 R16, P4, R16, R22.reuse, RZ ;  /* 0x0000001610107210 */ /* 0x080fe40007f9e0ff */
        /* <DEDUP_REMOVED lines=31> */
[----:B------:R-:W-:Y:S04]  /*56820*/  STL [R1+0x1a74], R14 ;  /* 0x001a740e01007387 */ /* 0x000fe80000100800 */
        /* <DEDUP_REMOVED lines=39> */
[----:B------:R-:W3:Y:S04]  /*56aa0*/  LDL.LU R13, [R1+0x1ac4] ;  /* 0x001ac400010d7983 */ /* 0x000ee80000300800 */
        /* <DEDUP_REMOVED lines=20> */
[-C--:B---3--:R-:W-:Y:S02]  /*56bf0*/  IADD3 R2, P1, R2, R22.reuse, RZ ;  /* 0x0000001602027210 */ /* 0x088fe40007f3e0ff */
[-C--:B------:R-:W-:Y:S01]  /*56c00*/  IADD3 R23, P6, R23, R22.reuse, RZ ;  /* 0x0000001617177210 */ /* 0x080fe20007fde0ff */
[--C-:B------:R-:W-:Y:S01]  /*56c10*/  IMAD.X R18, R18, 0x1, R0.reuse, P2 ;  /* 0x0000000112127824 */ /* 0x100fe200010e0600 */
[-C--:B------:R-:W-:Y:S01]  /*56c20*/  IADD3 R16, P2, R16, R22.reuse, RZ ;  /* 0x0000001610107210 */ /* 0x080fe20007f5e0ff */
[--C-:B------:R-:W-:Y:S01]  /*56c30*/  IMAD.X R17, R17, 0x1, R0.reuse, P3 ;  /* 0x0000000111117824 */ /* 0x100fe200018e0600 */
        /* <DEDUP_REMOVED lines=42> */
[-C--:B--2---:R-:W-:Y:S01]  /*56ee0*/  IADD3 R3, P6, R3, R22.reuse, RZ ;  /* 0x0000001603037210 */ /* 0x084fe20007fde0ff */
[----:B---3--:R-:W-:Y:S02]  /*56ef0*/  IMAD.X R2, R2, 0x1, R0, P1 ;  /* 0x0000000102027824 */ /* 0x008fe400008e0600 */
[----:B----4-:R0:W-:Y:S04]  /*56f00*/  STL [R1+0x20c4], R5 ;  /* 0x0020c40501007387 */ /* 0x0101e80000100800 */
        /* <DEDUP_REMOVED lines=16> */
[----:B0-----:R-:W4:Y:S04]  /*57010*/  LDL.LU R3, [R1+0x1b18] ;  /* 0x001b180001037983 */ /* 0x001f280000300800 */
[----:B------:R-:W4:Y:S04]  /*57020*/  LDL.LU R23, [R1+0x1b54] ;  /* 0x001b540001177983 */ /* 0x000f280000300800 */
[----:B------:R-:W4:Y:S04]  /*57030*/  LDL.LU R19, [R1+0x1b24] ;  /* 0x001b240001137983 */ /* 0x000f280000300800 */
[----:B------:R-:W4:Y:S04]  /*57040*/  LDL.LU R18, [R1+0x1b5c] ;  /* 0x001b5c0001127983 */ /* 0x000f280000300800 */
[----:B------:R0:W-:Y:S04]  /*57050*/  STL [R1+0x1ac0], R2 ;  /* 0x001ac00201007387 */ /* 0x0001e80000100800 */
[----:B------:R-:W4:Y:S04]  /*57060*/  LDL.LU R16, [R1+0x1b2c] ;  /* 0x001b2c0001107983 */ /* 0x000f280000300800 */
[----:B------:R-:W4:Y:S04]  /*57070*/  LDL.LU R17, [R1+0x1b68] ;  /* 0x001b680001117983 */ /* 0x000f280000300800 */
[----:B------:R-:W4:Y:S04]  /*57080*/  LDL.LU R15, [R1+0x1b20] ;  /* 0x001b2000010f7983 */ /* 0x000f280000300800 */
[----:B------:R-:W4:Y:S04]  /*57090*/  LDL.LU R14, [R1+0x1b70] ;  /* 0x001b7000010e7983 */ /* 0x000f280000300800 */
[----:B------:R-:W4:Y:S04]  /*570a0*/  LDL.LU R12, [R1+0x1b38] ;  /* 0x001b3800010c7983 */ /* 0x000f280000300800 */
[----:B------:R-:W4:Y:S04]  /*570b0*/  LDL.LU R13, [R1+0x1b74] ;  /* 0x001b7400010d7983 */ /* 0x000f280000300800 */
[----:B------:R-:W4:Y:S04]  /*570c0*/  LDL.LU R29, [R1+0x1b44] ;  /* 0x001b4400011d7983 */ /* 0x000f280000300800 */
[----:B0-----:R-:W4:Y:S01]  /*570d0*/  LDL.LU R2, [R1+0x1b7c] ;  /* 0x001b7c0001027983 */ /* 0x001f220000300800 */
        /* <DEDUP_REMOVED lines=47> */
[----:B------:R-:W-:Y:S01]  /*573d0*/  STL [R1+0x1b00], R20 ;  /* 0x001b001401007387 */ /* 0x000fe20000100800 */
        /* <DEDUP_REMOVED lines=13> */
[----:B0-----:R-:W4:Y:S04]  /*574b0*/  LDL.LU R2, [R1+0x1b58] ;  /* 0x001b580001027983 */ /* 0x001f280000300800 */
[----:B------:R-:W-:Y:S04]  /*574c0*/  STL [R1+0x1b44], R29 ;  /* 0x001b441d01007387 */ /* 0x000fe80000100800 */
[----:B----4-:R0:W-:Y:S04]  /*574d0*/  STL [R1+0x20b8], R2 ;  /* 0x0020b80201007387 */ /* 0x0101e80000100800 */
[----:B0-----:R-:W4:Y:S01]  /*574e0*/  LDL.LU R2, [R1+0x1b90] ;  /* 0x001b900001027983 */ /* 0x001f220000300800 */
[----:B--2---:R-:W-:Y:S01]  /*574f0*/  IMAD.X R28, R28, 0x1, R0, P4 ;  /* 0x000000011c1c7824 */ /* 0x004fe200020e0600 */
[----:B---3--:R-:W-:-:S02]  /*57500*/  IADD3 R3, P4, R3, R22, RZ ;  /* 0x0000001603037210 */ /* 0x008fc40007f9e0ff */
[----:B----4-:R0:W-:Y:S04]  /*57510*/  STL [R1+0x20bc], R2 ;  /* 0x0020bc0201007387 */ /* 0x0101e80000100800 */
        /* <DEDUP_REMOVED lines=27> */
[----:B0-----:R-:W3:Y:S04]  /*576d0*/  LDL.LU R28, [R1+0x1d18] ;  /* 0x001d1800011c7983 */ /* 0x001ee80000300800 */
[----:B-1----:R-:W3:Y:S01]  /*576e0*/  LDL.LU R3, [R1+0x1bc8] ;  /* 0x001bc80001037983 */ /* 0x002ee20000300800 */
        /* <DEDUP_REMOVED lines=17> */
[----:B------:R-:W-:Y:S01]  /*57800*/  IADD3 R23, P1, R23, R22, RZ ;  /* 0x0000001617177210 */ /* 0x000fe20007f3e0ff */
[--C-:B------:R-:W-:Y:S02]  /*57810*/  IMAD.X R19, R19, 0x1, R0.reuse, P2 ;  /* 0x0000000113137824 */ /* 0x100fe400010e0600 */
[--C-:B------:R-:W-:Y:S02]  /*57820*/  IMAD.X R16, R16, 0x1, R0.reuse, P3 ;  /* 0x0000000110107824 */ /* 0x100fe400018e0600 */
[----:B------:R-:W-:-:S02]  /*57830*/  IMAD.X R15, R15, 0x1, R0, P4 ;  /* 0x000000010f0f7824 */ /* 0x000fc400020e0600 */
[--C-:B------:R-:W-:Y:S02]  /*57840*/  IMAD.X R12, R12, 0x1, R0.reuse, P5 ;  /* 0x000000010c0c7824 */ /* 0x100fe400028e0600 */
[----:B--2---:R-:W-:Y:S01]  /*57850*/  IMAD.X R2, R2, 0x1, R0, P6 ;  /* 0x0000000102027824 */ /* 0x004fe200030e0600 */
[----:B------:R-:W-:-:S04]  /*57860*/  IADD3 R5, P6, R5, R22, RZ ;  /* 0x0000001605057210 */ /* 0x000fc80007fde0ff */
[----:B------:R0:W-:Y:S04]  /*57870*/  STL [R1+0x1b58], R2 ;  /* 0x001b580201007387 */ /* 0x0001e80000100800 */
[----:B0-----:R-:W2:Y:S04]  /*57880*/  LDL.LU R2, [R1+0x20b4] ;  /* 0x0020b40001027983 */ /* 0x001ea80000300800 */
[----:B------:R-:W-:Y:S04]  /*57890*/  STL [R1+0x1b94], R5 ;  /* 0x001b940501007387 */ /* 0x000fe80000100800 */
[----:B------:R-:W-:Y:S04]  /*578a0*/  STL [R1+0x1b64], R11 ;  /* 0x001b640b01007387 */ /* 0x000fe80000100800 */
[----:B------:R-:W-:Y:S04]  /*578b0*/  STL [R1+0x1b9c], R4 ;  /* 0x001b9c0401007387 */ /* 0x000fe80000100800 */
[----:B------:R-:W-:Y:S04]  /*578c0*/  STL [R1+0x1b6c], R6 ;  /* 0x001b6c0601007387 */ /* 0x000fe80000100800 */
[----:B------:R-:W-:Y:S04]  /*578d0*/  STL [R1+0x1ba8], R25 ;  /* 0x001ba81901007387 */ /* 0x000fe80000100800 */
[----:B------:R-:W-:Y:S04]  /*578e0*/  STL [R1+0x1b60], R24 ;  /* 0x001b601801007387 */ /* 0x000fe80000100800 */
[----:B------:R-:W-:Y:S04]  /*578f0*/  STL [R1+0x1bb0], R26 ;  /* 0x001bb01a01007387 */ /* 0x000fe80000100800 */
[----:B------:R0:W-:Y:S02]  /*57900*/  STL [R1+0x1b84], R20 ;  /* 0x001b841401007387 */ /* 0x0001e40000100800 */
[----:B0-----:R-:W0:Y:S01]  /*57910*/  LDC R20, c[0x0][0x23c] ;  /* 0x00008f00ff147b82 */ /* 0x001e220000000800 */
[----:B------:R-:W-:Y:S01]  /*57920*/  IMAD.X R7, R7, 0x1, R0, P6 ;  /* 0x0000000107077824 */ /* 0x000fe200030e0600 */
[----:B------:R-:W-:Y:S01]  /*57930*/  IADD3 R8, P6, R8, R22, RZ ;  /* 0x0000001608087210 */ /* 0x000fe20007fde0ff */
        /* <DEDUP_REMOVED lines=8> */
[----:B0-----:R-:W-:-:S04]  /*579c0*/  IMAD.SHL.U32 R4, R20, 0x80, RZ ;  /* 0x0000008014047824 */ /* 0x001fc800078e00ff */
[----:B------:R-:W-:-:S05]  /*579d0*/  IMAD.SHL.U32 R4, R4, 0x2, RZ ;  /* 0x0000000204047824 */ /* 0x000fca00078e00ff */
[-C--:B------:R-:W-:Y:S02]  /*579e0*/  IADD3 R18, P2, R18, R4.reuse, RZ ;  /* 0x0000000412127210 */ /* 0x080fe40007f5e0ff */
[-C--:B------:R-:W-:Y:S02]  /*579f0*/  IADD3 R17, P3, R17, R4.reuse, RZ ;  /* 0x0000000411117210 */ /* 0x080fe40007f7e0ff */
[-C--:B------:R-:W-:Y:S02]  /*57a00*/  IADD3 R14, P4, R14, R4.reuse, RZ ;  /* 0x000000040e0e7210 */ /* 0x080fe40007f9e0ff */
[-C--:B------:R-:W-:Y:S01]  /*57a10*/  IADD3 R13, P5, R13, R4.reuse, RZ ;  /* 0x000000040d0d7210 */ /* 0x080fe20007fbe0ff */
[----:B------:R-:W-:Y:S04]  /*57a20*/  STL [R1+0x1d38], R18 ;  /* 0x001d381201007387 */ /* 0x000fe80000100800 */
[----:B------:R-:W-:Y:S04]  /*57a30*/  STL [R1+0x1ba4], R16 ;  /* 0x001ba41001007387 */ /* 0x000fe80000100800 */
[----:B------:R-:W-:Y:S04]  /*57a40*/  STL [R1+0x1d30], R17 ;  /* 0x001d301101007387 */ /* 0x000fe80000100800 */
[----:B------:R-:W-:Y:S04]  /*57a50*/  STL [R1+0x1bac], R15 ;  /* 0x001bac0f01007387 */ /* 0x000fe80000100800 */
[----:B------:R-:W-:Y:S04]  /*57a60*/  STL [R1+0x1d28], R14 ;  /* 0x001d280e01007387 */ /* 0x000fe80000100800 */
[----:B------:R-:W-:Y:S04]  /*57a70*/  STL [R1+0x1ba0], R12 ;  /* 0x001ba00c01007387 */ /* 0x000fe80000100800 */
[----:B------:R-:W-:Y:S04]  /*57a80*/  STL [R1+0x1d20], R13 ;  /* 0x001d200d01007387 */ /* 0x000fe80000100800 */
[----:B------:R-:W3:Y:S01]  /*57a90*/  LDL.LU R5, [R1+0x1d24] ;  /* 0x001d240001057983 */ /* 0x000ee20000300800 */
[----:B------:R-:W-:Y:S01]  /*57aa0*/  IMAD.X R29, R29, 0x1, R0, P6 ;  /* 0x000000011d1d7824 */ /* 0x000fe200030e0600 */
[----:B------:R-:W-:-:S04]  /*57ab0*/  IADD3 R28, P6, R28, R4, RZ ;  /* 0x000000041c1c7210 */ /* 0x000fc80007fde0ff */
[----:B------:R-:W-:Y:S04]  /*57ac0*/  STL [R1+0x1bb8], R29 ;  /* 0x001bb81d01007387 */ /* 0x000fe80000100800 */
[----:B---3--:R0:W-:Y:S04]  /*57ad0*/  STL [R1+0x20a4], R5 ;  /* 0x0020a40501007387 */ /* 0x0081e80000100800 */
[----:B------:R-:W-:Y:S04]  /*57ae0*/  STL [R1+0x1d18], R28 ;  /* 0x001d181c01007387 */ /* 0x000fe80000100800 */
[----:B0-----:R-:W3:Y:S01]  /*57af0*/  LDL.LU R5, [R1+0x1d2c] ;  /* 0x001d2c0001057983 */ /* 0x001ee20000300800 */
[----:B------:R-:W-:-:S05]  /*57b00*/  IMAD.X R3, R3, 0x1, R0, P1 ;  /* 0x0000000103037824 */ /* 0x000fca00008e0600 */
[----:B------:R-:W-:Y:S04]  /*57b10*/  STL [R1+0x1bc8], R3 ;  /* 0x001bc80301007387 */ /* 0x000fe80000100800 */
[----:B---3--:R0:W-:Y:S04]  /*57b20*/  STL [R1+0x20a8], R5 ;  /* 0x0020a80501007387 */ /* 0x0081e80000100800 */
[----:B0-----:R-:W3:Y:S01]  /*57b30*/  LDL.LU R5, [R1+0x1d08] ;  /* 0x001d080001057983 */ /* 0x001ee20000300800 */
[----:B--2---:R-:W-:-:S03]  /*57b40*/  IADD3 R2, P1, R2, R4, RZ ;  /* 0x0000000402027210 */ /* 0x004fc60007f3e0ff */
        /* <DEDUP_REMOVED lines=28> */
[----:B0-----:R-:W4:Y:S04]  /*57d10*/  LDL.LU R0, [R1+0x1d00] ;  /* 0x001d000001007983 */ /* 0x001f280000300800 */
        /* <DEDUP_REMOVED lines=11> */
[-C--:B----4-:R-:W-:Y:S01]  /*57dd0*/  IADD3 R0, P3, R0, R4.reuse, RZ ;  /* 0x0000000400007210 */ /* 0x090fe20007f7e0ff */
[--C-:B------:R-:W-:Y:S01]  /*57de0*/  IMAD.X R6, R6, 0x1, R2.reuse, P5 ;  /* 0x0000000106067824 */ /* 0x100fe200028e0602 */
[-C--:B---3--:R-:W-:Y:S01]  /*57df0*/  IADD3 R25, P5, R25, R4.reuse, RZ ;  /* 0x0000000419197210 */ /* 0x088fe20007fbe0ff */
[--C-:B------:R-:W-:Y:S01]  /*57e00*/  IMAD.X R24, R24, 0x1, R2.reuse, P6 ;  /* 0x0000000118187824 */ /* 0x100fe200030e0602 */
[-C--:B------:R-:W-:Y:S01]  /*57e10*/  IADD3 R26, P6, R26, R4.reuse, RZ ;  /* 0x000000041a1a7210 */ /* 0x080fe20007fde0ff */
[----:B------:R-:W-:Y:S01]  /*57e20*/  STL [R1+0x1d00], R0 ;  /* 0x001d000001007387 */ /* 0x000fe20000100800 */
        /* <DEDUP_REMOVED lines=44> */
[----:B------:R0:W-:Y:S01]  /*580f0*/  STL [R1+0x20a0], R4 ;  /* 0x0020a00401007387 */ /* 0x0001e20000100800 */
[----:B------:R-:W-:-:S03]  /*58100*/  IADD3 R3, P4, R3, R4, RZ ;  /* 0x0000000403037210 */ /* 0x000fc60007f9e0ff */
        /* <DEDUP_REMOVED lines=669> */
[----:B------:R0:W-:Y:S04]  /*5aae0*/  STL [R1+0x1f38], R0 ;  /* 0x001f380001007387 */ /* 0x0001e80000100800 */
[----:B0-----:R0:W5:Y:S04]  /*5aaf0*/  LDL.LU R0, [R1+0x2030] ;  /* 0x0020300001007983 */ /* 0x0011680000300800 */
[----:B------:R1:W-:Y:S04]  /*5ab00*/  STL [R1+0x1f74], R24 ;  /* 0x001f741801007387 */ /* 0x0003e80000100800 */
[----:B-1----:R0:W5:Y:S04]  /*5ab10*/  LDL.LU R24, [R1+0x202c] ;  /* 0x00202c0001187983 */ /* 0x0021680000300800 */
[----:B------:R1:W-:Y:S04]  /*5ab20*/  STL [R1+0x1f40], R25 ;  /* 0x001f401901007387 */ /* 0x0003e80000100800 */
[----:B-1----:R0:W5:Y:S04]  /*5ab30*/  LDL.LU R25, [R1+0x2028] ;  /* 0x0020280001197983 */ /* 0x0021680000300800 */
[----:B------:R1:W-:Y:S04]  /*5ab40*/  STL [R1+0x1f7c], R10 ;  /* 0x001f7c0a01007387 */ /* 0x0003e80000100800 */
[----:B-1----:R-:W2:Y:S04]  /*5ab50*/  LDL.LU R10, [R1+0x2024] ;  /* 0x00202400010a7983 */ /* 0x002ea80000300800 */
[----:B------:R1:W-:Y:S04]  /*5ab60*/  STL [R1+0x1f48], R9 ;  /* 0x001f480901007387 */ /* 0x0003e80000100800 */
[----:B-1----:R-:W3:Y:S04]  /*5ab70*/  LDL.LU R9, [R1+0x2020] ;  /* 0x0020200001097983 */ /* 0x002ee80000300800 */
[----:B------:R1:W-:Y:S01]  /*5ab80*/  STL [R1+0x1f84], R7 ;  /* 0x001f840701007387 */ /* 0x0003e20000100800 */
[----:B------:R-:W-:-:S03]  /*5ab90*/  IMAD.X R15, R15, 0x1, R2, P4 ;  /* 0x000000010f0f7824 */ /* 0x000fc600020e0602 */
[----:B-1----:R-:W4:Y:S04]  /*5aba0*/  LDL.LU R7, [R1+0x201c] ;  /* 0x00201c0001077983 */ /* 0x002f280000300800 */
[----:B------:R1:W-:Y:S01]  /*5abb0*/  STL [R1+0x1f50], R8 ;  /* 0x001f500801007387 */ /* 0x0003e20000100800 */
[----:B------:R-:W-:-:S03]  /*5abc0*/  IADD3 R29, P4, R29, R4, RZ ;  /* 0x000000041d1d7210 */ /* 0x000fc60007f9e0ff */
[----:B-1----:R-:W3:Y:S04]  /*5abd0*/  LDL.LU R8, [R1+0x2018] ;  /* 0x0020180001087983 */ /* 0x002ee80000300800 */
[----:B------:R1:W-:Y:S04]  /*5abe0*/  STL [R1+0x1f8c], R20 ;  /* 0x001f8c1401007387 */ /* 0x0003e80000100800 */
[----:B-1----:R0:W5:Y:S04]  /*5abf0*/  LDL.LU R20, [R1+0x2014] ;  /* 0x0020140001147983 */ /* 0x0021680000300800 */
        /* <DEDUP_REMOVED lines=15> */
[----:B-1----:R-:W2:Y:S01]  /*5acf0*/  LDL.LU R3, [R1+0x1ff4] ;  /* 0x001ff40001037983 */ /* 0x002ea20000300800 */
[--C-:B------:R-:W-:Y:S01]  /*5ad00*/  IMAD.X R5, R5, 0x1, R2.reuse, P6 ;  /* 0x0000000105057824 */ /* 0x100fe200030e0602 */
        /* <DEDUP_REMOVED lines=12> */
[----:B------:R-:W-:Y:S04]  /*5add0*/  STL [R1+0x1f88], R27 ;  /* 0x001f881b01007387 */ /* 0x000fe80000100800 */
[----:B------:R-:W-:Y:S04]  /*5ade0*/  STL [R1+0x1fc4], R22 ;  /* 0x001fc41601007387 */ /* 0x000fe80000100800 */
[----:B------:R-:W-:Y:S04]  /*5adf0*/  STL [R1+0x1f90], R23 ;  /* 0x001f901701007387 */ /* 0x000fe80000100800 */
[----:B------:R-:W-:Y:S04]  /*5ae00*/  STL [R1+0x1fc8], R16 ;  /* 0x001fc81001007387 */ /* 0x000fe80000100800 */
[----:B------:R-:W-:Y:S01]  /*5ae10*/  STL [R1+0x1f98], R17 ;  /* 0x001f981101007387 */ /* 0x000fe20000100800 */
[----:B------:R-:W-:-:S02]  /*5ae20*/  IMAD.X R12, R12, 0x1, R2, P5 ;  /* 0x000000010c0c7824 */ /* 0x000fc400028e0602 */
[--C-:B------:R-:W-:Y:S02]  /*5ae30*/  IMAD.X R13, R13, 0x1, R2.reuse, P6 ;  /* 0x000000010d0d7824 */ /* 0x100fe400030e0602 */
[----:B--2---:R-:W-:-:S05]  /*5ae40*/  IMAD.X R3, R3, 0x1, R2, P1 ;  /* 0x0000000103037824 */ /* 0x004fca00008e0602 */
[----:B------:R1:W-:Y:S02]  /*5ae50*/  STL [R1+0x1fb0], R3 ;  /* 0x001fb00301007387 */ /* 0x0003e40000100800 */
[----:B-1----:R-:W1:Y:S02]  /*5ae60*/  S2R R3, SR_TID.X ;  /* 0x0000000000037919 */ /* 0x002e640000002100 */
[----:B------:R2:W-:Y:S04]  /*5ae70*/  STL [R1+0x1fa0], R12 ;  /* 0x001fa00c01007387 */ /* 0x0005e80000100800 */
[----:B------:R0:W-:Y:S01]  /*5ae80*/  STL [R1+0x1fa8], R13 ;  /* 0x001fa80d01007387 */ /* 0x0001e20000100800 */
[----:B-1----:R-:W-:-:S05]  /*5ae90*/  LOP3.LUT R3, R3, 0x3f, RZ, 0xc0, !PT ;  /* 0x0000003f03037812 */ /* 0x002fca00078ec0ff */
[----:B------:R-:W-:Y:S01]  /*5aea0*/  IMAD.SHL.U32 R3, R3, 0x2, RZ ;  /* 0x0000000203037824 */ /* 0x000fe200078e00ff */
[----:B--2---:R-:W2:Y:S04]  /*5aeb0*/  LDL.LU R12, [R1+0x1fb8] ;  /* 0x001fb800010c7983 */ /* 0x004ea80000300800 */
[----:B0-----:R-:W3:Y:S01]  /*5aec0*/  LDL.LU R13, [R1+0x1fc0] ;  /* 0x001fc000010d7983 */ /* 0x001ee20000300800 */
[----:B----4-:R-:W-:Y:S02]  /*5aed0*/  IMAD.MOV.U32 R4, RZ, RZ, R7 ;  /* 0x000000ffff047224 */ /* 0x010fe400078e0007 */
[----:B------:R-:W-:Y:S02]  /*5aee0*/  IMAD.MOV.U32 R5, RZ, RZ, R10 ;  /* 0x000000ffff057224 */ /* 0x000fe400078e000a */
[----:B--2---:R-:W-:-:S02]  /*5aef0*/  IMAD.X R12, R12, 0x1, R2, P2 ;  /* 0x000000010c0c7824 */ /* 0x004fc400010e0602 */
[----:B---3--:R-:W-:-:S03]  /*5af00*/  IMAD.X R13, R13, 0x1, R2, P3 ;  /* 0x000000010d0d7824 */ /* 0x008fc600018e0602 */
[----:B------:R0:W-:Y:S04]  /*5af10*/  STL [R1+0x1fb8], R12 ;  /* 0x001fb80c01007387 */ /* 0x0001e80000100800 */
[----:B------:R0:W-:Y:S04]  /*5af20*/  STL.64 [R1+0x658], R4 ;  /* 0x0006580401007387 */ /* 0x0001e80000100a00 */
[----:B------:R0:W-:Y:S04]  /*5af30*/  STL [R1+0x1fc0], R13 ;  /* 0x001fc00d01007387 */ /* 0x0001e80000100800 */
[----:B------:R0:W-:Y:S01]  /*5af40*/  STL.64 [R1+0x660], R8 ;  /* 0x0006600801007387 */ /* 0x0001e20000100a00 */
[----:B------:R-:W-:Y:S05]  /*5af50*/  @P0 BRA `(.L_x_1) ;  /* 0xfffffb6c00400947 */ /* 0x000fea000383ffff */
[----:B------:R-:W2:Y:S04]  /*5af60*/  LDL.LU R3, [R1+0x45c] ;  /* 0x00045c0001037983 */ /* 0x000ea80000300800 */
[----:B------:R-:W2:Y:S04]  /*5af70*/  LDL.LU R7, [R1+0x3dc] ;  /* 0x0003dc0001077983 */ /* 0x000ea80000300800 */
[----:B------:R-:W3:Y:S04]  /*5af80*/  LDL.LU R2, [R1+0x454] ;  /* 0x0004540001027983 */ /* 0x000ee80000300800 */
[----:B------:R-:W3:Y:S04]  /*5af90*/  LDL.LU R6, [R1+0x3d4] ;  /* 0x0003d40001067983 */ /* 0x000ee80000300800 */
[----:B-----5:R-:W4:Y:S04]  /*5afa0*/  LDL.LU R0, [R1+0x36c] ;  /* 0x00036c0001007983 */ /* 0x020f280000300800 */
        /* <DEDUP_REMOVED lines=14> */
[----:B------:R-:W-:Y:S04]  /*5b090*/  STL [R1+0x2108], R20 ;  /* 0x0021081401007387 */ /* 0x000fe80000100800 */
[----:B------:R-:W-:Y:S04]  /*5b0a0*/  STL [R1+0x20e8], R19 ;  /* 0x0020e81301007387 */ /* 0x000fe80000100800 */
[----:B------:R-:W-:Y:S04]  /*5b0b0*/  STL [R1+0x20e4], R18 ;  /* 0x0020e41201007387 */ /* 0x000fe80000100800 */
[----:B------:R-:W-:Y:S04]  /*5b0c0*/  STL [R1+0x1ff8], R28 ;  /* 0x001ff81c01007387 */ /* 0x000fe80000100800 */
[----:B------:R-:W-:Y:S01]  /*5b0d0*/  STL [R1+0x1ff4], R29 ;  /* 0x001ff41d01007387 */ /* 0x000fe20000100800 */
[----:B--2---:R-:W-:-:S05]  /*5b0e0*/  F2FP.BF16.F32.PACK_AB R7, R3, R7 ;  /* 0x000000070307723e */ /* 0x004fca00000010ff */
[----:B------:R-:W-:Y:S01]  /*5b0f0*/  STL [R1+0x1ffc], R7 ;  /* 0x001ffc0701007387 */ /* 0x000fe20000100800 */
[----:B---3--:R-:W-:-:S05]  /*5b100*/  F2FP.BF16.F32.PACK_AB R6, R2, R6 ;  /* 0x000000060206723e */ /* 0x008fca00000010ff */
[----:B------:R-:W-:Y:S01]  /*5b110*/  STL [R1+0x2000], R6 ;  /* 0x0020000601007387 */ /* 0x000fe20000100800 */
[----:B----4-:R-:W-:-:S05]  /*5b120*/  F2FP.BF16.F32.PACK_AB R5, R0, R5 ;  /* 0x000000050005723e */ /* 0x010fca00000010ff */
[----:B------:R-:W-:Y:S01]  /*5b130*/  STL [R1+0x2004], R5 ;  /* 0x0020040501007387 */ /* 0x000fe20000100800 */
[----:B------:R-:W-:Y:S02]  /*5b140*/  F2FP.BF16.F32.PACK_AB R4, R10, R4 ;  /* 0x000000040a04723e */ /* 0x000fe400000010ff */
[----:B------:R-:W-:Y:S02]  /*5b150*/  F2FP.BF16.F32.PACK_AB R10, R24, R21 ;  /* 0x00000015180a723e */ /* 0x000fe400000010ff */
[----:B------:R-:W-:Y:S01]  /*5b160*/  F2FP.BF16.F32.PACK_AB R15, R8, R15 ;  /* 0x0000000f080f723e */ /* 0x000fe200000010ff */
[----:B------:R-:W-:Y:S01]  /*5b170*/  STL [R1+0x2008], R4 ;  /* 0x0020080401007387 */ /* 0x000fe20000100800 */
[----:B------:R-:W-:-:S03]  /*5b180*/  F2FP.BF16.F32.PACK_AB R14, R9, R14 ;  /* 0x0000000e090e723e */ /* 0x000fc600000010ff */
[----:B------:R-:W-:Y:S04]  /*5b190*/  STL [R1+0x200c], R15 ;  /* 0x00200c0f01007387 */ /* 0x000fe80000100800 */
[----:B------:R-:W-:Y:S01]  /*5b1a0*/  STL [R1+0x2010], R14 ;  /* 0x0020100e01007387 */ /* 0x000fe20000100800 */
[----:B------:R-:W-:-:S05]  /*5b1b0*/  F2FP.BF16.F32.PACK_AB R13, R11, R13 ;  /* 0x0000000d0b0d723e */ /* 0x000fca00000010ff */
[----:B------:R-:W-:Y:S01]  /*5b1c0*/  STL [R1+0x2014], R13 ;  /* 0x0020140d01007387 */ /* 0x000fe20000100800 */
[----:B------:R-:W-:Y:S02]  /*5b1d0*/  F2FP.BF16.F32.PACK_AB R12, R26, R12 ;  /* 0x0000000c1a0c723e */ /* 0x000fe400000010ff */
[----:B------:R-:W-:-:S03]  /*5b1e0*/  F2FP.BF16.F32.PACK_AB R11, R25, R27 ;  /* 0x0000001b190b723e */ /* 0x000fc600000010ff */
[----:B------:R-:W-:Y:S04]  /*5b1f0*/  STL [R1+0x2018], R12 ;  /* 0x0020180c01007387 */ /* 0x000fe80000100800 */
[----:B------:R-:W-:Y:S01]  /*5b200*/  STL [R1+0x201c], R11 ;  /* 0x00201c0b01007387 */ /* 0x000fe20000100800 */
[----:B------:R-:W-:-:S03]  /*5b210*/  F2FP.BF16.F32.PACK_AB R9, R22, R23 ;  /* 0x000000171609723e */ /* 0x000fc600000010ff */
[----:B------:R-:W-:Y:S04]  /*5b220*/  STL [R1+0x2020], R10 ;  /* 0x0020200a01007387 */ /* 0x000fe80000100800 */
[----:B------:R0:W-:Y:S01]  /*5b230*/  STL [R1+0x2024], R9 ;  /* 0x0020240901007387 */ /* 0x0001e20000100800 */
[----:B------:R-:W-:-:S03]  /*5b240*/  F2FP.BF16.F32.PACK_AB R8, R16, R17 ;  /* 0x000000111008723e */ /* 0x000fc600000010ff */
[----:B0-----:R-:W2:Y:S04]  /*5b250*/  LDL.LU R9, [R1+0x238] ;  /* 0x0002380001097983 */ /* 0x001ea80000300800 */
[----:B--2---:R0:W-:Y:S04]  /*5b260*/  STL [R1+0x2194], R9 ;  /* 0x0021940901007387 */ /* 0x0041e80000100800 */
        /* <DEDUP_REMOVED lines=35> */
[----:B------:R-:W3:Y:S04]  /*5b4a0*/  LDL.LU R10, [R1+0x288] ;  /* 0x00028800010a7983 */ /* 0x000ee80000300800 */
[----:B---3--:R0:W-:Y:S04]  /*5b4b0*/  STL [R1+0x219c], R10 ;  /* 0x00219c0a01007387 */ /* 0x0081e80000100800 */
[----:B0-----:R-:W3:Y:S04]  /*5b4c0*/  LDL.LU R10, [R1+0x388] ;  /* 0x00038800010a7983 */ /* 0x001ee80000300800 */
        /* <DEDUP_REMOVED lines=31> */
[----:B0-----:R-:W2:Y:S04]  /*5b6c0*/  LDL.LU R10, [R1+0x358] ;  /* 0x00035800010a7983 */ /* 0x001ea80000300800 */
[----:B------:R-:W3:Y:S04]  /*5b6d0*/  LDL.LU R11, [R1+0x230] ;  /* 0x00023000010b7983 */ /* 0x000ee80000300800 */
        /* <DEDUP_REMOVED lines=26> */
[----:B0-----:R-:W3:Y:S01]  /*5b880*/  LDL.LU R8, [R1+0x330] ;  /* 0x0003300001087983 */ /* 0x001ee20000300800 */
[----:B--2---:R-:W-:-:S03]  /*5b890*/  F2FP.BF16.F32.PACK_AB R9, R10, R9 ;  /* 0x000000090a09723e */ /* 0x004fc600000010ff */
[----:B------:R-:W2:Y:S04]  /*5b8a0*/  LDL.LU R10, [R1+0x221c] ;  /* 0x00221c00010a7983 */ /* 0x000ea80000300800 */
[----:B------:R0:W-:Y:S04]  /*5b8b0*/  STL [R1+0x9c], R9 ;  /* 0x00009c0901007387 */ /* 0x0001e80000100800 */
[----:B0-----:R-:W2:Y:S02]  /*5b8c0*/  LDL.LU R9, [R1+0x2218] ;  /* 0x0022180001097983 */ /* 0x001ea40000300800 */
[----:B--2---:R-:W-:-:S02]  /*5b8d0*/  F2FP.BF16.F32.PACK_AB R9, R10, R9 ;  /* 0x000000090a09723e */ /* 0x004fc400000010ff */
        /* <DEDUP_REMOVED lines=62> */
[----:B0-----:R-:W3:Y:S02]  /*5bcc0*/  LDL.LU R9, [R1+0x2198] ;  /* 0x0021980001097983 */ /* 0x001ee40000300800 */
[----:B---3--:R-:W-:-:S02]  /*5bcd0*/  F2FP.BF16.F32.PACK_AB R8, R9, R8 ;  /* 0x000000080908723e */ /* 0x008fc400000010ff */
[----:B------:R-:W2:Y:S01]  /*5bce0*/  LDL.LU R9, [R1+0x2194] ;  /* 0x0021940001097983 */ /* 0x000ea20000300800 */
[----:B------:R-:W-:Y:S02]  /*5bcf0*/  F2FP.BF16.F32.PACK_AB R3, R3, R2 ;  /* 0x000000020303723e */ /* 0x000fe400000010ff */
[----:B----4-:R-:W-:Y:S01]  /*5bd00*/  F2FP.BF16.F32.PACK_AB R2, R0, R24 ;  /* 0x000000180002723e */ /* 0x010fe200000010ff */
[----:B------:R2:W-:Y:S01]  /*5bd10*/  STL [R1+0xd8], R8 ;  /* 0x0000d80801007387 */ /* 0x0005e20000100800 */
[----:B------:R-:W-:Y:S02]  /*5bd20*/  F2FP.BF16.F32.PACK_AB R0, R25, R26 ;  /* 0x0000001a1900723e */ /* 0x000fe400000010ff */
[----:B--2---:R-:W-:Y:S02]  /*5bd30*/  F2FP.BF16.F32.PACK_AB R8, R9, R10 ;  /* 0x0000000a0908723e */ /* 0x004fe400000010ff */
[----:B------:R-:W-:Y:S02]  /*5bd40*/  F2FP.BF16.F32.PACK_AB R10, R11, R12 ;  /* 0x0000000c0b0a723e */ /* 0x000fe400000010ff */
[----:B------:R-:W-:Y:S01]  /*5bd50*/  F2FP.BF16.F32.PACK_AB R9, R13, R14 ;  /* 0x0000000e0d09723e */ /* 0x000fe200000010ff */
[----:B------:R0:W-:Y:S04]  /*5bd60*/  STL [R1+0xd4], R8 ;  /* 0x0000d40801007387 */ /* 0x0001e80000100800 */
[----:B------:R-:W-:Y:S04]  /*5bd70*/  STL [R1+0xd0], R10 ;  /* 0x0000d00a01007387 */ /* 0x000fe80000100800 */
[----:B------:R-:W-:Y:S01]  /*5bd80*/  STL [R1+0xec], R9 ;  /* 0x0000ec0901007387 */ /* 0x000fe20000100800 */
[----:B0-----:R-:W-:-:S02]  /*5bd90*/  F2FP.BF16.F32.PACK_AB R8, R15, R4 ;  /* 0x000000040f08723e */ /* 0x001fc400000010ff */
[----:B------:R-:W-:Y:S02]  /*5bda0*/  F2FP.BF16.F32.PACK_AB R4, R5, R6 ;  /* 0x000000060504723e */ /* 0x000fe400000010ff */
[----:B------:R-:W-:Y:S01]  /*5bdb0*/  F2FP.BF16.F32.PACK_AB R6, R7, R29 ;  /* 0x0000001d0706723e */ /* 0x000fe200000010ff */
[----:B------:R-:W-:Y:S01]  /*5bdc0*/  STL [R1+0xe8], R8 ;  /* 0x0000e80801007387 */ /* 0x000fe20000100800 */
[----:B------:R-:W-:-:S03]  /*5bdd0*/  F2FP.BF16.F32.PACK_AB R5, R28, R18 ;  /* 0x000000121c05723e */ /* 0x000fc600000010ff */
[----:B------:R0:W-:Y:S04]  /*5bde0*/  STL [R1+0xe4], R4 ;  /* 0x0000e40401007387 */ /* 0x0001e80000100800 */
[----:B------:R-:W-:Y:S04]  /*5bdf0*/  STL [R1+0xe0], R6 ;  /* 0x0000e00601007387 */ /* 0x000fe80000100800 */
[----:B------:R-:W-:Y:S01]  /*5be00*/  STL [R1+0xfc], R5 ;  /* 0x0000fc0501007387 */ /* 0x000fe20000100800 */
[----:B0-----:R-:W-:-:S05]  /*5be10*/  F2FP.BF16.F32.PACK_AB R4, R19, R20 ;  /* 0x000000141304723e */ /* 0x001fca00000010ff */
[----:B------:R-:W-:Y:S04]  /*5be20*/  STL [R1+0xf8], R4 ;  /* 0x0000f80401007387 */ /* 0x000fe80000100800 */
[----:B------:R0:W-:Y:S04]  /*5be30*/  STL [R1+0xf4], R3 ;  /* 0x0000f40301007387 */ /* 0x0001e80000100800 */
[----:B------:R1:W-:Y:S04]  /*5be40*/  STL [R1+0xf0], R2 ;  /* 0x0000f00201007387 */ /* 0x0003e80000100800 */
[----:B------:R2:W-:Y:S01]  /*5be50*/  STL [R1+0x10c], R0 ;  /* 0x00010c0001007387 */ /* 0x0005e20000100800 */
[----:B0-----:R-:W-:-:S02]  /*5be60*/  F2FP.BF16.F32.PACK_AB R3, R27, R21 ;  /* 0x000000151b03723e */ /* 0x001fc400000010ff */
[----:B-1----:R-:W-:-:S03]  /*5be70*/  F2FP.BF16.F32.PACK_AB R2, R22, R23 ;  /* 0x000000171602723e */ /* 0x002fc600000010ff */
[----:B------:R-:W-:Y:S01]  /*5be80*/  STL [R1+0x108], R3 ;  /* 0x0001080301007387 */ /* 0x000fe20000100800 */
[----:B--2---:R-:W-:-:S03]  /*5be90*/  F2FP.BF16.F32.PACK_AB R0, R16, R17 ;  /* 0x000000111000723e */ /* 0x004fc600000010ff */
[----:B------:R-:W2:Y:S04]  /*5bea0*/  LDL.LU R20, [R1+0x470] ;  /* 0x0004700001147983 */ /* 0x000ea80000300800 */
[----:B------:R-:W-:Y:S04]  /*5beb0*/  STL [R1+0x104], R2 ;  /* 0x0001040201007387 */ /* 0x000fe80000100800 */
[----:B--2---:R0:W-:Y:S04]  /*5bec0*/  STL [R1+0x210c], R20 ;  /* 0x00210c1401007387 */ /* 0x0041e80000100800 */
[----:B------:R-:W-:Y:S04]  /*5bed0*/  STL [R1+0x100], R0 ;  /* 0x0001000001007387 */ /* 0x000fe80000100800 */
        /* <DEDUP_REMOVED lines=165> */
[----:B------:R3:W-:Y:S02]  /*5c930*/  STL [R1+0x158], R8 ;  /* 0x0001580801007387 */ /* 0x0007e40000100800 */
[----:B---3--:R-:W-:Y:S02]  /*5c940*/  F2FP.BF16.F32.PACK_AB R8, R9, R10 ;  /* 0x0000000a0908723e */ /* 0x008fe400000010ff */
[----:B----4-:R-:W-:Y:S02]  /*5c950*/  F2FP.BF16.F32.PACK_AB R10, R11, R12 ;  /* 0x0000000c0b0a723e */ /* 0x010fe400000010ff */
        /* <DEDUP_REMOVED lines=12> */
[----:B0-----:R-:W-:Y:S02]  /*5ca20*/  F2FP.BF16.F32.PACK_AB R4, R19, R3 ;  /* 0x000000031304723e */ /* 0x001fe400000010ff */
[----:B------:R-:W-:-:S02]  /*5ca30*/  F2FP.BF16.F32.PACK_AB R3, R2, R0 ;  /* 0x000000000203723e */ /* 0x000fc400000010ff */
[----:B------:R-:W-:Y:S01]  /*5ca40*/  F2FP.BF16.F32.PACK_AB R2, R24, R25 ;  /* 0x000000191802723e */ /* 0x000fe200000010ff */
[----:B------:R-:W-:Y:S01]  /*5ca50*/  STL [R1+0x178], R4 ;  /* 0x0001780401007387 */ /* 0x000fe20000100800 */
[----:B------:R-:W-:-:S03]  /*5ca60*/  F2FP.BF16.F32.PACK_AB R0, R26, R27 ;  /* 0x0000001b1a00723e */ /* 0x000fc600000010ff */
[----:B------:R-:W-:Y:S04]  /*5ca70*/  STL [R1+0x174], R3 ;  /* 0x0001740301007387 */ /* 0x000fe80000100800 */
[----:B------:R0:W-:Y:S04]  /*5ca80*/  STL [R1+0x170], R2 ;  /* 0x0001700201007387 */ /* 0x0001e80000100800 */
[----:B------:R1:W-:Y:S01]  /*5ca90*/  STL [R1+0x18c], R0 ;  /* 0x00018c0001007387 */ /* 0x0003e20000100800 */
[----:B0-----:R-:W-:Y:S02]  /*5caa0*/  F2FP.BF16.F32.PACK_AB R2, R22, R23 ;  /* 0x000000171602723e */ /* 0x001fe400000010ff */
[----:B-1----:R-:W-:-:S02]  /*5cab0*/  F2FP.BF16.F32.PACK_AB R0, R16, R17 ;  /* 0x000000111000723e */ /* 0x002fc400000010ff */
[----:B--2---:R-:W-:-:S05]  /*5cac0*/  F2FP.BF16.F32.PACK_AB R3, R20, R21 ;  /* 0x000000151403723e */ /* 0x004fca00000010ff */
[----:B------:R-:W-:Y:S04]  /*5cad0*/  STL [R1+0x188], R3 ;  /* 0x0001880301007387 */ /* 0x000fe80000100800 */
        /* <DEDUP_REMOVED lines=42> */
[----:B------:R-:W2:Y:S04]  /*5cd80*/  LDL.LU R7, [R1+0x530] ;  /* 0x0005300001077983 */ /* 0x000ea80000300800 */
[----:B------:R-:W2:Y:S04]  /*5cd90*/  LDL.LU R29, [R1+0x580] ;  /* 0x00058000011d7983 */ /* 0x000ea80000300800 */
[----:B------:R-:W2:Y:S04]  /*5cda0*/  LDL.LU R28, [R1+0x578] ;  /* 0x00057800011c7983 */ /* 0x000ea80000300800 */
[----:B------:R-:W2:Y:S04]  /*5cdb0*/  LDL.LU R3, [R1+0x598] ;  /* 0x0005980001037983 */ /* 0x000ea80000300800 */
[----:B------:R-:W2:Y:S04]  /*5cdc0*/  LDL.LU R2, [R1+0x570] ;  /* 0x0005700001027983 */ /* 0x000ea80000300800 */
[----:B------:R-:W2:Y:S04]  /*5cdd0*/  LDL.LU R0, [R1+0x590] ;  /* 0x0005900001007983 */ /* 0x000ea80000300800 */
[----:B------:R-:W3:Y:S04]  /*5cde0*/  LDL.LU R18, [R1+0x2104] ;  /* 0x0021040001127983 */ /* 0x000ee80000300800 */
[----:B------:R0:W-:Y:S04]  /*5cdf0*/  STL [R1+0x19c], R19 ;  /* 0x00019c1301007387 */ /* 0x0001e80000100800 */
[----:B0-----:R-:W3:Y:S02]  /*5ce00*/  LDL.LU R19, [R1+0x2100] ;  /* 0x0021000001137983 */ /* 0x001ee40000300800 */
[----:B---3--:R-:W-:-:S02]  /*5ce10*/  F2FP.BF16.F32.PACK_AB R19, R18, R19 ;  /* 0x000000131213723e */ /* 0x008fc400000010ff */
        /* <DEDUP_REMOVED lines=14> */
[----:B0-----:R-:W2:Y:S01]  /*5cf00*/  LDL.LU R19, [R1+0x55c] ;  /* 0x00055c0001137983 */ /* 0x001ea20000300800 */
[----:B---3--:R-:W-:-:S03]  /*5cf10*/  F2FP.BF16.F32.PACK_AB R18, R17, R18 ;  /* 0x000000121112723e */ /* 0x008fc600000010ff */
[----:B------:R-:W3:Y:S01]  /*5cf20*/  LDL.LU R17, [R1+0x20e0] ;  /* 0x0020e00001117983 */ /* 0x000ee20000300800 */
[----:B----4-:R-:W-:Y:S02]  /*5cf30*/  F2FP.BF16.F32.PACK_AB R16, R8, R16 ;  /* 0x000000100810723e */ /* 0x010fe400000010ff */
[----:B------:R-:W-:Y:S01]  /*5cf40*/  F2FP.BF16.F32.PACK_AB R23, R9, R23 ;  /* 0x000000170917723e */ /* 0x000fe200000010ff */
[----:B------:R-:W-:Y:S01]  /*5cf50*/  STL [R1+0x2030], R18 ;  /* 0x0020301201007387 */ /* 0x000fe20000100800 */
[----:B------:R-:W-:Y:S02]  /*5cf60*/  F2FP.BF16.F32.PACK_AB R22, R10, R22 ;  /* 0x000000160a16723e */ /* 0x000fe400000010ff */
[----:B------:R-:W-:Y:S02]  /*5cf70*/  F2FP.BF16.F32.PACK_AB R21, R11, R21 ;  /* 0x000000150b15723e */ /* 0x000fe400000010ff */
[----:B------:R-:W-:Y:S02]  /*5cf80*/  F2FP.BF16.F32.PACK_AB R20, R12, R20 ;  /* 0x000000140c14723e */ /* 0x000fe400000010ff */
[----:B------:R-:W-:-:S02]  /*5cf90*/  F2FP.BF16.F32.PACK_AB R27, R13, R27 ;  /* 0x0000001b0d1b723e */ /* 0x000fc400000010ff */
[----:B------:R-:W-:Y:S02]  /*5cfa0*/  F2FP.BF16.F32.PACK_AB R26, R14, R26 ;  /* 0x0000001a0e1a723e */ /* 0x000fe400000010ff */
[----:B------:R-:W-:Y:S02]  /*5cfb0*/  F2FP.BF16.F32.PACK_AB R25, R15, R25 ;  /* 0x000000190f19723e */ /* 0x000fe400000010ff */
[----:B------:R-:W-:Y:S02]  /*5cfc0*/  F2FP.BF16.F32.PACK_AB R24, R4, R24 ;  /* 0x000000180418723e */ /* 0x000fe400000010ff */
[----:B--2---:R-:W-:Y:S02]  /*5cfd0*/  F2FP.BF16.F32.PACK_AB R5, R5, R6 ;  /* 0x000000060505723e */ /* 0x004fe400000010ff */
[----:B------:R-:W-:Y:S02]  /*5cfe0*/  F2FP.BF16.F32.PACK_AB R4, R7, R29 ;  /* 0x0000001d0704723e */ /* 0x000fe400000010ff */
[----:B------:R-:W-:-:S02]  /*5cff0*/  F2FP.BF16.F32.PACK_AB R3, R28, R3 ;  /* 0x000000031c03723e */ /* 0x000fc400000010ff */
[----:B------:R-:W-:Y:S02]  /*5d000*/  F2FP.BF16.F32.PACK_AB R0, R2, R0 ;  /* 0x000000000200723e */ /* 0x000fe400000010ff */
[----:B---3--:R-:W-:-:S05]  /*5d010*/  F2FP.BF16.F32.PACK_AB R17, R19, R17 ;  /* 0x000000111311723e */ /* 0x008fca00000010ff */
        /* <DEDUP_REMOVED lines=12> */
[----:B0-----:R-:W2:Y:S04]  /*5d0e0*/  LDL.LU R24, [R1+0x62c] ;  /* 0x00062c0001187983 */ /* 0x001ea80000300800 */
[----:B------:R-:W-:Y:S04]  /*5d0f0*/  STL [R1+0x4], R3 ;  /* 0x0000040301007387 */ /* 0x000fe80000100800 */
[----:B--2---:R0:W-:Y:S04]  /*5d100*/  STL [R1+0x2060], R24 ;  /* 0x0020601801007387 */ /* 0x0041e80000100800 */
[----:B------:R-:W-:Y:S04]  /*5d110*/  STL [R1], R0 ;  /* 0x0000000001007387 */ /* 0x000fe80000100800 */
        /* <DEDUP_REMOVED lines=67> */
[----:B------:R-:W4:Y:S04]  /*5d550*/  LDL.LU R27, [R1+0x64c] ;  /* 0x00064c00011b7983 */ /* 0x000f280000300800 */
        /* <DEDUP_REMOVED lines=90> */
[----:B------:R-:W2:Y:S01]  /*5db00*/  LDL.LU R25, [R1+0x205c] ;  /* 0x00205c0001197983 */ /* 0x000ea20000300800 */
[----:B----4-:R-:W-:-:S03]  /*5db10*/  F2FP.BF16.F32.PACK_AB R20, R27, R20 ;  /* 0x000000141b14723e */ /* 0x010fc600000010ff */
[----:B------:R0:W-:Y:S01]  /*5db20*/  STL [R1+0x5c], R24 ;  /* 0x00005c1801007387 */ /* 0x0001e20000100800 */
[----:B---3--:R-:W-:Y:S02]  /*5db30*/  F2FP.BF16.F32.PACK_AB R22, R21, R22 ;  /* 0x000000161516723e */ /* 0x008fe400000010ff */
[----:B------:R-:W-:Y:S01]  /*5db40*/  F2FP.BF16.F32.PACK_AB R16, R23, R16 ;  /* 0x000000101710723e */ /* 0x000fe200000010ff */
[----:B0-----:R1:W5:Y:S01]  /*5db50*/  LDL.LU R24, [R1+0x2058] ;  /* 0x0020580001187983 */ /* 0x0013620000300800 */
[----:B------:R-:W-:Y:S02]  /*5db60*/  F2FP.BF16.F32.PACK_AB R18, R17, R18 ;  /* 0x000000121112723e */ /* 0x000fe400000010ff */
[----:B------:R-:W-:Y:S02]  /*5db70*/  F2FP.BF16.F32.PACK_AB R8, R19, R8 ;  /* 0x000000081308723e */ /* 0x000fe400000010ff */
[----:B------:R-:W-:Y:S02]  /*5db80*/  F2FP.BF16.F32.PACK_AB R10, R9, R10 ;  /* 0x0000000a090a723e */ /* 0x000fe400000010ff */
[----:B------:R-:W-:-:S02]  /*5db90*/  F2FP.BF16.F32.PACK_AB R12, R11, R12 ;  /* 0x0000000c0b0c723e */ /* 0x000fc400000010ff */
[----:B------:R-:W-:Y:S02]  /*5dba0*/  F2FP.BF16.F32.PACK_AB R14, R13, R14 ;  /* 0x0000000e0d0e723e */ /* 0x000fe400000010ff */
[----:B------:R-:W-:Y:S02]  /*5dbb0*/  F2FP.BF16.F32.PACK_AB R4, R15, R4 ;  /* 0x000000040f04723e */ /* 0x000fe400000010ff */
[----:B------:R-:W-:Y:S02]  /*5dbc0*/  F2FP.BF16.F32.PACK_AB R6, R5, R6 ;  /* 0x000000060506723e */ /* 0x000fe400000010ff */
[----:B------:R-:W-:Y:S02]  /*5dbd0*/  F2FP.BF16.F32.PACK_AB R28, R7, R28 ;  /* 0x0000001c071c723e */ /* 0x000fe400000010ff */
[----:B------:R-:W-:Y:S02]  /*5dbe0*/  F2FP.BF16.F32.PACK_AB R3, R29, R3 ;  /* 0x000000031d03723e */ /* 0x000fe400000010ff */
[----:B--2---:R-:W-:-:S02]  /*5dbf0*/  F2FP.BF16.F32.PACK_AB R26, R25, R26 ;  /* 0x0000001a191a723e */ /* 0x004fc400000010ff */
[----:B------:R1:W5:Y:S04]  /*5dc00*/  LDL.LU R25, [R1+0x2054] ;  /* 0x0020540001197983 */ /* 0x0003680000300800 */
[----:B------:R0:W-:Y:S04]  /*5dc10*/  STL [R1+0x58], R26 ;  /* 0x0000581a01007387 */ /* 0x0001e80000100800 */
[----:B0-----:R1:W5:Y:S04]  /*5dc20*/  LDL.LU R26, [R1+0x2050] ;  /* 0x00205000011a7983 */ /* 0x0013680000300800 */
        /* <DEDUP_REMOVED lines=32> */
[----:B0-----:R-:W2:Y:S04]  /*5de30*/  LDL.LU R28, [R1+0x1ff8] ;  /* 0x001ff800011c7983 */ /* 0x001ea80000300800 */
[----:B------:R-:W2:Y:S01]  /*5de40*/  LDL.LU R29, [R1+0x1ff4] ;  /* 0x001ff400011d7983 */ /* 0x000ea20000300800 */
[----:B------:R-:W-:-:S03]  /*5de50*/  F2FP.BF16.F32.PACK_AB R2, R2, R0 ;  /* 0x000000000202723e */ /* 0x000fc600000010ff */
[----:B------:R1:W-:Y:S01]  /*5de60*/  STL [R1+0x88], R3 ;  /* 0x0000880301007387 */ /* 0x0003e20000100800 */
[----:B--2---:R-:W-:-:S05]  /*5de70*/  F2FP.BF16.F32.PACK_AB R0, R29, R28 ;  /* 0x0000001c1d00723e */ /* 0x004fca00000010ff */
[----:B------:R1:W-:Y:S04]  /*5de80*/  STL [R1+0x80], R0 ;  /* 0x0000800001007387 */ /* 0x0003e80000100800 */
[----:B------:R1:W-:Y:S02]  /*5de90*/  STL [R1+0x84], R2 ;  /* 0x0000840201007387 */ /* 0x0003e40000100800 */
.L_x_0:
[----:B-----5:R-:W-:Y:S01]  /*5dea0*/  STL.64 [R1+0x20c8], R26 ;  /* 0x0020c81a01007387 */ /* 0x020fe20000100a00 */
[----:B-1----:R-:W1:Y:S01]  /*5deb0*/  S2R R0, SR_TID.X ;  /* 0x0000000000007919 */ /* 0x002e620000002100 */
[----:B------:R-:W2:Y:S01]  /*5dec0*/  S2UR UR5, SR_CgaCtaId ;  /* 0x00000000000579c3 */ /* 0x000ea20000008800 */
[----:B------:R-:W-:Y:S01]  /*5ded0*/  UMOV UR4, 0x400 ;  /* 0x0000040000047882 */ /* 0x000fe20000000000 */
[----:B------:R-:W-:Y:S01]  /*5dee0*/  ULDC.64 UR26, c[0x0][0x228] ;  /* 0x00008a00001a7ab9 */ /* 0x000fe20000000a00 */
[----:B------:R3:W-:Y:S01]  /*5def0*/  STL.64 [R1+0x20c0], R24 ;  /* 0x0020c01801007387 */ /* 0x0007e20000100a00 */
[----:B------:R-:W-:Y:S01]  /*5df00*/  ULDC.64 UR8, c[0x0][0x228] ;  /* 0x00008a0000087ab9 */ /* 0x000fe20000000a00 */
[----:B------:R-:W-:Y:S01]  /*5df10*/  ULDC UR24, c[0x0][0x248] ;  /* 0x0000920000187ab9 */ /* 0x000fe20000000800 */
[----:B------:R-:W-:Y:S01]  /*5df20*/  ULDC.64 UR28, c[0x0][0x228] ;  /* 0x00008a00001c7ab9 */ /* 0x000fe20000000a00 */
[----:B------:R-:W-:Y:S01]  /*5df30*/  ULDC.64 UR30, c[0x0][0x228] ;  /* 0x00008a00001e7ab9 */ /* 0x000fe20000000a00 */
[----:B------:R-:W-:Y:S01]  /*5df40*/  ULDC.64 UR12, c[0x0][0x228] ;  /* 0x00008a00000c7ab9 */ /* 0x000fe20000000a00 */
[----:B------:R-:W-:Y:S01]  /*5df50*/  ULDC.64 UR10, c[0x0][0x228] ;  /* 0x00008a00000a7ab9 */ /* 0x000fe20000000a00 */
[----:B------:R-:W-:Y:S01]  /*5df60*/  ULDC.64 UR20, c[0x0][0x228] ;  /* 0x00008a0000147ab9 */ /* 0x000fe20000000a00 */
[----:B------:R-:W-:Y:S01]  /*5df70*/  ULDC UR14, c[0x0][0x22c] ;  /* 0x00008b00000e7ab9 */ /* 0x000fe20000000800 */
[----:B------:R-:W-:Y:S01]  /*5df80*/  ULDC.64 UR18, c[0x0][0x228] ;  /* 0x00008a0000127ab9 */ /* 0x000fe20000000a00 */
[----:B------:R-:W-:Y:S01]  /*5df90*/  ULDC.64 UR16, c[0x0][0x228] ;  /* 0x00008a0000107ab9 */ /* 0x000fe20000000a00 */
[----:B------:R-:W-:Y:S01]  /*5dfa0*/  ULDC.64 UR22, c[0x0][0x228] ;  /* 0x00008a0000167ab9 */ /* 0x000fe20000000a00 */
[----:B---3--:R-:W3:Y:S04]  /*5dfb0*/  LDL.LU R24, [R1+0x80] ;  /* 0x0000800001187983 */ /* 0x008ee80000300800 */
[----:B------:R-:W3:Y:S04]  /*5dfc0*/  LDL.LU R25, [R1+0x84] ;  /* 0x0000840001197983 */ /* 0x000ee80000300800 */
[----:B------:R-:W3:Y:S04]  /*5dfd0*/  LDL.LU R26, [R1+0x88] ;  /* 0x00008800011a7983 */ /* 0x000ee80000300800 */
[----:B------:R-:W3:Y:S04]  /*5dfe0*/  LDL.LU R27, [R1+0x8c] ;  /* 0x00008c00011b7983 */ /* 0x000ee80000300800 */
[----:B------:R-:W-:Y:S04]  /*5dff0*/  STL.64 [R1+0x20b8], R22 ;  /* 0x0020b81601007387 */ /* 0x000fe80000100a00 */
[----:B------:R-:W-:Y:S04]  /*5e000*/  STL.64 [R1+0x20b0], R20 ;  /* 0x0020b01401007387 */ /* 0x000fe80000100a00 */
[----:B------:R-:W-:Y:S04]  /*5e010*/  STL.64 [R1+0x20a8], R18 ;  /* 0x0020a81201007387 */ /* 0x000fe80000100a00 */
[----:B------:R4:W-:Y:S04]  /*5e020*/  STL.64 [R1+0x20a0], R16 ;  /* 0x0020a01001007387 */ /* 0x0009e80000100a00 */
[----:B----4-:R-:W4:Y:S04]  /*5e030*/  LDL.LU R16, [R1+0x70] ;  /* 0x0000700001107983 */ /* 0x010f280000300800 */
[----:B------:R-:W4:Y:S04]  /*5e040*/  LDL.LU R17, [R1+0x74] ;  /* 0x0000740001117983 */ /* 0x000f280000300800 */
[----:B------:R-:W4:Y:S04]  /*5e050*/  LDL.LU R18, [R1+0x78] ;  /* 0x0000780001127983 */ /* 0x000f280000300800 */
[----:B------:R-:W4:Y:S04]  /*5e060*/  LDL.LU R19, [R1+0x7c] ;  /* 0x00007c0001137983 */ /* 0x000f280000300800 */
[----:B------:R-:W-:Y:S04]  /*5e070*/  STL.64 [R1+0x2038], R10 ;  /* 0x0020380a01007387 */ /* 0x000fe80000100a00 */
[----:B------:R-:W-:Y:S04]  /*5e080*/  STL.64 [R1+0x2030], R8 ;  /* 0x0020300801007387 */ /* 0x000fe80000100a00 */
[----:B------:R-:W-:Y:S04]  /*5e090*/  STL.64 [R1+0x2028], R14 ;  /* 0x0020280e01007387 */ /* 0x000fe80000100a00 */
[----:B------:R-:W-:Y:S04]  /*5e0a0*/  STL.64 [R1+0x2020], R12 ;  /* 0x0020200c01007387 */ /* 0x000fe80000100a00 */
[----:B------:R0:W-:Y:S04]  /*5e0b0*/  STL [R1+0x201c], R7 ;  /* 0x00201c0701007387 */ /* 0x0001e80000100800 */
[----:B0-----:R-:W3:Y:S01]  /*5e0c0*/  LDL R7, [R1+0xb08] ;  /* 0x000b080001077983 */ /* 0x001ee20000100800 */
[C---:B-1----:R-:W-:Y:S01]  /*5e0d0*/  IMAD.SHL.U32 R3, R0.reuse, 0x10, RZ ;  /* 0x0000001000037824 */ /* 0x042fe200078e00ff */
[----:B--2---:R-:W-:Y:S01]  /*5e0e0*/  ULEA UR4, UR5, UR4, 0x18 ;  /* 0x0000000405047291 */ /* 0x004fe2000f8ec03f */
[C---:B------:R-:W-:Y:S01]  /*5e0f0*/  IMAD.SHL.U32 R2, R0.reuse, 0x20, RZ ;  /* 0x0000002000027824 */ /* 0x040fe200078e00ff */
[----:B------:R-:W-:Y:S01]  /*5e100*/  STL [R1+0x2018], R29 ;  /* 0x0020181d01007387 */ /* 0x000fe20000100800 */
[----:B------:R-:W-:Y:S01]  /*5e110*/  IMAD.SHL.U32 R28, R0, 0x8, RZ ;  /* 0x00000008001c7824 */ /* 0x000fe200078e00ff */
[----:B------:R-:W-:-:S02]  /*5e120*/  LOP3.LUT R3, R3, 0xf0, RZ, 0xc0, !PT ;  /* 0x000000f003037812 */ /* 0x000fc400078ec0ff */
[----:B------:R-:W-:Y:S01]  /*5e130*/  LOP3.LUT R2, R2, 0x200, RZ, 0xc0, !PT ;  /* 0x0000020002027812 */ /* 0x000fe200078ec0ff */
[----:B------:R-:W0:Y:S01]  /*5e140*/  S2R R23, SR_TID.X ;  /* 0x0000000000177919 */ /* 0x000e220000002100 */
[----:B------:R-:W-:Y:S02]  /*5e150*/  LOP3.LUT R28, R28, 0x100, RZ, 0xc0, !PT ;  /* 0x000001001c1c7812 */ /* 0x000fe400078ec0ff */
[----:B------:R-:W-:Y:S02]  /*5e160*/  IADD3 R2, R2, UR4, R3 ;  /* 0x0000000402027c10 */ /* 0x000fe4000fffe003 */
[----:B0-----:R-:W-:Y:S01]  /*5e170*/  LOP3.LUT R23, R23, 0x3f, RZ, 0xc0, !PT ;  /* 0x0000003f17177812 */ /* 0x001fe200078ec0ff */
[----:B------:R-:W-:Y:S01]  /*5e180*/  BAR.SYNC.DEFER_BLOCKING 0x0 ;  /* 0x0000000000007b1d */ /* 0x000fe20000010000 */
[----:B---3--:R-:W-:-:S05]  /*5e190*/  VIADD R0, R7, 0x3f ;  /* 0x0000003f07007836 */ /* 0x008fca0000000000 */
[----:B------:R-:W-:Y:S01]  /*5e1a0*/  STL.64 [R1+0x2048], R6 ;  /* 0x0020480601007387 */ /* 0x000fe20000100a00 */
[----:B------:R-:W-:Y:S01]  /*5e1b0*/  VIADD R3, R7, 0x1 ;  /* 0x0000000107037836 */ /* 0x000fe20000000000 */
[----:B------:R-:W-:Y:S01]  /*5e1c0*/  ISETP.GE.AND P0, PT, R0, UR27, PT ;  /* 0x0000001b00007c0c */ /* 0x000fe2000bf06270 */
[----:B------:R-:W-:Y:S01]  /*5e1d0*/  IMAD.IADD R0, R28, 0x1, R2 ;  /* 0x000000011c007824 */ /* 0x000fe200078e0202 */
[----:B------:R-:W-:Y:S01]  /*5e1e0*/  STL.64 [R1+0x2040], R4 ;  /* 0x0020400401007387 */ /* 0x000fe20000100a00 */
[----:B------:R-:W-:Y:S01]  /*5e1f0*/  LEA R2, R23, UR4, 0x4 ;  /* 0x0000000417027c11 */ /* 0x000fe2000f8e20ff */
[----:B------:R-:W-:Y:S01]  /*5e200*/  ULDC.64 UR4, c[0x0][0x220] ;  /* 0x0000880000047ab9 */ /* 0x000fe20000000a00 */
[----:B------:R-:W-:Y:S01]  /*5e210*/  ISETP.GE.AND P1, PT, R3, UR9, PT ;  /* 0x0000000903007c0c */ /* 0x000fe2000bf26270 */
[----:B------:R0:W-:Y:S01]  /*5e220*/  STSM.16.M88.4 [R0], R24 ;  /* 0x0000001800007844 */ /* 0x0001e20000000200 */
[----:B------:R-:W-:Y:S06]  /*5e230*/  BAR.SYNC.DEFER_BLOCKING 0x0 ;  /* 0x0000000000007b1d */ /* 0x000fec0000010000 */
[----:B0-----:R-:W2:Y:S04]  /*5e240*/  LDL.LU R24, [R1+0x50] ;  /* 0x0000500001187983 */ /* 0x001ea80000300800 */
[----:B------:R-:W2:Y:S04]  /*5e250*/  LDL.LU R25, [R1+0x54] ;  /* 0x0000540001197983 */ /* 0x000ea80000300800 */
[----:B------:R-:W3:Y:S04]  /*5e260*/  LDL.LU R26, [R1+0x58] ;  /* 0x00005800011a7983 */ /* 0x000ee80000300800 */
[----:B------:R-:W3:Y:S04]  /*5e270*/  LDL.LU R27, [R1+0x5c] ;  /* 0x00005c00011b7983 */ /* 0x000ee80000300800 */
[----:B------:R-:W0:Y:S01]  /*5e280*/  LDS.128 R4, [R2] ;  /* 0x0000000002047984 */ /* 0x000e220000000c00 */
[----:B------:R-:W-:Y:S06]  /*5e290*/  BAR.SYNC.DEFER_BLOCKING 0x0 ;  /* 0x0000000000007b1d */ /* 0x000fec0000010000 */
[----:B---3--:R-:W-:Y:S04]  /*5e2a0*/  STL.64 [R1+0x20d8], R26 ;  /* 0x0020d81a01007387 */ /* 0x008fe80000100a00 */
[----:B--2---:R1:W-:Y:S04]  /*5e2b0*/  STL.64 [R1+0x20d0], R24 ;  /* 0x0020d01801007387 */ /* 0x0043e80000100a00 */
[----:B-1----:R-:W2:Y:S04]  /*5e2c0*/  LDL.LU R24, [R1+0x60] ;  /* 0x0000600001187983 */ /* 0x002ea80000300800 */
[----:B------:R-:W2:Y:S04]  /*5e2d0*/  LDL.LU R25, [R1+0x64] ;  /* 0x0000640001197983 */ /* 0x000ea80000300800 */
[----:B------:R-:W3:Y:S04]  /*5e2e0*/  LDL.LU R26, [R1+0x68] ;  /* 0x00006800011a7983 */ /* 0x000ee80000300800 */
[----:B------:R-:W3:Y:S04]  /*5e2f0*/  LDL.LU R27, [R1+0x6c] ;  /* 0x00006c00011b7983 */ /* 0x000ee80000300800 */
[----:B----4-:R1:W-:Y:S01]  /*5e300*/  STSM.16.M88.4 [R0], R16 ;  /* 0x0000001000007844 */ /* 0x0103e20000000200 */
[----:B0-----:R-:W-:Y:S01]  /*5e310*/  IMAD.MOV.U32 R29, RZ, RZ, R4 ;  /* 0x000000ffff1d7224 */ /* 0x001fe200078e0004 */
[----:B------:R-:W-:Y:S06]  /*5e320*/  BAR.SYNC.DEFER_BLOCKING 0x0 ;  /* 0x0000000000007b1d */ /* 0x000fec0000010000 */
[----:B---3--:R-:W-:Y:S04]  /*5e330*/  STL.64 [R1+0x20e8], R26 ;  /* 0x0020e81a01007387 */ /* 0x008fe80000100a00 */
[----:B--2---:R-:W-:Y:S04]  /*5e340*/  STL.64 [R1+0x20e0], R24 ;  /* 0x0020e01801007387 */ /* 0x004fe80000100a00 */
[----:B------:R-:W0:Y:S04]  /*5e350*/  LDS.128 R24, [R2] ;  /* 0x0000000002187984 */ /* 0x000e280000000c00 */
        /* <DEDUP_REMOVED lines=8> */
[----:B------:R4:W-:Y:S04]  /*5e3e0*/  STL [R1+0x84], R5 ;  /* 0x0000840501007387 */ /* 0x0009e80000100800 */
[----:B------:R0:W-:Y:S04]  /*5e3f0*/  STL.64 [R1+0x88], R6 ;  /* 0x0000880601007387 */ /* 0x0001e80000100a00 */
[----:B-1----:R-:W3:Y:S04]  /*5e400*/  LDL.LU R16, [R1+0x20] ;  /* 0x0000200001107983 */ /* 0x002ee80000300800 */
[----:B------:R-:W3:Y:S04]  /*5e410*/  LDL.LU R17, [R1+0x24] ;  /* 0x0000240001117983 */ /* 0x000ee80000300800 */
[----:B------:R-:W3:Y:S04]  /*5e420*/  LDL.LU R18, [R1+0x28] ;  /* 0x0000280001127983 */ /* 0x000ee80000300800 */
[----:B------:R-:W3:Y:S04]  /*5e430*/  LDL.LU R19, [R1+0x2c] ;  /* 0x00002c0001137983 */ /* 0x000ee80000300800 */
[----:B------:R-:W3:Y:S04]  /*5e440*/  LDL.LU R4, [R1+0x10] ;  /* 0x0000100001047983 */ /* 0x000ee80000300800 */
[----:B----4-:R-:W4:Y:S04]  /*5e450*/  LDL.LU R5, [R1+0x14] ;  /* 0x0000140001057983 */ /* 0x010f280000300800 */
[----:B0-----:R-:W4:Y:S04]  /*5e460*/  LDL.LU R6, [R1+0x18] ;  /* 0x0000180001067983 */ /* 0x001f280000300800 */
[----:B------:R-:W4:Y:S04]  /*5e470*/  LDL.LU R7, [R1+0x1c] ;  /* 0x00001c0001077983 */ /* 0x000f280000300800 */
[----:B------:R-:W4:Y:S04]  /*5e480*/  LDL.LU R12, [R1] ;  /* 0x00000000010c7983 */ /* 0x000f280000300800 */
[----:B------:R-:W4:Y:S04]  /*5e490*/  LDL.LU R13, [R1+0x4] ;  /* 0x00000400010d7983 */ /* 0x000f280000300800 */
[----:B------:R-:W4:Y:S04]  /*5e4a0*/  LDL.LU R14, [R1+0x8] ;  /* 0x00000800010e7983 */ /* 0x000f280000300800 */
[----:B------:R-:W4:Y:S04]  /*5e4b0*/  LDL.LU R15, [R1+0xc] ;  /* 0x00000c00010f7983 */ /* 0x000f280000300800 */
[----:B------:R-:W-:Y:S04]  /*5e4c0*/  STL.64 [R1+0x70], R24 ;  /* 0x0000701801007387 */ /* 0x000fe80000100a00 */
[----:B------:R0:W-:Y:S01]  /*5e4d0*/  STL.64 [R1+0x78], R26 ;  /* 0x0000781a01007387 */ /* 0x0001e20000100a00 */
[----:B------:R-:W-:Y:S06]  /*5e4e0*/  BAR.SYNC.DEFER_BLOCKING 0x0 ;  /* 0x0000000000007b1d */ /* 0x000fec0000010000 */
[----:B0-----:R-:W2:Y:S04]  /*5e4f0*/  LDL.LU.64 R26, [R1+0x20e8] ;  /* 0x0020e800011a7983 */ /* 0x001ea80000300a00 */
[----:B------:R-:W2:Y:S04]  /*5e500*/  LDL.LU.64 R24, [R1+0x20e0] ;  /* 0x0020e00001187983 */ /* 0x000ea80000300a00 */
[----:B--2---:R-:W-:Y:S01]  /*5e510*/  STSM.16.M88.4 [R0], R24 ;  /* 0x0000001800007844 */ /* 0x004fe20000000200 */
[----:B------:R-:W-:Y:S06]  /*5e520*/  BAR.SYNC.DEFER_BLOCKING 0x0 ;  /* 0x0000000000007b1d */ /* 0x000fec0000010000 */
[----:B------:R-:W0:Y:S04]  /*5e530*/  LDS.128 R24, [R2] ;  /* 0x0000000002187984 */ /* 0x000e280000000c00 */
[----:B0-----:R-:W-:Y:S04]  /*5e540*/  STL.64 [R1+0x60], R24 ;  /* 0x0000601801007387 */ /* 0x001fe80000100a00 */
[----:B------:R0:W-:Y:S04]  /*5e550*/  STL.64 [R1+0x68], R26 ;  /* 0x0000681a01007387 */ /* 0x0001e80000100a00 */
[----:B0-----:R-:W2:Y:S04]  /*5e560*/  LDL.LU.64 R26, [R1+0x20d8] ;  /* 0x0020d800011a7983 */ /* 0x001ea80000300a00 */
[----:B------:R-:W2:Y:S01]  /*5e570*/  LDL.LU.64 R24, [R1+0x20d0] ;  /* 0x0020d00001187983 */ /* 0x000ea20000300a00 */
[----:B------:R-:W-:Y:S06]  /*5e580*/  BAR.SYNC.DEFER_BLOCKING 0x0 ;  /* 0x0000000000007b1d */ /* 0x000fec0000010000 */
[----:B--2---:R-:W-:Y:S02]  /*5e590*/  STSM.16.M88.4 [R0], R24 ;  /* 0x0000001800007844 */ /* 0x004fe40000000200 */
[----:B------:R-:W-:Y:S06]  /*5e5a0*/  BAR.SYNC.DEFER_BLOCKING 0x0 ;  /* 0x0000000000007b1d */ /* 0x000fec0000010000 */
[----:B------:R-:W0:Y:S02]  /*5e5b0*/  LDS.128 R24, [R2] ;  /* 0x0000000002187984 */ /* 0x000e240000000c00 */
[----:B------:R-:W-:Y:S06]  /*5e5c0*/  BAR.SYNC.DEFER_BLOCKING 0x0 ;  /* 0x0000000000007b1d */ /* 0x000fec0000010000 */
[----:B------:R-:W-:Y:S02]  /*5e5d0*/  STSM.16.M88.4 [R0], R8 ;  /* 0x0000000800007844 */ /* 0x000fe40000000200 */
[----:B------:R-:W-:Y:S06]  /*5e5e0*/  BAR.SYNC.DEFER_BLOCKING 0x0 ;  /* 0x0000000000007b1d */ /* 0x000fec0000010000 */
[----:B0-----:R-:W-:Y:S04]  /*5e5f0*/  STL.64 [R1+0x50], R24 ;  /* 0x0000501801007387 */ /* 0x001fe80000100a00 */
[----:B------:R0:W-:Y:S04]  /*5e600*/  STL.64 [R1+0x58], R26 ;  /* 0x0000581a01007387 */ /* 0x0001e80000100a00 */
[----:B------:R-:W1:Y:S01]  /*5e610*/  LDS.128 R8, [R2] ;  /* 0x0000000002087984 */ /* 0x000e620000000c00 */
[----:B------:R-:W-:Y:S06]  /*5e620*/  BAR.SYNC.DEFER_BLOCKING 0x0 ;  /* 0x0000000000007b1d */ /* 0x000fec0000010000 */
[----:B0-----:R-:W2:Y:S04]  /*5e630*/  LDL.LU.64 R26, [R1+0x20c8] ;  /* 0x0020c800011a7983 */ /* 0x001ea80000300a00 */
[----:B------:R-:W2:Y:S04]  /*5e640*/  LDL.LU.64 R24, [R1+0x20c0] ;  /* 0x0020c00001187983 */ /* 0x000ea80000300a00 */
[----:B---3--:R-:W-:Y:S01]  /*5e650*/  STSM.16.M88.4 [R0], R20 ;  /* 0x0000001400007844 */ /* 0x008fe20000000200 */
[----:B------:R-:W-:Y:S06]  /*5e660*/  BAR.SYNC.DEFER_BLOCKING 0x0 ;  /* 0x0000000000007b1d */ /* 0x000fec0000010000 */
[----:B-1----:R0:W-:Y:S04]  /*5e670*/  STL.64 [R1+0x40], R8 ;  /* 0x0000400801007387 */ /* 0x0021e80000100a00 */
[----:B------:R1:W-:Y:S04]  /*5e680*/  STL.64 [R1+0x48], R10 ;  /* 0x0000480a01007387 */ /* 0x0003e80000100a00 */
[----:B0-----:R-:W3:Y:S04]  /*5e690*/  LDL.LU R8, [R1+0x190] ;  /* 0x0001900001087983 */ /* 0x001ee80000300800 */
[----:B------:R-:W0:Y:S01]  /*5e6a0*/  LDS.128 R20, [R2] ;  /* 0x0000000002147984 */ /* 0x000e220000000c00 */
[----:B------:R-:W-:Y:S06]  /*5e6b0*/  BAR.SYNC.DEFER_BLOCKING 0x0 ;  /* 0x0000000000007b1d */ /* 0x000fec0000010000 */
[----:B------:R-:W3:Y:S04]  /*5e6c0*/  LDL.LU R9, [R1+0x194] ;  /* 0x0001940001097983 */ /* 0x000ee80000300800 */
[----:B-1----:R-:W3:Y:S04]  /*5e6d0*/  LDL.LU R10, [R1+0x198] ;  /* 0x00019800010a7983 */ /* 0x002ee80000300800 */
[----:B------:R-:W3:Y:S04]  /*5e6e0*/  LDL.LU R11, [R1+0x19c] ;  /* 0x00019c00010b7983 */ /* 0x000ee80000300800 */
[----:B------:R-:W-:Y:S01]  /*5e6f0*/  STSM.16.M88.4 [R0], R16 ;  /* 0x0000001000007844 */ /* 0x000fe20000000200 */
[----:B------:R-:W-:Y:S06]  /*5e700*/  BAR.SYNC.DEFER_BLOCKING 0x0 ;  /* 0x0000000000007b1d */ /* 0x000fec0000010000 */
[----:B0-----:R-:W-:Y:S04]  /*5e710*/  STL.64 [R1+0x30], R20 ;  /* 0x0000301401007387 */ /* 0x001fe80000100a00 */
[----:B------:R0:W-:Y:S04]  /*5e720*/  STL.64 [R1+0x38], R22 ;  /* 0x0000381601007387 */ /* 0x0001e80000100a00 */
[----:B0-----:R-:W3:Y:S04]  /*5e730*/  LDL.LU.64 R22, [R1+0x20b8] ;  /* 0x0020b80001167983 */ /* 0x001ee80000300a00 */
[----:B------:R-:W3:Y:S04]  /*5e740*/  LDL.LU.64 R20, [R1+0x20b0] ;  /* 0x0020b00001147983 */ /* 0x000ee80000300a00 */
[----:B------:R-:W0:Y:S01]  /*5e750*/  LDS.128 R16, [R2] ;  /* 0x0000000002107984 */ /* 0x000e220000000c00 */
[----:B------:R-:W-:Y:S06]  /*5e760*/  BAR.SYNC.DEFER_BLOCKING 0x0 ;  /* 0x0000000000007b1d */ /* 0x000fec0000010000 */
[----:B0-----:R-:W-:Y:S04]  /*5e770*/  STL.64 [R1+0x20], R16 ;  /* 0x0000201001007387 */ /* 0x001fe80000100a00 */
[----:B------:R0:W-:Y:S04]  /*5e780*/  STL.64 [R1+0x28], R18 ;  /* 0x0000281201007387 */ /* 0x0001e80000100a00 */
[----:B0-----:R-:W3:Y:S04]  /*5e790*/  LDL.LU.64 R18, [R1+0x20a8] ;  /* 0x0020a80001127983 */ /* 0x001ee80000300a00 */
[----:B------:R-:W3:Y:S04]  /*5e7a0*/  LDL.LU.64 R16, [R1+0x20a0] ;  /* 0x0020a00001107983 */ /* 0x000ee80000300a00 */
[----:B----4-:R-:W-:Y:S01]  /*5e7b0*/  STSM.16.M88.4 [R0], R4 ;  /* 0x0000000400007844 */ /* 0x010fe20000000200 */
[----:B------:R-:W-:Y:S06]  /*5e7c0*/  BAR.SYNC.DEFER_BLOCKING 0x0 ;  /* 0x0000000000007b1d */ /* 0x000fec0000010000 */
[----:B------:R-:W0:Y:S02]  /*5e7d0*/  LDS.128 R4, [R2] ;  /* 0x0000000002047984 */ /* 0x000e240000000c00 */
[----:B------:R-:W-:Y:S06]  /*5e7e0*/  BAR.SYNC.DEFER_BLOCKING 0x0 ;  /* 0x0000000000007b1d */ /* 0x000fec0000010000 */
[----:B------:R-:W-:Y:S04]  /*5e7f0*/  STSM.16.M88.4 [R0], R12 ;  /* 0x0000000c00007844 */ /* 0x000fe80000000200 */
[----:B0-----:R-:W-:Y:S04]  /*5e800*/  STL.64 [R1+0x10], R4 ;  /* 0x0000100401007387 */ /* 0x001fe80000100a00 */
[----:B------:R-:W-:Y:S01]  /*5e810*/  STL.64 [R1+0x18], R6 ;  /* 0x0000180601007387 */ /* 0x000fe20000100a00 */
[----:B------:R-:W-:Y:S06]  /*5e820*/  BAR.SYNC.DEFER_BLOCKING 0x0 ;  /* 0x0000000000007b1d */ /* 0x000fec0000010000 */
[----:B------:R-:W0:Y:S02]  /*5e830*/  LDS.128 R4, [R2] ;  /* 0x0000000002047984 */ /* 0x000e240000000c00 */
[----:B------:R-:W-:Y:S06]  /*5e840*/  BAR.SYNC.DEFER_BLOCKING 0x0 ;  /* 0x0000000000007b1d */ /* 0x000fec0000010000 */
[----:B--2---:R-:W-:Y:S04]  /*5e850*/  STSM.16.M88.4 [R0], R24 ;  /* 0x0000001800007844 */ /* 0x004fe80000000200 */
[----:B0-----:R-:W-:Y:S04]  /*5e860*/  STL.64 [R1+0x1b0], R4 ;  /* 0x0001b00401007387 */ /* 0x001fe80000100a00 */
[----:B------:R-:W-:Y:S01]  /*5e870*/  STL.64 [R1+0x1b8], R6 ;  /* 0x0001b80601007387 */ /* 0x000fe20000100a00 */
[----:B------:R-:W-:Y:S06]  /*5e880*/  BAR.SYNC.DEFER_BLOCKING 0x0 ;  /* 0x0000000000007b1d */ /* 0x000fec0000010000 */
[----:B------:R-:W0:Y:S02]  /*5e890*/  LDS.128 R4, [R2] ;  /* 0x0000000002047984 */ /* 0x000e240000000c00 */
[----:B------:R-:W-:Y:S06]  /*5e8a0*/  BAR.SYNC.DEFER_BLOCKING 0x0 ;  /* 0x0000000000007b1d */ /* 0x000fec0000010000 */
[----:B0-----:R-:W-:Y:S04]  /*5e8b0*/  STL.64 [R1+0x1a0], R4 ;  /* 0x0001a00401007387 */ /* 0x001fe80000100a00 */
[----:B------:R-:W-:Y:S04]  /*5e8c0*/  STL.64 [R1+0x1a8], R6 ;  /* 0x0001a80601007387 */ /* 0x000fe80000100a00 */
[----:B---3--:R-:W-:Y:S01]  /*5e8d0*/  STSM.16.M88.4 [R0], R20 ;  /* 0x0000001400007844 */ /* 0x008fe20000000200 */
[----:B------:R-:W-:Y:S06]  /*5e8e0*/  BAR.SYNC.DEFER_BLOCKING 0x0 ;  /* 0x0000000000007b1d */ /* 0x000fec0000010000 */
[----:B------:R-:W0:Y:S02]  /*5e8f0*/  LDS.128 R4, [R2] ;  /* 0x0000000002047984 */ /* 0x000e240000000c00 */
[----:B------:R-:W-:Y:S06]  /*5e900*/  BAR.SYNC.DEFER_BLOCKING 0x0 ;  /* 0x0000000000007b1d */ /* 0x000fec0000010000 */
[----:B------:R-:W-:Y:S02]  /*5e910*/  STSM.16.M88.4 [R0], R16 ;  /* 0x0000001000007844 */ /* 0x000fe40000000200 */
[----:B------:R-:W-:Y:S06]  /*5e920*/  BAR.SYNC.DEFER_BLOCKING 0x0 ;  /* 0x0000000000007b1d */ /* 0x000fec0000010000 */
[----:B0-----:R-:W-:Y:S04]  /*5e930*/  STL.64 [R1], R4 ;  /* 0x0000000401007387 */ /* 0x001fe80000100a00 */
[----:B------:R-:W-:Y:S04]  /*5e940*/  STL.64 [R1+0x8], R6 ;  /* 0x0000080601007387 */ /* 0x000fe80000100a00 */
[----:B------:R-:W0:Y:S01]  /*5e950*/  LDS.128 R16, [R2] ;  /* 0x0000000002107984 */ /* 0x000e220000000c00 */
[----:B------:R-:W-:Y:S06]  /*5e960*/  BAR.SYNC.DEFER_BLOCKING 0x0 ;  /* 0x0000000000007b1d */ /* 0x000fec0000010000 */
[----:B------:R-:W-:Y:S04]  /*5e970*/  STSM.16.M88.4 [R0], R8 ;  /* 0x0000000800007844 */ /* 0x000fe80000000200 */
[----:B0-----:R0:W-:Y:S04]  /*5e980*/  STL [R1+0x2014], R16 ;  /* 0x0020141001007387 */ /* 0x0011e80000100800 */
[----:B------:R1:W-:Y:S04]  /*5e990*/  STL [R1+0x2010], R17 ;  /* 0x0020101101007387 */ /* 0x0003e80000100800 */
[----:B------:R2:W-:Y:S04]  /*5e9a0*/  STL [R1+0x200c], R18 ;  /* 0x00200c1201007387 */ /* 0x0005e80000100800 */
[----:B------:R3:W-:Y:S04]  /*5e9b0*/  STL [R1+0x2008], R19 ;  /* 0x0020081301007387 */ /* 0x0007e80000100800 */
[----:B0-----:R-:W4:Y:S04]  /*5e9c0*/  LDL.LU R16, [R1+0x160] ;  /* 0x0001600001107983 */ /* 0x001f280000300800 */
[----:B-1----:R-:W4:Y:S04]  /*5e9d0*/  LDL.LU R17, [R1+0x164] ;  /* 0x0001640001117983 */ /* 0x002f280000300800 */
[----:B--2---:R-:W2:Y:S04]  /*5e9e0*/  LDL.LU R18, [R1+0x168] ;  /* 0x0001680001127983 */ /* 0x004ea80000300800 */
[----:B---3--:R-:W2:Y:S01]  /*5e9f0*/  LDL.LU R19, [R1+0x16c] ;  /* 0x00016c0001137983 */ /* 0x008ea20000300800 */
[----:B------:R-:W-:Y:S06]  /*5ea00*/  BAR.SYNC.DEFER_BLOCKING 0x0 ;  /* 0x0000000000007b1d */ /* 0x000fec0000010000 */
        /* <DEDUP_REMOVED lines=35> */
[----:B0-----:R-:W-:Y:S04]  /*5ec40*/  STL.64 [R1+0x190], R16 ;  /* 0x0001901001007387 */ /* 0x001fe80000100a00 */
        /* <DEDUP_REMOVED lines=30> */
[----:B---3--:R-:W-:Y:S04]  /*5ee30*/  STSM.16.M88.4 [R0], R24 ;  /* 0x0000001800007844 */ /* 0x008fe80000000200 */
[----:B0-----:R-:W-:Y:S04]  /*5ee40*/  STL.64 [R1+0x150], R16 ;  /* 0x0001501001007387 */ /* 0x001fe80000100a00 */
[----:B------:R-:W-:Y:S01]  /*5ee50*/  STL.64 [R1+0x158], R18 ;  /* 0x0001581201007387 */ /* 0x000fe20000100a00 */
[----:B------:R-:W-:Y:S06]  /*5ee60*/  BAR.SYNC.DEFER_BLOCKING 0x0 ;  /* 0x0000000000007b1d */ /* 0x000fec0000010000 */
[----:B------:R-:W0:Y:S02]  /*5ee70*/  LDS.128 R16, [R2] ;  /* 0x0000000002107984 */ /* 0x000e240000000c00 */
[----:B------:R-:W-:Y:S06]  /*5ee80*/  BAR.SYNC.DEFER_BLOCKING 0x0 ;  /* 0x0000000000007b1d */ /* 0x000fec0000010000 */
[----:B----4-:R-:W-:Y:S02]  /*5ee90*/  STSM.16.M88.4 [R0], R4 ;  /* 0x0000000400007844 */ /* 0x010fe40000000200 */
[----:B------:R-:W-:Y:S06]  /*5eea0*/  BAR.SYNC.DEFER_BLOCKING 0x0 ;  /* 0x0000000000007b1d */ /* 0x000fec0000010000 */
[----:B0-----:R-:W-:Y:S04]  /*5eeb0*/  STL.64 [R1+0x140], R16 ;  /* 0x0001401001007387 */ /* 0x001fe80000100a00 */
[----:B------:R-:W-:Y:S04]  /*5eec0*/  STL.64 [R1+0x148], R18 ;  /* 0x0001481201007387 */ /* 0x000fe80000100a00 */
[----:B------:R-:W0:Y:S01]  /*5eed0*/  LDS.128 R4, [R2] ;  /* 0x0000000002047984 */ /* 0x000e220000000c00 */
[----:B------:R-:W-:Y:S06]  /*5eee0*/  BAR.SYNC.DEFER_BLOCKING 0x0 ;  /* 0x0000000000007b1d */ /* 0x000fec0000010000 */
[----:B------:R-:W-:Y:S04]  /*5eef0*/  STSM.16.M88.4 [R0], R12 ;  /* 0x0000000c00007844 */ /* 0x000fe80000000200 */
[----:B0-----:R-:W-:Y:S04]  /*5ef00*/  STL.64 [R1+0x130], R4 ;  /* 0x0001300401007387 */ /* 0x001fe80000100a00 */
[----:B------:R-:W-:Y:S01]  /*5ef10*/  STL.64 [R1+0x138], R6 ;  /* 0x0001380601007387 */ /* 0x000fe20000100a00 */
[----:B------:R-:W-:Y:S06]  /*5ef20*/  BAR.SYNC.DEFER_BLOCKING 0x0 ;  /* 0x0000000000007b1d */ /* 0x000fec0000010000 */
[----:B------:R-:W0:Y:S02]  /*5ef30*/  LDS.128 R4, [R2] ;  /* 0x0000000002047984 */ /* 0x000e240000000c00 */
[----:B------:R-:W-:Y:S06]  /*5ef40*/  BAR.SYNC.DEFER_BLOCKING 0x0 ;  /* 0x0000000000007b1d */ /* 0x000fec0000010000 */
[----:B------:R-:W-:Y:S04]  /*5ef50*/  STSM.16.M88.4 [R0], R8 ;  /* 0x0000000800007844 */ /* 0x000fe80000000200 */
[----:B0-----:R0:W-:Y:S04]  /*5ef60*/  STL.64 [R1+0x120], R4 ;  /* 0x0001200401007387 */ /* 0x0011e80000100a00 */
[----:B------:R1:W-:Y:S04]  /*5ef70*/  STL.64 [R1+0x128], R6 ;  /* 0x0001280601007387 */ /* 0x0003e80000100a00 */
[----:B------:R-:W2:Y:S04]  /*5ef80*/  LDL.LU R24, [R1+0x100] ;  /* 0x0001000001187983 */ /* 0x000ea80000300800 */
[----:B------:R-:W2:Y:S04]  /*5ef90*/  LDL.LU R25, [R1+0x104] ;  /* 0x0001040001197983 */ /* 0x000ea80000300800 */
[----:B------:R-:W2:Y:S04]  /*5efa0*/  LDL.LU R26, [R1+0x108] ;  /* 0x00010800011a7983 */ /* 0x000ea80000300800 */
[----:B------:R-:W2:Y:S04]  /*5efb0*/  LDL.LU R27, [R1+0x10c] ;  /* 0x00010c00011b7983 */ /* 0x000ea80000300800 */
[----:B0-----:R-:W3:Y:S04]  /*5efc0*/  LDL.LU R4, [R1+0xe0] ;  /* 0x0000e00001047983 */ /* 0x001ee80000300800 */
[----:B------:R-:W3:Y:S04]  /*5efd0*/  LDL.LU R5, [R1+0xe4] ;  /* 0x0000e40001057983 */ /* 0x000ee80000300800 */
[----:B-1----:R-:W4:Y:S04]  /*5efe0*/  LDL.LU R6, [R1+0xe8] ;  /* 0x0000e80001067983 */ /* 0x002f280000300800 */
[----:B------:R-:W4:Y:S01]  /*5eff0*/  LDL.LU R7, [R1+0xec] ;  /* 0x0000ec0001077983 */ /* 0x000f220000300800 */
[----:B------:R-:W-:Y:S06]  /*5f000*/  BAR.SYNC.DEFER_BLOCKING 0x0 ;  /* 0x0000000000007b1d */ /* 0x000fec0000010000 */
[----:B----4-:R-:W-:Y:S04]  /*5f010*/  STL.64 [R1+0x2058], R6 ;  /* 0x0020580601007387 */ /* 0x010fe80000100a00 */
[----:B---3--:R0:W-:Y:S04]  /*5f020*/  STL.64 [R1+0x2050], R4 ;  /* 0x0020500401007387 */ /* 0x0081e80000100a00 */
[----:B0-----:R-:W3:Y:S04]  /*5f030*/  LDL.LU R4, [R1+0xf0] ;  /* 0x0000f00001047983 */ /* 0x001ee80000300800 */
[----:B------:R-:W3:Y:S04]  /*5f040*/  LDL.LU R5, [R1+0xf4] ;  /* 0x0000f40001057983 */ /* 0x000ee80000300800 */
[----:B------:R-:W4:Y:S04]  /*5f050*/  LDL.LU R6, [R1+0xf8] ;  /* 0x0000f80001067983 */ /* 0x000f280000300800 */
[----:B------:R-:W4:Y:S04]  /*5f060*/  LDL.LU R7, [R1+0xfc] ;  /* 0x0000fc0001077983 */ /* 0x000f280000300800 */
[----:B----4-:R-:W-:Y:S04]  /*5f070*/  STL.64 [R1+0x2068], R6 ;  /* 0x0020680601007387 */ /* 0x010fe80000100a00 */
[----:B---3--:R-:W-:Y:S04]  /*5f080*/  STL.64 [R1+0x2060], R4 ;  /* 0x0020600401007387 */ /* 0x008fe80000100a00 */
[----:B------:R-:W0:Y:S01]  /*5f090*/  LDS.128 R4, [R2] ;  /* 0x0000000002047984 */ /* 0x000e220000000c00 */
[----:B------:R-:W-:Y:S06]  /*5f0a0*/  BAR.SYNC.DEFER_BLOCKING 0x0 ;  /* 0x0000000000007b1d */ /* 0x000fec0000010000 */
[----:B------:R-:W3:Y:S04]  /*5f0b0*/  LDL.LU R16, [R1+0xd0] ;  /* 0x0000d00001107983 */ /* 0x000ee80000300800 */
[----:B------:R-:W3:Y:S04]  /*5f0c0*/  LDL.LU R17, [R1+0xd4] ;  /* 0x0000d40001117983 */ /* 0x000ee80000300800 */
[----:B------:R-:W3:Y:S04]  /*5f0d0*/  LDL.LU R18, [R1+0xd8] ;  /* 0x0000d80001127983 */ /* 0x000ee80000300800 */
[----:B------:R-:W3:Y:S04]  /*5f0e0*/  LDL.LU R19, [R1+0xdc] ;  /* 0x0000dc0001137983 */ /* 0x000ee80000300800 */
[----:B--2---:R1:W-:Y:S04]  /*5f0f0*/  STSM.16.M88.4 [R0], R24 ;  /* 0x0000001800007844 */ /* 0x0043e80000000200 */
[----:B------:R-:W2:Y:S04]  /*5f100*/  LDL.LU R20, [R1+0xc0] ;  /* 0x0000c00001147983 */ /* 0x000ea80000300800 */
[----:B------:R-:W2:Y:S04]  /*5f110*/  LDL.LU R21, [R1+0xc4] ;  /* 0x0000c40001157983 */ /* 0x000ea80000300800 */
[----:B------:R-:W2:Y:S04]  /*5f120*/  LDL.LU R22, [R1+0xc8] ;  /* 0x0000c80001167983 */ /* 0x000ea80000300800 */
[----:B------:R-:W2:Y:S01]  /*5f130*/  LDL.LU R23, [R1+0xcc] ;  /* 0x0000cc0001177983 */ /* 0x000ea20000300800 */
[----:B------:R-:W-:Y:S06]  /*5f140*/  BAR.SYNC.DEFER_BLOCKING 0x0 ;  /* 0x0000000000007b1d */ /* 0x000fec0000010000 */
[----:B------:R-:W4:Y:S04]  /*5f150*/  LDL.LU R8, [R1+0xb0] ;  /* 0x0000b00001087983 */ /* 0x000f280000300800 */
[----:B0-----:R-:W-:Y:S04]  /*5f160*/  STL.64 [R1+0x110], R4 ;  /* 0x0001100401007387 */ /* 0x001fe80000100a00 */
[----:B------:R-:W-:Y:S04]  /*5f170*/  STL.64 [R1+0x118], R6 ;  /* 0x0001180601007387 */ /* 0x000fe80000100a00 */
[----:B------:R-:W4:Y:S04]  /*5f180*/  LDL.LU R9, [R1+0xb4] ;  /* 0x0000b40001097983 */ /* 0x000f280000300800 */
[----:B------:R-:W0:Y:S04]  /*5f190*/  LDS.128 R4, [R2] ;  /* 0x0000000002047984 */ /* 0x000e280000000c00 */
[----:B------:R-:W4:Y:S04]  /*5f1a0*/  LDL.LU R10, [R1+0xb8] ;  /* 0x0000b800010a7983 */ /* 0x000f280000300800 */
[----:B------:R-:W4:Y:S04]  /*5f1b0*/  LDL.LU R11, [R1+0xbc] ;  /* 0x0000bc00010b7983 */ /* 0x000f280000300800 */
[----:B------:R-:W4:Y:S04]  /*5f1c0*/  LDL.LU R12, [R1+0xa0] ;  /* 0x0000a000010c7983 */ /* 0x000f280000300800 */
[----:B------:R-:W4:Y:S04]  /*5f1d0*/  LDL.LU R13, [R1+0xa4] ;  /* 0x0000a400010d7983 */ /* 0x000f280000300800 */
[----:B------:R-:W4:Y:S04]  /*5f1e0*/  LDL.LU R14, [R1+0xa8] ;  /* 0x0000a800010e7983 */ /* 0x000f280000300800 */
[----:B------:R-:W4:Y:S04]  /*5f1f0*/  LDL.LU R15, [R1+0xac] ;  /* 0x0000ac00010f7983 */ /* 0x000f280000300800 */
[----:B-1----:R-:W4:Y:S04]  /*5f200*/  LDL.LU R24, [R1+0x90] ;  /* 0x0000900001187983 */ /* 0x002f280000300800 */
[----:B------:R-:W4:Y:S04]  /*5f210*/  LDL.LU R25, [R1+0x94] ;  /* 0x0000940001197983 */ /* 0x000f280000300800 */
[----:B------:R-:W4:Y:S04]  /*5f220*/  LDL.LU R26, [R1+0x98] ;  /* 0x00009800011a7983 */ /* 0x000f280000300800 */
[----:B------:R-:W4:Y:S04]  /*5f230*/  LDL.LU R27, [R1+0x9c] ;  /* 0x00009c00011b7983 */ /* 0x000f280000300800 */
[----:B0-----:R-:W-:Y:S04]  /*5f240*/  STL.64 [R1+0x100], R4 ;  /* 0x0001000401007387 */ /* 0x001fe80000100a00 */
[----:B------:R0:W-:Y:S01]  /*5f250*/  STL.64 [R1+0x108], R6 ;  /* 0x0001080601007387 */ /* 0x0001e20000100a00 */
[----:B------:R-:W-:Y:S06]  /*5f260*/  BAR.SYNC.DEFER_BLOCKING 0x0 ;  /* 0x0000000000007b1d */ /* 0x000fec0000010000 */
[----:B0-----:R-:W3:Y:S04]  /*5f270*/  LDL.LU.64 R6, [R1+0x2068] ;  /* 0x0020680001067983 */ /* 0x001ee80000300a00 */
[----:B------:R-:W3:Y:S04]  /*5f280*/  LDL.LU.64 R4, [R1+0x2060] ;  /* 0x0020600001047983 */ /* 0x000ee80000300a00 */
[----:B---3--:R-:W-:Y:S01]  /*5f290*/  STSM.16.M88.4 [R0], R4 ;  /* 0x0000000400007844 */ /* 0x008fe20000000200 */
[----:B------:R-:W-:Y:S06]  /*5f2a0*/  BAR.SYNC.DEFER_BLOCKING 0x0 ;  /* 0x0000000000007b1d */ /* 0x000fec0000010000 */
[----:B------:R-:W0:Y:S04]  /*5f2b0*/  LDS.128 R4, [R2] ;  /* 0x0000000002047984 */ /* 0x000e280000000c00 */
[----:B0-----:R-:W-:Y:S04]  /*5f2c0*/  STL.64 [R1+0xf0], R4 ;  /* 0x0000f00401007387 */ /* 0x001fe80000100a00 */
[----:B------:R0:W-:Y:S04]  /*5f2d0*/  STL.64 [R1+0xf8], R6 ;  /* 0x0000f80601007387 */ /* 0x0001e80000100a00 */
[----:B0-----:R-:W3:Y:S04]  /*5f2e0*/  LDL.LU.64 R6, [R1+0x2058] ;  /* 0x0020580001067983 */ /* 0x001ee80000300a00 */
[----:B------:R-:W3:Y:S01]  /*5f2f0*/  LDL.LU.64 R4, [R1+0x2050] ;  /* 0x0020500001047983 */ /* 0x000ee20000300a00 */
[----:B------:R-:W-:Y:S06]  /*5f300*/  BAR.SYNC.DEFER_BLOCKING 0x0 ;  /* 0x0000000000007b1d */ /* 0x000fec0000010000 */
[----:B---3--:R-:W-:Y:S02]  /*5f310*/  STSM.16.M88.4 [R0], R4 ;  /* 0x0000000400007844 */ /* 0x008fe40000000200 */
        /* <DEDUP_REMOVED lines=9> */
[----:B0-----:R-:W3:Y:S04]  /*5f3b0*/  LDL.LU.64 R6, [R1+0x2048] ;  /* 0x0020480001067983 */ /* 0x001ee80000300a00 */
[----:B------:R-:W3:Y:S04]  /*5f3c0*/  LDL.LU.64 R4, [R1+0x2040] ;  /* 0x0020400001047983 */ /* 0x000ee80000300a00 */
[----:B--2---:R0:W-:Y:S04]  /*5f3d0*/  STSM.16.M88.4 [R0], R20 ;  /* 0x0000001400007844 */ /* 0x0041e80000000200 */
[----:B-1----:R-:W-:Y:S04]  /*5f3e0*/  STL.64 [R1+0xd0], R16 ;  /* 0x0000d01001007387 */ /* 0x002fe80000100a00 */
[----:B------:R-:W-:Y:S01]  /*5f3f0*/  STL.64 [R1+0xd8], R18 ;  /* 0x0000d81201007387 */ /* 0x000fe20000100a00 */
[----:B0-----:R-:W0:Y:S08]  /*5f400*/  LDC R20, c[0x0][0x244] ;  /* 0x00009100ff147b82 */ /* 0x001e300000000800 */
[----:B------:R-:W-:Y:S06]  /*5f410*/  BAR.SYNC.DEFER_BLOCKING 0x0 ;  /* 0x0000000000007b1d */ /* 0x000fec0000010000 */
[----:B------:R-:W1:Y:S02]  /*5f420*/  LDS.128 R16, [R2] ;  /* 0x0000000002107984 */ /* 0x000e640000000c00 */
[----:B------:R-:W-:Y:S06]  /*5f430*/  BAR.SYNC.DEFER_BLOCKING 0x0 ;  /* 0x0000000000007b1d */ /* 0x000fec0000010000 */
[----:B----4-:R-:W-:Y:S02]  /*5f440*/  STSM.16.M88.4 [R0], R8 ;  /* 0x0000000800007844 */ /* 0x010fe40000000200 */
[----:B------:R-:W-:Y:S06]  /*5f450*/  BAR.SYNC.DEFER_BLOCKING 0x0 ;  /* 0x0000000000007b1d */ /* 0x000fec0000010000 */
[----:B-1----:R1:W-:Y:S04]  /*5f460*/  STL.64 [R1+0xc0], R16 ;  /* 0x0000c01001007387 */ /* 0x0023e80000100a00 */
[----:B------:R-:W-:Y:S04]  /*5f470*/  STL.64 [R1+0xc8], R18 ;  /* 0x0000c81201007387 */ /* 0x000fe80000100a00 */
[----:B-1----:R-:W2:Y:S04]  /*5f480*/  LDL R16, [R1+0xbe0] ;  /* 0x000be00001107983 */ /* 0x002ea80000100800 */
[----:B------:R-:W1:Y:S01]  /*5f490*/  LDS.128 R8, [R2] ;  /* 0x0000000002087984 */ /* 0x000e620000000c00 */
[----:B------:R-:W-:Y:S06]  /*5f4a0*/  BAR.SYNC.DEFER_BLOCKING 0x0 ;  /* 0x0000000000007b1d */ /* 0x000fec0000010000 */
[----:B------:R-:W-:Y:S02]  /*5f4b0*/  STSM.16.M88.4 [R0], R12 ;  /* 0x0000000c00007844 */ /* 0x000fe40000000200 */
[----:B------:R-:W-:Y:S06]  /*5f4c0*/  BAR.SYNC.DEFER_BLOCKING 0x0 ;  /* 0x0000000000007b1d */ /* 0x000fec0000010000 */
[----:B-1----:R-:W-:Y:S04]  /*5f4d0*/  STL.64 [R1+0xb0], R8 ;  /* 0x0000b00801007387 */ /* 0x002fe80000100a00 */
[----:B------:R1:W-:Y:S04]  /*5f4e0*/  STL.64 [R1+0xb8], R10 ;  /* 0x0000b80a01007387 */ /* 0x0003e80000100a00 */
[----:B-1----:R-:W4:Y:S04]  /*5f4f0*/  LDL.LU.64 R10, [R1+0x2038] ;  /* 0x00203800010a7983 */ /* 0x002f280000300a00 */
[----:B------:R-:W4:Y:S04]  /*5f500*/  LDL.LU.64 R8, [R1+0x2030] ;  /* 0x0020300001087983 */ /* 0x000f280000300a00 */
[----:B------:R-:W1:Y:S01]  /*5f510*/  LDS.128 R12, [R2] ;  /* 0x00000000020c7984 */ /* 0x000e620000000c00 */
[----:B------:R-:W-:Y:S06]  /*5f520*/  BAR.SYNC.DEFER_BLOCKING 0x0 ;  /* 0x0000000000007b1d */ /* 0x000fec0000010000 */
[----:B-1----:R-:W-:Y:S04]  /*5f530*/  STL.64 [R1+0xa0], R12 ;  /* 0x0000a00c01007387 */ /* 0x002fe80000100a00 */
[----:B------:R1:W-:Y:S04]  /*5f540*/  STL.64 [R1+0xa8], R14 ;  /* 0x0000a80e01007387 */ /* 0x0003e80000100a00 */
[----:B-1----:R-:W4:Y:S04]  /*5f550*/  LDL.LU.64 R14, [R1+0x2028] ;  /* 0x00202800010e7983 */ /* 0x002f280000300a00 */
[----:B------:R-:W4:Y:S04]  /*5f560*/  LDL.LU.64 R12, [R1+0x2020] ;  /* 0x00202000010c7983 */ /* 0x000f280000300a00 */
[----:B------:R-:W4:Y:S04]  /*5f570*/  LDL R3, [R1+0xbdc] ;  /* 0x000bdc0001037983 */ /* 0x000f280000100800 */
[----:B------:R-:W-:Y:S01]  /*5f580*/  STSM.16.M88.4 [R0], R24 ;  /* 0x0000001800007844 */ /* 0x000fe20000000200 */
[----:B------:R-:W-:Y:S06]  /*5f590*/  BAR.SYNC.DEFER_BLOCKING 0x0 ;  /* 0x0000000000007b1d */ /* 0x000fec0000010000 */
[----:B------:R-:W1:Y:S02]  /*5f5a0*/  LDS.128 R24, [R2] ;  /* 0x0000000002187984 */ /* 0x000e640000000c00 */
[----:B------:R-:W-:Y:S06]  /*5f5b0*/  BAR.SYNC.DEFER_BLOCKING 0x0 ;  /* 0x0000000000007b1d */ /* 0x000fec0000010000 */
[----:B-1----:R3:W-:Y:S04]  /*5f5c0*/  STL.64 [R1+0x1c0], R24 ;  /* 0x0001c01801007387 */ /* 0x0027e80000100a00 */
[----:B------:R-:W-:Y:S01]  /*5f5d0*/  STL.64 [R1+0x1c8], R26 ;  /* 0x0001c81a01007387 */ /* 0x000fe20000100a00 */
[----:B---3--:R-:W-:Y:S01]  /*5f5e0*/  IMAD R24, R7, UR24, RZ ;  /* 0x0000001807187c24 */ /* 0x008fe2000f8e02ff */
[----:B--2---:R-:W-:Y:S01]  /*5f5f0*/  ISETP.GE.AND P2, PT, R16, UR8, PT ;  /* 0x0000000810007c0c */ /* 0x004fe2000bf46270 */
[----:B------:R-:W-:-:S03]  /*5f600*/  ULDC.64 UR8, c[0x0][0x228] ;  /* 0x00008a0000087ab9 */ /* 0x000fc60000000a00 */
[----:B------:R-:W-:Y:S01]  /*5f610*/  ISETP.LT.AND P2, PT, R7, UR31, !P2 ;  /* 0x0000001f07007c0c */ /* 0x000fe2000d741270 */
[----:B----4-:R-:W-:Y:S01]  /*5f620*/  STSM.16.M88.4 [R0], R8 ;  /* 0x0000000800007844 */ /* 0x010fe20000000200 */
[----:B------:R-:W-:Y:S06]  /*5f630*/  BAR.SYNC.DEFER_BLOCKING 0x0 ;  /* 0x0000000000007b1d */ /* 0x000fec0000010000 */
[----:B------:R-:W1:Y:S02]  /*5f640*/  LDS.128 R8, [R2] ;  /* 0x0000000002087984 */ /* 0x000e640000000c00 */
[----:B------:R-:W-:Y:S06]  /*5f650*/  BAR.SYNC.DEFER_BLOCKING 0x0 ;  /* 0x0000000000007b1d */ /* 0x000fec0000010000 */
[----:B------:R2:W-:Y:S02]  /*5f660*/  STSM.16.M88.4 [R0], R12 ;  /* 0x0000000c00007844 */ /* 0x0005e40000000200 */
[----:B------:R-:W-:Y:S01]  /*5f670*/  BAR.SYNC.DEFER_BLOCKING 0x0 ;  /* 0x0000000000007b1d */ /* 0x000fe20000010000 */
[C---:B------:R-:W-:Y:S01]  /*5f680*/  ISETP.GE.AND P3, PT, R3.reuse, UR8, PT ;  /* 0x0000000803007c0c */ /* 0x040fe2000bf66270 */
[----:B0-----:R-:W-:-:S03]  /*5f690*/  IMAD R3, R3, R20, RZ ;  /* 0x0000001403037224 */ /* 0x001fc600078e02ff */
[----:B------:R-:W-:Y:S01]  /*5f6a0*/  ISETP.LT.AND P3, PT, R7, UR29, !P3 ;  /* 0x0000001d07007c0c */ /* 0x000fe2000df61270 */
[----:B-1----:R0:W-:Y:S04]  /*5f6b0*/  STL.64 [R1+0x90], R8 ;  /* 0x0000900801007387 */ /* 0x0021e80000100a00 */
[----:B------:R-:W-:Y:S01]  /*5f6c0*/  STL.64 [R1+0x98], R10 ;  /* 0x0000980a01007387 */ /* 0x000fe20000100a00 */
[----:B--2---:R-:W-:-:S03]  /*5f6d0*/  LEA R14, P4, R3, UR4, 0x1 ;  /* 0x00000004030e7c11 */ /* 0x004fc6000f8808ff */
[----:B------:R-:W2:Y:S01]  /*5f6e0*/  LDL.LU R7, [R1+0x201c] ;  /* 0x00201c0001077983 */ /* 0x000ea20000300800 */
[----:B0-----:R-:W-:-:S03]  /*5f6f0*/  IMAD R8, R16, R20, RZ ;  /* 0x0000001410087224 */ /* 0x001fc600078e02ff */
[----:B------:R-:W3:Y:S02]  /*5f700*/  LDL.LU R18, [R1+0x70] ;  /* 0x0000700001127983 */ /* 0x000ee40000300800 */
[C---:B------:R-:W-:Y:S02]  /*5f710*/  LEA R12, P5, R8.reuse, UR4, 0x1 ;  /* 0x00000004080c7c11 */ /* 0x040fe4000f8a08ff */
[----:B------:R-:W4:Y:S02]  /*5f720*/  LDL.LU R17, [R1+0x60] ;  /* 0x0000600001117983 */ /* 0x000f240000300800 */
[----:B------:R-:W-:Y:S02]  /*5f730*/  LEA.HI.X.SX32 R13, R8, UR5, 0x1, P5 ;  /* 0x00000005080d7c11 */ /* 0x000fe4000a8f0eff */
[----:B------:R-:W3:Y:S04]  /*5f740*/  LDL R19, [R1+0xc7c] ;  /* 0x000c7c0001137983 */ /* 0x000ee80000100800 */
[----:B------:R-:W0:Y:S01]  /*5f750*/  LDS.128 R8, [R2] ;  /* 0x0000000002087984 */ /* 0x000e220000000c00 */
[----:B------:R-:W-:Y:S01]  /*5f760*/  BAR.SYNC.DEFER_BLOCKING 0x0 ;  /* 0x0000000000007b1d */ /* 0x000fe20000010000 */
[----:B------:R-:W-:Y:S01]  /*5f770*/  LEA.HI.X.SX32 R15, R3, UR5, 0x1, P4 ;  /* 0x00000005030f7c11 */ /* 0x000fe2000a0f0eff */
[--C-:B------:R-:W-:Y:S01]  /*5f780*/  IMAD R22, R20, 0x80, R3.reuse ;  /* 0x0000008014167824 */ /* 0x100fe200078e0203 */
[----:B------:R-:W-:-:S03]  /*5f790*/  PRMT R3, R29, 0x7632, R3 ;  /* 0x000076321d037816 */ /* 0x000fc60000000003 */
[----:B0-----:R0:W-:Y:S04]  /*5f7a0*/  STL [R1+0x2004], R8 ;  /* 0x0020040801007387 */ /* 0x0011e80000100800 */
[----:B0-----:R-:W4:Y:S04]  /*5f7b0*/  LDL R8, [R1+0xbe0] ;  /* 0x000be00001087983 */ /* 0x001f280000100800 */
[----:B------:R0:W-:Y:S04]  /*5f7c0*/  STL [R1+0x2000], R9 ;  /* 0x0020000901007387 */ /* 0x0001e80000100800 */
[----:B0-----:R-:W4:Y:S04]  /*5f7d0*/  LDL R9, [R1+0xbdc] ;  /* 0x000bdc0001097983 */ /* 0x001f280000100800 */
[----:B------:R-:W-:Y:S04]  /*5f7e0*/  STL [R1+0x1ffc], R2 ;  /* 0x001ffc0201007387 */ /* 0x000fe80000100800 */
[----:B------:R0:W-:Y:S04]  /*5f7f0*/  STL [R1+0x1ff8], R10 ;  /* 0x001ff80a01007387 */ /* 0x0001e80000100800 */
[----:B0-----:R-:W3:Y:S04]  /*5f800*/  LDL.LU R10, [R1+0xb08] ;  /* 0x000b0800010a7983 */ /* 0x001ee80000300800 */
[----:B------:R0:W-:Y:S04]  /*5f810*/  STL [R1+0x1ff4], R11 ;  /* 0x001ff40b01007387 */ /* 0x0001e80000100800 */
[----:B0-----:R-:W4:Y:S04]  /*5f820*/  LDL.LU R11, [R1+0xbe4] ;  /* 0x000be400010b7983 */ /* 0x001f280000300800 */
[----:B--2---:R0:W-:Y:S02]  /*5f830*/  STSM.16.M88.4 [R0], R4 ;  /* 0x0000000400007844 */ /* 0x0041e40000000200 */
[----:B0-----:R-:W-:Y:S01]  /*5f840*/  IMAD.WIDE R4, R24, 0x2, R14 ;  /* 0x0000000218047825 */ /* 0x001fe200078e020e */
[----:B------:R-:W-:Y:S06]  /*5f850*/  BAR.SYNC.DEFER_BLOCKING 0x0 ;  /* 0x0000000000007b1d */ /* 0x000fec0000010000 */
[----:B------:R0:W-:Y:S04]  /*5f860*/  @P3 STG.E.U16 desc[UR6][R4.64], R29 ;  /* 0x0000001d04003986 */ /* 0x0001e8000c101506 */
[----:B0-----:R-:W2:Y:S04]  /*5f870*/  LDL.LU R29, [R1+0x2018] ;  /* 0x00201800011d7983 */ /* 0x001ea80000300800 */
[----:B------:R-:W2:Y:S04]  /*5f880*/  LDL.LU R2, [R1+0x50] ;  /* 0x0000500001027983 */ /* 0x000ea80000300800 */
[----:B------:R-:W2:Y:S01]  /*5f890*/  LDL.LU R16, [R1+0x84] ;  /* 0x0000840001107983 */ /* 0x000ea20000300800 */
[----:B------:R-:W-:-:S02]  /*5f8a0*/  IMAD R0, R20, 0x40, R22 ;  /* 0x0000004014007824 */ /* 0x000fc400078e0216 */
[----:B------:R-:W-:-:S03]  /*5f8b0*/  IMAD.WIDE R20, R24, 0x2, R12 ;  /* 0x0000000218147825 */ /* 0x000fc600078e020c */
[----:B------:R-:W-:Y:S02]  /*5f8c0*/  LEA R6, P4, R0, UR4, 0x1 ;  /* 0x0000000400067c11 */ /* 0x000fe4000f8808ff */
[----:B------:R0:W-:Y:S01]  /*5f8d0*/  @P2 STG.E.U16 desc[UR6][R20.64], R3 ;  /* 0x0000000314002986 */ /* 0x0001e2000c101506 */
[----:B------:R-:W-:Y:S02]  /*5f8e0*/  LEA R4, P3, R22, UR4, 0x1 ;  /* 0x0000000416047c11 */ /* 0x000fe4000f8608ff */
[----:B------:R-:W-:Y:S02]  /*5f8f0*/  LEA.HI.X.SX32 R7, R0, UR5, 0x1, P4 ;  /* 0x0000000500077c11 */ /* 0x000fe4000a0f0eff */
[----:B------:R-:W-:Y:S01]  /*5f900*/  LEA.HI.X.SX32 R5, R22, UR5, 0x1, P3 ;  /* 0x0000000516057c11 */ /* 0x000fe200098f0eff */
[----:B------:R-:W-:Y:S02]  /*5f910*/  ULDC.64 UR4, c[0x0][0x228] ;  /* 0x00008a0000047ab9 */ /* 0x000fe40000000a00 */
[----:B------:R-:W-:Y:S01]  /*5f920*/  IMAD.WIDE R22, R24, 0x2, R4 ;  /* 0x0000000218167825 */ /* 0x000fe200078e0204 */
[----:B---3--:R-:W-:Y:S01]  /*5f930*/  ISETP.GE.AND P2, PT, R10, UR9, PT ;  /* 0x000000090a007c0c */ /* 0x008fe2000bf46270 */
[----:B------:R-:W-:-:S03]  /*5f940*/  ULDC.64 UR8, c[0x0][0x228] ;  /* 0x00008a0000087ab9 */ /* 0x000fc60000000a00 */
[----:B------:R-:W-:Y:S01]  /*5f950*/  ISETP.LT.AND P4, PT, R19, UR12, !P2 ;  /* 0x0000000c13007c0c */ /* 0x000fe2000d781270 */
[----:B0-----:R-:W-:Y:S01]  /*5f960*/  VIADD R3, R24, UR24 ;  /* 0x0000001818037c36 */ /* 0x001fe20008000000 */
[----:B----4-:R-:W-:Y:S01]  /*5f970*/  ISETP.LT.AND P5, PT, R9, UR8, !P1 ;  /* 0x0000000809007c0c */ /* 0x010fe2000cfa1270 */
[----:B------:R-:W-:Y:S01]  /*5f980*/  VIADD R0, R10, 0x2 ;  /* 0x000000020a007836 */ /* 0x000fe20000000000 */
[----:B------:R-:W-:Y:S02]  /*5f990*/  ISETP.LT.AND P6, PT, R8, UR4, !P1 ;  /* 0x0000000408007c0c */ /* 0x000fe4000cfc1270 */
[----:B------:R-:W-:Y:S01]  /*5f9a0*/  ISETP.LT.AND P3, PT, R11, UR10, !P2 ;  /* 0x0000000a0b007c0c */ /* 0x000fe2000d761270 */
[----:B------:R-:W-:-:S06]  /*5f9b0*/  ULDC UR12, c[0x0][0x228] ;  /* 0x00008a00000c7ab9 */ /* 0x000fcc0000000800 */
[----:B------:R0:W-:Y:S01]  /*5f9c0*/  @P4 STG.E.U16 desc[UR6][R22.64], R18 ;  /* 0x0000001216004986 */ /* 0x0001e2000c101506 */
[----:B------:R-:W-:Y:S01]  /*5f9d0*/  IMAD.WIDE R24, R24, 0x2, R6 ;  /* 0x0000000218187825 */ /* 0x000fe200078e0206 */
[----:B------:R-:W-:Y:S01]  /*5f9e0*/  ISETP.LT.AND P4, PT, R19, UR20, !P1 ;  /* 0x0000001413007c0c */ /* 0x000fe2000cf81270 */
[----:B------:R-:W-:Y:S02]  /*5f9f0*/  ULDC UR4, c[0x0][0x22c] ;  /* 0x00008b0000047ab9 */ /* 0x000fe40000000800 */
[----:B------:R-:W-:Y:S01]  /*5fa00*/  IMAD.WIDE R20, R3, 0x2, R14 ;  /* 0x0000000203147825 */ /* 0x000fe200078e020e */
[----:B------:R-:W-:Y:S01]  /*5fa10*/  ISETP.GE.AND P2, PT, R0, UR14, PT ;  /* 0x0000000e00007c0c */ /* 0x000fe2000bf46270 */
[----:B------:R-:W-:Y:S01]  /*5fa20*/  ULDC.64 UR14, c[0x0][0x228] ;  /* 0x00008a00000e7ab9 */ /* 0x000fe20000000a00 */
[----:B------:R-:W-:Y:S01]  /*5fa30*/  PRMT R28, R17, 0x7632, R28 ;  /* 0x00007632111c7816 */ /* 0x000fe2000000001c */
[----:B------:R-:W-:Y:S01]  /*5fa40*/  IMAD.WIDE R26, R3, 0x2, R12 ;  /* 0x00000002031a7825 */ /* 0x000fe200078e020c */
[----:B------:R-:W-:Y:S01]  /*5fa50*/  ULDC UR8, c[0x0][0x228] ;  /* 0x00008a0000087ab9 */ /* 0x000fe20000000800 */
[----:B------:R-:W-:-:S02]  /*5fa60*/  ULDC UR10, c[0x0][0x228] ;  /* 0x00008a00000a7ab9 */ /* 0x000fc40000000800 */
[----:B0-----:R-:W-:-:S04]  /*5fa70*/  IMAD.WIDE R22, R3, 0x2, R4 ;  /* 0x0000000203167825 */ /* 0x001fc800078e0204 */
[----:B------:R-:W-:Y:S01]  /*5fa80*/  VIADD R0, R3, UR24 ;  /* 0x0000001803007c36 */ /* 0x000fe20008000000 */
[----:B--2---:R-:W-:Y:S02]  /*5fa90*/  PRMT R29, R18, 0x7632, R29 ;  /* 0x00007632121d7816 */ /* 0x004fe4000000001d */
[----:B------:R-:W2:Y:S04]  /*5faa0*/  LDL.LU R18, [R1+0x74] ;  /* 0x0000740001127983 */ /* 0x000ea80000300800 */
[----:B------:R-:W-:Y:S01]  /*5fab0*/  @P3 STG.E.U16 desc[UR6][R24.64], R29 ;  /* 0x0000001d18003986 */ /* 0x000fe2000c101506 */
[----:B------:R-:W-:-:S03]  /*5fac0*/  ISETP.LT.AND P3, PT, R11, UR18, !P1 ;  /* 0x000000120b007c0c */ /* 0x000fc6000cf61270 */
[----:B------:R0:W-:Y:S01]  /*5fad0*/  @P5 STG.E.U16 desc[UR6][R20.64], R17 ;  /* 0x0000001114005986 */ /* 0x0001e2000c101506 */
[----:B------:R-:W-:-:S03]  /*5fae0*/  ISETP.LT.AND P5, PT, R9, UR16, !P2 ;  /* 0x0000001009007c0c */ /* 0x000fc6000d7a1270 */
[----:B------:R-:W-:Y:S04]  /*5faf0*/  @P6 STG.E.U16 desc[UR6][R26.64], R28 ;  /* 0x0000001c1a006986 */ /* 0x000fe8000c101506 */
[----:B0-----:R-:W3:Y:S01]  /*5fb00*/  LDL.LU R17, [R1+0x64] ;  /* 0x0000640001117983 */ /* 0x001ee20000300800 */
[----:B------:R-:W-:Y:S01]  /*5fb10*/  IMAD.WIDE R24, R3, 0x2, R6 ;  /* 0x0000000203187825 */ /* 0x000fe200078e0206 */
[----:B------:R-:W-:Y:S02]  /*5fb20*/  PRMT R29, R2, 0x7632, R29 ;  /* 0x00007632021d7816 */ /* 0x000fe4000000001d */
[----:B------:R0:W-:Y:S01]  /*5fb30*/  @P4 STG.E.U16 desc[UR6][R22.64], R2 ;  /* 0x0000000216004986 */ /* 0x0001e2000c101506 */
[----:B------:R-:W-:Y:S01]  /*5fb40*/  IMAD.WIDE R20, R0, 0x2, R14 ;  /* 0x0000000200147825 */ /* 0x000fe200078e020e */
[----:B------:R-:W-:-:S02]  /*5fb50*/  PRMT R3, R16, 0x7632, R3 ;  /* 0x0000763210037816 */ /* 0x000fc40000000003 */
[----:B------:R-:W-:Y:S04]  /*5fb60*/  @P3 STG.E.U16 desc[UR6][R24.64], R29 ;  /* 0x0000001d18003986 */ /* 0x000fe8000c101506 */
[----:B0-----:R-:W4:Y:S04]  /*5fb70*/  LDL.LU R2, [R1+0x54] ;  /* 0x0000540001027983 */ /* 0x001f280000300800 */
[----:B------:R0:W-:Y:S04]  /*5fb80*/  @P5 STG.E.U16 desc[UR6][R20.64], R16 ;  /* 0x0000001014005986 */ /* 0x0001e8000c101506 */
[----:B0-----:R-:W4:Y:S01]  /*5fb90*/  LDL.LU R16, [R1+0x88] ;  /* 0x0000880001107983 */ /* 0x001f220000300800 */
[----:B------:R-:W-:Y:S01]  /*5fba0*/  ISETP.LT.AND P6, PT, R8, UR14, !P2 ;  /* 0x0000000e08007c0c */ /* 0x000fe2000d7c1270 */
[----:B------:R-:W-:Y:S01]  /*5fbb0*/  VIADD R28, R10, 0x3 ;  /* 0x000000030a1c7836 */ /* 0x000fe20000000000 */
[----:B------:R-:W-:-:S02]  /*5fbc0*/  ISETP.LT.AND P3, PT, R19, UR22, !P2 ;  /* 0x0000001613007c0c */ /* 0x000fc4000d761270 */
[----:B------:R-:W-:Y:S02]  /*5fbd0*/  ISETP.LT.AND P4, PT, R11, UR26, !P2 ;  /* 0x0000001a0b007c0c */ /* 0x000fe4000d781270 */
[----:B------:R-:W-:Y:S01]  /*5fbe0*/  ISETP.GE.AND P1, PT, R28, UR4, PT ;  /* 0x000000041c007c0c */ /* 0x000fe2000bf26270 */
[----:B------:R-:W-:Y:S01]  /*5fbf0*/  IMAD.WIDE R26, R0, 0x2, R12 ;  /* 0x00000002001a7825 */ /* 0x000fe200078e020c */
[----:B------:R-:W-:Y:S02]  /*5fc00*/  ULDC UR4, c[0x0][0x22c] ;  /* 0x00008b0000047ab9 */ /* 0x000fe40000000800 */
[----:B------:R-:W-:Y:S01]  /*5fc10*/  ISETP.LT.AND P5, PT, R9, UR28, !P1 ;  /* 0x0000001c09007c0c */ /* 0x000fe2000cfa1270 */
[----:B------:R-:W-:Y:S02]  /*5fc20*/  VIADD R28, R10, 0x4 ;  /* 0x000000040a1c7836 */ /* 0x000fe40000000000 */
[----:B------:R-:W-:Y:S01]  /*5fc30*/  IMAD.WIDE R22, R0, 0x2, R4 ;  /* 0x0000000200167825 */ /* 0x000fe200078e0204 */
[----:B------:R0:W-:Y:S01]  /*5fc40*/  @P6 STG.E.U16 desc[UR6][R26.64], R3 ;  /* 0x000000031a006986 */ /* 0x0001e2000c101506 */
[----:B------:R-:W-:-:S02]  /*5fc50*/  ISETP.LT.AND P6, PT, R8, UR30, !P1 ;  /* 0x0000001e08007c0c */ /* 0x000fc4000cfc1270 */
[----:B------:R-:W-:Y:S01]  /*5fc60*/  IMAD.WIDE R24, R0, 0x2, R6 ;  /* 0x0000000200187825 */ /* 0x000fe200078e0206 */
[----:B------:R-:W-:Y:S01]  /*5fc70*/  ISETP.GE.AND P2, PT, R28, UR4, PT ;  /* 0x000000041c007c0c */ /* 0x000fe2000bf46270 */
[----:B------:R-:W-:Y:S02]  /*5fc80*/  ULDC UR4, c[0x0][0x228] ;  /* 0x00008a0000047ab9 */ /* 0x000fe40000000800 */
[----:B0-----:R-:W-:-:S04]  /*5fc90*/  VIADD R3, R0, UR24 ;  /* 0x0000001800037c36 */ /* 0x001fc80008000000 */
[----:B------:R-:W-:-:S04]  /*5fca0*/  IMAD.WIDE R20, R3, 0x2, R14 ;  /* 0x0000000203147825 */ /* 0x000fc800078e020e */
[----:B------:R-:W-:Y:S01]  /*5fcb0*/  IMAD.WIDE R26, R3, 0x2, R12 ;  /* 0x00000002031a7825 */ /* 0x000fe200078e020c */
[----:B--2---:R-:W-:Y:S01]  /*5fcc0*/  PRMT R29, R18, 0x7632, R29 ;  /* 0x00007632121d7816 */ /* 0x004fe2000000001d */
[----:B------:R0:W-:Y:S04]  /*5fcd0*/  @P3 STG.E.U16 desc[UR6][R22.64], R18 ;  /* 0x0000001216003986 */ /* 0x0001e8000c101506 */
[----:B------:R1:W-:Y:S01]  /*5fce0*/  @P4 STG.E.U16 desc[UR6][R24.64], R29 ;  /* 0x0000001d18004986 */ /* 0x0003e2000c101506 */
[----:B------:R-:W-:Y:S01]  /*5fcf0*/  ISETP.LT.AND P4, PT, R19, UR4, !P1 ;  /* 0x0000000413007c0c */ /* 0x000fe2000cf81270 */
[----:B------:R-:W-:Y:S02]  /*5fd00*/  VIADD R28, R10, 0x5 ;  /* 0x000000050a1c7836 */ /* 0x000fe40000000000 */
[----:B0-----:R-:W2:Y:S01]  /*5fd10*/  LDL.LU R18, [R1+0x78] ;  /* 0x0000780001127983 */ /* 0x001ea20000300800 */
[----:B------:R-:W-:Y:S01]  /*5fd20*/  ISETP.LT.AND P3, PT, R11, UR8, !P1 ;  /* 0x000000080b007c0c */ /* 0x000fe2000cf61270 */
[----:B------:R-:W-:Y:S01]  /*5fd30*/  IMAD.WIDE R22, R3, 0x2, R4 ;  /* 0x0000000203167825 */ /* 0x000fe200078e0204 */
[----:B------:R-:W-:Y:S01]  /*5fd40*/  ULDC UR4, c[0x0][0x22c] ;  /* 0x00008b0000047ab9 */ /* 0x000fe20000000800 */
[----:B------:R-:W-:Y:S01]  /*5fd50*/  ULDC UR8, c[0x0][0x228] ;  /* 0x00008a0000087ab9 */ /* 0x000fe20000000800 */
[----:B---3--:R-:W-:Y:S01]  /*5fd60*/  PRMT R0, R17, 0x7632, R0 ;  /* 0x0000763211007816 */ /* 0x008fe20000000000 */
[----:B------:R0:W-:Y:S01]  /*5fd70*/  @P5 STG.E.U16 desc[UR6][R20.64], R17 ;  /* 0x0000001114005986 */ /* 0x0001e2000c101506 */
[----:B------:R-:W-:Y:S01]  /*5fd80*/  ISETP.LT.AND P5, PT, R9, UR10, !P2 ;  /* 0x0000000a09007c0c */ /* 0x000fe2000d7a1270 */
[C---:B-1----:R-:W-:Y:S01]  /*5fd90*/  IMAD.WIDE R24, R3.reuse, 0x2, R6 ;  /* 0x0000000203187825 */ /* 0x042fe200078e0206 */
[----:B----4-:R-:W-:Y:S01]  /*5fda0*/  PRMT R29, R2, 0x7632, R29 ;  /* 0x00007632021d7816 */ /* 0x010fe2000000001d */
[----:B0-----:R-:W3:Y:S01]  /*5fdb0*/  LDL.LU R17, [R1+0x68] ;  /* 0x0000680001117983 */ /* 0x001ee20000300800 */
[----:B------:R-:W-:Y:S01]  /*5fdc0*/  ISETP.GE.AND P1, PT, R28, UR4, PT ;  /* 0x000000041c007c0c */ /* 0x000fe2000bf26270 */
[----:B------:R-:W-:Y:S01]  /*5fdd0*/  ULDC UR4, c[0x0][0x228] ;  /* 0x00008a0000047ab9 */ /* 0x000fe20000000800 */
[----:B------:R-:W-:Y:S01]  /*5fde0*/  ULDC UR10, c[0x0][0x228] ;  /* 0x00008a00000a7ab9 */ /* 0x000fe20000000800 */
[----:B------:R0:W-:Y:S04]  /*5fdf0*/  @P6 STG.E.U16 desc[UR6][R26.64], R0 ;  /* 0x000000001a006986 */ /* 0x0001e8000c101506 */
[----:B------:R1:W-:Y:S01]  /*5fe00*/  @P4 STG.E.U16 desc[UR6][R22.64], R2 ;  /* 0x0000000216004986 */ /* 0x0003e2000c101506 */
[----:B0-----:R-:W-:-:S04]  /*5fe10*/  VIADD R0, R3, UR24 ;  /* 0x0000001803007c36 */ /* 0x001fc80008000000 */
[----:B------:R-:W-:Y:S01]  /*5fe20*/  IMAD.WIDE R20, R0, 0x2, R14 ;  /* 0x0000000200147825 */ /* 0x000fe200078e020e */
[----:B-1----:R-:W4:Y:S01]  /*5fe30*/  LDL.LU R2, [R1+0x58] ;  /* 0x0000580001027983 */ /* 0x002f220000300800 */
[----:B------:R-:W-:-:S03]  /*5fe40*/  PRMT R3, R16, 0x7632, R3 ;  /* 0x0000763210037816 */ /* 0x000fc60000000003 */
[----:B------:R-:W-:Y:S04]  /*5fe50*/  @P3 STG.E.U16 desc[UR6][R24.64], R29 ;  /* 0x0000001d18003986 */ /* 0x000fe8000c101506 */
[----:B------:R0:W-:Y:S04]  /*5fe60*/  @P5 STG.E.U16 desc[UR6][R20.64], R16 ;  /* 0x0000001014005986 */ /* 0x0001e8000c101506 */
[----:B0-----:R-:W4:Y:S01]  /*5fe70*/  LDL.LU R16, [R1+0x8c] ;  /* 0x00008c0001107983 */ /* 0x001f220000300800 */
[----:B------:R-:W-:Y:S02]  /*5fe80*/  ISETP.LT.AND P6, PT, R8, UR12, !P2 ;  /* 0x0000000c08007c0c */ /* 0x000fe4000d7c1270 */
[----:B------:R-:W-:Y:S01]  /*5fe90*/  ISETP.LT.AND P4, PT, R19, UR4, !P2 ;  /* 0x0000000413007c0c */ /* 0x000fe2000d781270 */
[----:B------:R-:W-:Y:S01]  /*5fea0*/  IMAD.WIDE R26, R0, 0x2, R12 ;  /* 0x00000002001a7825 */ /* 0x000fe200078e020c */
[----:B------:R-:W-:Y:S01]  /*5feb0*/  ISETP.LT.AND P3, PT, R11, UR8, !P2 ;  /* 0x000000080b007c0c */ /* 0x000fe2000d761270 */
[----:B------:R-:W-:Y:S01]  /*5fec0*/  ULDC UR12, c[0x0][0x228] ;  /* 0x00008a00000c7ab9 */ /* 0x000fe20000000800 */
[----:B------:R-:W-:Y:S01]  /*5fed0*/  ISETP.LT.AND P5, PT, R9, UR10, !P1 ;  /* 0x0000000a09007c0c */ /* 0x000fe2000cfa1270 */
[----:B------:R-:W-:Y:S01]  /*5fee0*/  VIADD R28, R10, 0x6 ;  /* 0x000000060a1c7836 */ /* 0x000fe20000000000 */
[----:B------:R-:W-:Y:S01]  /*5fef0*/  ULDC UR4, c[0x0][0x22c] ;  /* 0x00008b0000047ab9 */ /* 0x000fe20000000800 */
[----:B------:R-:W-:Y:S01]  /*5ff00*/  IMAD.WIDE R20, R0, 0x2, R4 ;  /* 0x0000000200147825 */ /* 0x000fe200078e0204 */
[----:B------:R-:W-:Y:S01]  /*5ff10*/  ULDC UR8, c[0x0][0x228] ;  /* 0x00008a0000087ab9 */ /* 0x000fe20000000800 */
[----:B------:R-:W-:-:S02]  /*5ff20*/  ULDC UR10, c[0x0][0x228] ;  /* 0x00008a00000a7ab9 */ /* 0x000fc40000000800 */
[----:B------:R0:W-:Y:S01]  /*5ff30*/  @P6 STG.E.U16 desc[UR6][R26.64], R3 ;  /* 0x000000031a006986 */ /* 0x0001e2000c101506 */
[----:B------:R-:W-:Y:S01]  /*5ff40*/  ISETP.LT.AND P6, PT, R8, UR12, !P1 ;  /* 0x0000000c08007c0c */ /* 0x000fe2000cfc1270 */
[----:B------:R-:W-:Y:S01]  /*5ff50*/  IMAD.WIDE R22, R0, 0x2, R6 ;  /* 0x0000000200167825 */ /* 0x000fe200078e0206 */
[----:B------:R-:W-:Y:S01]  /*5ff60*/  ISETP.GE.AND P2, PT, R28, UR4, PT ;  /* 0x000000041c007c0c */ /* 0x000fe2000bf46270 */
[----:B------:R-:W-:Y:S01]  /*5ff70*/  ULDC UR4, c[0x0][0x228] ;  /* 0x00008a0000047ab9 */ /* 0x000fe20000000800 */
[----:B------:R-:W-:Y:S01]  /*5ff80*/  ULDC UR12, c[0x0][0x228] ;  /* 0x00008a00000c7ab9 */ /* 0x000fe20000000800 */
[----:B0-----:R-:W-:-:S04]  /*5ff90*/  VIADD R3, R0, UR24 ;  /* 0x0000001800037c36 */ /* 0x001fc80008000000 */
[----:B------:R-:W-:-:S04]  /*5ffa0*/  IMAD.WIDE R24, R3, 0x2, R14 ;  /* 0x0000000203187825 */ /* 0x000fc800078e020e */
[----:B------:R-:W-:Y:S01]  /*5ffb0*/  IMAD.WIDE R26, R3, 0x2, R12 ;  /* 0x00000002031a7825 */ /* 0x000fe200078e020c */
[----:B--2---:R-:W-:Y:S01]  /*5ffc0*/  PRMT R29, R18, 0x7632, R29 ;  /* 0x00007632121d7816 */ /* 0x004fe2000000001d */
[----:B------:R0:W-:Y:S01]  /*5ffd0*/  @P4 STG.E.U16 desc[UR6][R20.64], R18 ;  /* 0x0000001214004986 */ /* 0x0001e2000c101506 */
[----:B------:R-:W-:Y:S01]  /*5ffe0*/  ISETP.LT.AND P4, PT, R19, UR4, !P1 ;  /* 0x0000000413007c0c */ /* 0x000fe2000cf81270 */
[----:B------:R-:W-:Y:S01]  /*5fff0*/  VIADD R28, R10, 0x7 ;  /* 0x000000070a1c7836 */ /* 0x000fe20000000000 */
[----:B------:R-:W-:Y:S01]  /*60000*/  ULDC UR4, c[0x0][0x22c] ;  /* 0x00008b0000047ab9 */ /* 0x000fe20000000800 */
[----:B------:R1:W-:Y:S01]  /*60010*/  @P3 STG.E.U16 desc[UR6][R22.64], R29 ;  /* 0x0000001d16003986 */ /* 0x0003e2000c101506 */
[----:B------:R-:W-:Y:S01]  /*60020*/  ISETP.LT.AND P3, PT, R11, UR8, !P1 ;  /* 0x000000080b007c0c */ /* 0x000fe2000cf61270 */
[----:B------:R-:W-:Y:S02]  /*60030*/  ULDC UR8, c[0x0][0x228] ;  /* 0x00008a0000087ab9 */ /* 0x000fe40000000800 */
[----:B0-----:R-:W2:Y:S01]  /*60040*/  LDL.LU R18, [R1+0x7c] ;  /* 0x00007c0001127983 */ /* 0x001ea20000300800 */
[----:B------:R-:W-:Y:S01]  /*60050*/  IMAD.WIDE R20, R3, 0x2, R4 ;  /* 0x0000000203147825 */ /* 0x000fe200078e0204 */
[----:B---3--:R-:W-:-:S02]  /*60060*/  PRMT R0, R17, 0x7632, R0 ;  /* 0x0000763211007816 */ /* 0x008fc40000000000 */
        /* <DEDUP_REMOVED lines=46> */
[----:B------:R-:W-:-:S04]  /*60350*/  IMAD.WIDE R20, R3, 0x2, R4 ;  /* 0x0000000203147825 */ /* 0x000fc800078e0204 */
[----:B-1----:R-:W-:Y:S01]  /*60360*/  IMAD.WIDE R22, R3, 0x2, R6 ;  /* 0x0000000203167825 */ /* 0x002fe200078e0206 */
[----:B---3--:R-:W-:Y:S01]  /*60370*/  PRMT R0, R17, 0x7632, R0 ;  /* 0x0000763211007816 */ /* 0x008fe20000000000 */
[----:B------:R0:W-:Y:S01]  /*60380*/  @P5 STG.E.U16 desc[UR6][R24.64], R17 ;  /* 0x0000001118005986 */ /* 0x0001e2000c101506 */
[----:B------:R-:W-:Y:S01]  /*60390*/  ISETP.LT.AND P5, PT, R9, UR10, !P2 ;  /* 0x0000000a09007c0c */ /* 0x000fe2000d7a1270 */
[----:B------:R-:W-:Y:S02]  /*603a0*/  ULDC UR10, c[0x0][0x228] ;  /* 0x00008a00000a7ab9 */ /* 0x000fe40000000800 */
[----:B------:R1:W-:Y:S04]  /*603b0*/  @P6 STG.E.U16 desc[UR6][R26.64], R0 ;  /* 0x000000001a006986 */ /* 0x0003e8000c101506 */
[----:B0-----:R-:W3:Y:S01]  /*603c0*/  LDL.LU R17, [R1+0x20] ;  /* 0x0000200001117983 */ /* 0x001ee20000300800 */
[----:B-1----:R-:W-:Y:S01]  /*603d0*/  VIADD R0, R3, UR24 ;  /* 0x0000001803007c36 */ /* 0x002fe20008000000 */
[----:B----4-:R-:W-:-:S02]  /*603e0*/  PRMT R29, R2, 0x7632, R29 ;  /* 0x00007632021d7816 */ /* 0x010fc4000000001d */
[----:B------:R0:W-:Y:S01]  /*603f0*/  @P4 STG.E.U16 desc[UR6][R20.64], R2 ;  /* 0x0000000214004986 */ /* 0x0001e2000c101506 */
[----:B------:R-:W-:-:S03]  /*60400*/  IMAD.WIDE R24, R0, 0x2, R14 ;  /* 0x0000000200187825 */ /* 0x000fc600078e020e */
[----:B------:R-:W-:Y:S04]  /*60410*/  @P3 STG.E.U16 desc[UR6][R22.64], R29 ;  /* 0x0000001d16003986 */ /* 0x000fe8000c101506 */
[----:B0-----:R-:W4:Y:S01]  /*60420*/  LDL.LU R2, [R1+0x10] ;  /* 0x0000100001027983 */ /* 0x001f220000300800 */
[----:B------:R-:W-:-:S03]  /*60430*/  PRMT R3, R16, 0x7632, R3 ;  /* 0x0000763210037816 */ /* 0x000fc60000000003 */
[----:B------:R0:W-:Y:S04]  /*60440*/  @P5 STG.E.U16 desc[UR6][R24.64], R16 ;  /* 0x0000001018005986 */ /* 0x0001e8000c101506 */
[----:B0-----:R-:W4:Y:S01]  /*60450*/  LDL.LU R16, [R1+0x44] ;  /* 0x0000440001107983 */ /* 0x001f220000300800 */
[----:B------:R-:W-:Y:S02]  /*60460*/  ISETP.LT.AND P6, PT, R8, UR12, !P2 ;  /* 0x0000000c08007c0c */ /* 0x000fe4000d7c1270 */
[----:B------:R-:W-:Y:S01]  /*60470*/  ISETP.GE.AND P1, PT, R28, UR4, PT ;  /* 0x000000041c007c0c */ /* 0x000fe2000bf26270 */
[----:B------:R-:W-:Y:S01]  /*60480*/  ULDC UR4, c[0x0][0x228] ;  /* 0x00008a0000047ab9 */ /* 0x000fe20000000800 */
[----:B------:R-:W-:Y:S01]  /*60490*/  IMAD.WIDE R26, R0, 0x2, R12 ;  /* 0x00000002001a7825 */ /* 0x000fe200078e020c */
[----:B------:R-:W-:Y:S01]  /*604a0*/  ISETP.LT.AND P4, PT, R19, UR4, !P2 ;  /* 0x0000000413007c0c */ /* 0x000fe2000d781270 */
[----:B------:R-:W-:Y:S01]  /*604b0*/  ULDC UR12, c[0x0][0x228] ;  /* 0x00008a00000c7ab9 */ /* 0x000fe20000000800 */
[----:B------:R-:W-:Y:S01]  /*604c0*/  ISETP.LT.AND P3, PT, R11, UR8, !P2 ;  /* 0x000000080b007c0c */ /* 0x000fe2000d761270 */
[----:B------:R-:W-:Y:S01]  /*604d0*/  VIADD R28, R10, 0xa ;  /* 0x0000000a0a1c7836 */ /* 0x000fe20000000000 */
[----:B------:R-:W-:Y:S01]  /*604e0*/  ISETP.LT.AND P5, PT, R9, UR10, !P1 ;  /* 0x0000000a09007c0c */ /* 0x000fe2000cfa1270 */
[----:B------:R-:W-:Y:S01]  /*604f0*/  IMAD.WIDE R20, R0, 0x2, R4 ;  /* 0x0000000200147825 */ /* 0x000fe200078e0204 */
[----:B------:R-:W-:Y:S01]  /*60500*/  ULDC UR4, c[0x0][0x22c] ;  /* 0x00008b0000047ab9 */ /* 0x000fe20000000800 */
[----:B------:R-:W-:Y:S01]  /*60510*/  ULDC UR8, c[0x0][0x228] ;  /* 0x00008a0000087ab9 */ /* 0x000fe20000000800 */
[----:B------:R0:W-:Y:S01]  /*60520*/  @P6 STG.E.U16 desc[UR6][R26.64], R3 ;  /* 0x000000031a006986 */ /* 0x0001e2000c101506 */
[----:B------:R-:W-:Y:S01]  /*60530*/  ISETP.LT.AND P6, PT, R8, UR12, !P1 ;  /* 0x0000000c08007c0c */ /* 0x000fe2000cfc1270 */
[----:B------:R-:W-:Y:S01]  /*60540*/  IMAD.WIDE R22, R0, 0x2, R6 ;  /* 0x0000000200167825 */ /* 0x000fe200078e0206 */
[----:B------:R-:W-:Y:S01]  /*60550*/  ISETP.GE.AND P2, PT, R28, UR4, PT ;  /* 0x000000041c007c0c */ /* 0x000fe2000bf46270 */
[----:B------:R-:W-:Y:S01]  /*60560*/  ULDC UR4, c[0x0][0x228] ;  /* 0x00008a0000047ab9 */ /* 0x000fe20000000800 */
[----:B------:R-:W-:Y:S01]  /*60570*/  ULDC UR10, c[0x0][0x228] ;  /* 0x00008a00000a7ab9 */ /* 0x000fe20000000800 */
[----:B0-----:R-:W-:Y:S01]  /*60580*/  VIADD R3, R0, UR24 ;  /* 0x0000001800037c36 */ /* 0x001fe20008000000 */
[----:B------:R-:W-:-:S03]  /*60590*/  ULDC UR12, c[0x0][0x228] ;  /* 0x00008a00000c7ab9 */ /* 0x000fc60000000800 */
        /* <DEDUP_REMOVED lines=79> */
[C---:B------:R-:W-:Y:S01]  /*60a90*/  IMAD.WIDE R26, R0.reuse, 0x2, R12 ;  /* 0x00000002001a7825 */ /* 0x040fe200078e020c */
[----:B------:R-:W-:Y:S01]  /*60aa0*/  ISETP.LT.AND P4, PT, R19, UR4, !P2 ;  /* 0x0000000413007c0c */ /* 0x000fe2000d781270 */
[----:B------:R-:W-:Y:S01]  /*60ab0*/  ULDC UR12, c[0x0][0x228] ;  /* 0x00008a00000c7ab9 */ /* 0x000fe20000000800 */
[----:B------:R-:W-:Y:S01]  /*60ac0*/  ISETP.LT.AND P3, PT, R11, UR8, !P2 ;  /* 0x000000080b007c0c */ /* 0x000fe2000d761270 */
[C---:B------:R-:W-:Y:S01]  /*60ad0*/  VIADD R22, R0.reuse, UR24 ;  /* 0x0000001800167c36 */ /* 0x040fe20008000000 */
[----:B------:R-:W-:Y:S01]  /*60ae0*/  ISETP.LT.AND P5, PT, R9, UR10, !P1 ;  /* 0x0000000a09007c0c */ /* 0x000fe2000cfa1270 */
[----:B------:R-:W-:Y:S01]  /*60af0*/  IMAD.WIDE R20, R0, 0x2, R4 ;  /* 0x0000000200147825 */ /* 0x000fe200078e0204 */
[----:B------:R-:W-:Y:S01]  /*60b00*/  ULDC UR4, c[0x0][0x22c] ;  /* 0x00008b0000047ab9 */ /* 0x000fe20000000800 */
[----:B------:R-:W-:Y:S01]  /*60b10*/  ULDC UR8, c[0x0][0x228] ;  /* 0x00008a0000087ab9 */ /* 0x000fe20000000800 */
[----:B------:R0:W-:Y:S01]  /*60b20*/  @P6 STG.E.U16 desc[UR6][R26.64], R3 ;  /* 0x000000031a006986 */ /* 0x0001e2000c101506 */
[----:B------:R-:W-:Y:S01]  /*60b30*/  ISETP.LT.AND P6, PT, R8, UR12, !P1 ;  /* 0x0000000c08007c0c */ /* 0x000fe2000cfc1270 */
[----:B------:R-:W-:Y:S01]  /*60b40*/  IMAD.WIDE R24, R0, 0x2, R6 ;  /* 0x0000000200187825 */ /* 0x000fe200078e0206 */
[----:B------:R-:W-:Y:S01]  /*60b50*/  ULDC UR10, c[0x0][0x228] ;  /* 0x00008a00000a7ab9 */ /* 0x000fe20000000800 */
[----:B------:R-:W-:-:S02]  /*60b60*/  ULDC UR12, c[0x0][0x228] ;  /* 0x00008a00000c7ab9 */ /* 0x000fc40000000800 */
[----:B0-----:R-:W-:Y:S02]  /*60b70*/  VIADD R3, R10, 0xe ;  /* 0x0000000e0a037836 */ /* 0x001fe40000000000 */
[----:B------:R-:W-:-:S03]  /*60b80*/  IMAD.WIDE R26, R22, 0x2, R14 ;  /* 0x00000002161a7825 */ /* 0x000fc600078e020e */
[----:B------:R-:W-:Y:S01]  /*60b90*/  ISETP.GE.AND P2, PT, R3, UR4, PT ;  /* 0x0000000403007c0c */ /* 0x000fe2000bf46270 */
[----:B------:R-:W-:Y:S01]  /*60ba0*/  ULDC UR4, c[0x0][0x228] ;  /* 0x00008a0000047ab9 */ /* 0x000fe20000000800 */
[----:B------:R-:W-:Y:S01]  /*60bb0*/  IMAD.WIDE R28, R22, 0x2, R12 ;  /* 0x00000002161c7825 */ /* 0x000fe200078e020c */
[----:B--2---:R-:W-:Y:S01]  /*60bc0*/  PRMT R23, R18, 0x7632, R23 ;  /* 0x0000763212177816 */ /* 0x004fe20000000017 */
[----:B------:R0:W-:Y:S01]  /*60bd0*/  @P4 STG.E.U16 desc[UR6][R20.64], R18 ;  /* 0x0000001214004986 */ /* 0x0001e2000c101506 */
[----:B------:R-:W-:Y:S02]  /*60be0*/  ISETP.LT.AND P4, PT, R19, UR4, !P1 ;  /* 0x0000000413007c0c */ /* 0x000fe4000cf81270 */
[----:B---3--:R-:W-:Y:S01]  /*60bf0*/  PRMT R0, R17, 0x7632, R0 ;  /* 0x0000763211007816 */ /* 0x008fe20000000000 */
[----:B------:R-:W-:Y:S01]  /*60c00*/  @P3 STG.E.U16 desc[UR6][R24.64], R23 ;  /* 0x0000001718003986 */ /* 0x000fe2000c101506 */
[----:B------:R-:W-:-:S03]  /*60c10*/  ISETP.LT.AND P3, PT, R11, UR8, !P1 ;  /* 0x000000080b007c0c */ /* 0x000fc6000cf61270 */
[----:B0-----:R-:W2:Y:S01]  /*60c20*/  LDL.LU R18, [R1+0x3c] ;  /* 0x00003c0001127983 */ /* 0x001ea20000300800 */
[----:B------:R-:W-:Y:S01]  /*60c30*/  IMAD.WIDE R20, R22, 0x2, R4 ;  /* 0x0000000216147825 */ /* 0x000fe200078e0204 */
[----:B------:R-:W-:Y:S01]  /*60c40*/  ULDC UR4, c[0x0][0x22c] ;  /* 0x00008b0000047ab9 */ /* 0x000fe20000000800 */
[----:B------:R-:W-:Y:S01]  /*60c50*/  ULDC UR8, c[0x0][0x228] ;  /* 0x00008a0000087ab9 */ /* 0x000fe20000000800 */
[----:B------:R0:W-:Y:S01]  /*60c60*/  @P5 STG.E.U16 desc[UR6][R26.64], R17 ;  /* 0x000000111a005986 */ /* 0x0001e2000c101506 */
[----:B------:R-:W-:Y:S01]  /*60c70*/  ISETP.LT.AND P5, PT, R9, UR10, !P2 ;  /* 0x0000000a09007c0c */ /* 0x000fe2000d7a1270 */
[----:B------:R-:W-:Y:S01]  /*60c80*/  VIADD R3, R10, 0xf ;  /* 0x0000000f0a037836 */ /* 0x000fe20000000000 */
[----:B------:R-:W-:Y:S01]  /*60c90*/  ULDC UR10, c[0x0][0x228] ;  /* 0x00008a00000a7ab9 */ /* 0x000fe20000000800 */
[----:B------:R1:W-:Y:S04]  /*60ca0*/  @P6 STG.E.U16 desc[UR6][R28.64], R0 ;  /* 0x000000001c006986 */ /* 0x0003e8000c101506 */
[----:B0-----:R-:W3:Y:S01]  /*60cb0*/  LDL.LU R17, [R1+0x2c] ;  /* 0x00002c0001117983 */ /* 0x001ee20000300800 */
[----:B-1----:R-:W-:Y:S01]  /*60cc0*/  VIADD R0, R22, UR24 ;  /* 0x0000001816007c36 */ /* 0x002fe20008000000 */
[----:B----4-:R-:W-:Y:S01]  /*60cd0*/  PRMT R28, R2, 0x7632, R28 ;  /* 0x00007632021c7816 */ /* 0x010fe2000000001c */
[----:B------:R-:W-:Y:S01]  /*60ce0*/  IMAD.WIDE R22, R22, 0x2, R6 ;  /* 0x0000000216167825 */ /* 0x000fe200078e0206 */
[----:B------:R-:W-:Y:S03]  /*60cf0*/  @P4 STG.E.U16 desc[UR6][R20.64], R2 ;  /* 0x0000000214004986 */ /* 0x000fe6000c101506 */
[----:B------:R-:W-:Y:S01]  /*60d00*/  IMAD.WIDE R24, R0, 0x2, R14 ;  /* 0x0000000200187825 */ /* 0x000fe200078e020e */
[----:B------:R-:W-:Y:S01]  /*60d10*/  @P3 STG.E.U16 desc[UR6][R22.64], R28 ;  /* 0x0000001c16003986 */ /* 0x000fe2000c101506 */
[----:B------:R-:W-:-:S03]  /*60d20*/  PRMT R29, R16, 0x7632, R29 ;  /* 0x00007632101d7816 */ /* 0x000fc6000000001d */
[----:B------:R0:W-:Y:S04]  /*60d30*/  @P5 STG.E.U16 desc[UR6][R24.64], R16 ;  /* 0x0000001018005986 */ /* 0x0001e8000c101506 */
[----:B0-----:R-:W4:Y:S04]  /*60d40*/  LDL.LU R16, [R1+0x1c] ;  /* 0x00001c0001107983 */ /* 0x001f280000300800 */
[----:B------:R-:W4:Y:S01]  /*60d50*/  LDL.LU R2, [R1+0x1b0] ;  /* 0x0001b00001027983 */ /* 0x000f220000300800 */
[----:B------:R-:W-:Y:S01]  /*60d60*/  ISETP.GE.AND P1, PT, R3, UR4, PT ;  /* 0x0000000403007c0c */ /* 0x000fe2000bf26270 */
[----:B------:R-:W-:Y:S01]  /*60d70*/  ULDC UR4, c[0x0][0x228] ;  /* 0x00008a0000047ab9 */ /* 0x000fe20000000800 */
[----:B------:R-:W-:-:S02]  /*60d80*/  ISETP.LT.AND P6, PT, R8, UR12, !P2 ;  /* 0x0000000c08007c0c */ /* 0x000fc4000d7c1270 */
[----:B------:R-:W-:Y:S01]  /*60d90*/  ISETP.LT.AND P3, PT, R11, UR8, !P2 ;  /* 0x000000080b007c0c */ /* 0x000fe2000d761270 */
[C---:B------:R-:W-:Y:S01]  /*60da0*/  VIADD R3, R0.reuse, UR24 ;  /* 0x0000001800037c36 */ /* 0x040fe20008000000 */
[----:B------:R-:W-:Y:S01]  /*60db0*/  ISETP.LT.AND P4, PT, R19, UR4, !P2 ;  /* 0x0000000413007c0c */ /* 0x000fe2000d781270 */
[----:B------:R-:W-:Y:S01]  /*60dc0*/  IMAD.WIDE R26, R0, 0x2, R12 ;  /* 0x00000002001a7825 */ /* 0x000fe200078e020c */
[----:B------:R-:W-:Y:S01]  /*60dd0*/  ISETP.LT.AND P5, PT, R9, UR10, !P1 ;  /* 0x0000000a09007c0c */ /* 0x000fe2000cfa1270 */
[----:B------:R-:W-:Y:S01]  /*60de0*/  ULDC UR4, c[0x0][0x22c] ;  /* 0x00008b0000047ab9 */ /* 0x000fe20000000800 */
[----:B------:R-:W-:Y:S01]  /*60df0*/  ULDC UR12, c[0x0][0x228] ;  /* 0x00008a00000c7ab9 */ /* 0x000fe20000000800 */
[----:B------:R-:W-:Y:S01]  /*60e00*/  VIADD R28, R10, 0x10 ;  /* 0x000000100a1c7836 */ /* 0x000fe20000000000 */
[----:B------:R-:W-:Y:S01]  /*60e10*/  ULDC UR8, c[0x0][0x228] ;  /* 0x00008a0000087ab9 */ /* 0x000fe20000000800 */
[----:B------:R-:W-:Y:S01]  /*60e20*/  IMAD.WIDE R20, R0, 0x2, R4 ;  /* 0x0000000200147825 */ /* 0x000fe200078e0204 */
[----:B------:R-:W-:-:S03]  /*60e30*/  ULDC UR10, c[0x0][0x228] ;  /* 0x00008a00000a7ab9 */ /* 0x000fc60000000800 */
[----:B------:R-:W-:Y:S01]  /*60e40*/  IMAD.WIDE R22, R0, 0x2, R6 ;  /* 0x0000000200167825 */ /* 0x000fe200078e0206 */
[----:B------:R0:W-:Y:S03]  /*60e50*/  @P6 STG.E.U16 desc[UR6][R26.64], R29 ;  /* 0x0000001d1a006986 */ /* 0x0001e6000c101506 */
[C---:B------:R-:W-:Y:S01]  /*60e60*/  IMAD.WIDE R24, R3.reuse, 0x2, R14 ;  /* 0x0000000203187825 */ /* 0x040fe200078e020e */
[----:B------:R-:W-:Y:S01]  /*60e70*/  ISETP.GE.AND P2, PT, R28, UR4, PT ;  /* 0x000000041c007c0c */ /* 0x000fe2000bf46270 */
[----:B------:R-:W-:Y:S01]  /*60e80*/  ULDC UR4, c[0x0][0x228] ;  /* 0x00008a0000047ab9 */ /* 0x000fe20000000800 */
[----:B------:R-:W-:Y:S01]  /*60e90*/  ISETP.LT.AND P6, PT, R8, UR12, !P1 ;  /* 0x0000000c08007c0c */ /* 0x000fe2000cfc1270 */
[----:B------:R-:W-:Y:S01]  /*60ea0*/  ULDC UR12, c[0x0][0x228] ;  /* 0x00008a00000c7ab9 */ /* 0x000fe20000000800 */
[----:B0-----:R-:W-:Y:S01]  /*60eb0*/  IMAD.WIDE R26, R3, 0x2, R12 ;  /* 0x00000002031a7825 */ /* 0x001fe200078e020c */
[----:B--2---:R-:W-:Y:S01]  /*60ec0*/  PRMT R0, R18, 0x7632, R0 ;  /* 0x0000763212007816 */ /* 0x004fe20000000000 */
[----:B------:R0:W-:Y:S01]  /*60ed0*/  @P4 STG.E.U16 desc[UR6][R20.64], R18 ;  /* 0x0000001214004986 */ /* 0x0001e2000c101506 */
[----:B------:R-:W-:-:S02]  /*60ee0*/  ISETP.LT.AND P4, PT, R19, UR4, !P1 ;  /* 0x0000000413007c0c */ /* 0x000fc4000cf81270 */
[----:B---3--:R-:W-:Y:S01]  /*60ef0*/  PRMT R29, R17, 0x7632, R29 ;  /* 0x00007632111d7816 */ /* 0x008fe2000000001d */
[----:B------:R-:W-:Y:S01]  /*60f00*/  @P3 STG.E.U16 desc[UR6][R22.64], R0 ;  /* 0x0000000016003986 */ /* 0x000fe2000c101506 */
[----:B------:R-:W-:Y:S01]  /*60f10*/  ISETP.LT.AND P3, PT, R11, UR8, !P1 ;  /* 0x000000080b007c0c */ /* 0x000fe2000cf61270 */
[----:B0-----:R-:W-:Y:S01]  /*60f20*/  IMAD.WIDE R20, R3, 0x2, R4 ;  /* 0x0000000203147825 */ /* 0x001fe200078e0204 */
[----:B------:R-:W-:Y:S01]  /*60f30*/  ULDC UR4, c[0x0][0x22c] ;  /* 0x00008b0000047ab9 */ /* 0x000fe20000000800 */
[----:B------:R0:W-:Y:S01]  /*60f40*/  @P5 STG.E.U16 desc[UR6][R24.64], R17 ;  /* 0x0000001118005986 */ /* 0x0001e2000c101506 */
[----:B------:R-:W-:Y:S01]  /*60f50*/  ISETP.LT.AND P5, PT, R9, UR10, !P2 ;  /* 0x0000000a09007c0c */ /* 0x000fe2000d7a1270 */
[----:B------:R-:W-:Y:S01]  /*60f60*/  VIADD R28, R10, 0x11 ;  /* 0x000000110a1c7836 */ /* 0x000fe20000000000 */
[----:B------:R-:W-:Y:S01]  /*60f70*/  ULDC UR8, c[0x0][0x228] ;  /* 0x00008a0000087ab9 */ /* 0x000fe20000000800 */
[----:B0-----:R-:W2:Y:S01]  /*60f80*/  LDL.LU R17, [R1+0x1a0] ;  /* 0x0001a00001117983 */ /* 0x001ea20000300800 */
[----:B------:R-:W-:Y:S01]  /*60f90*/  VIADD R0, R3, UR24 ;  /* 0x0000001803007c36 */ /* 0x000fe20008000000 */
[----:B------:R-:W-:-:S02]  /*60fa0*/  ULDC UR10, c[0x0][0x228] ;  /* 0x00008a00000a7ab9 */ /* 0x000fc40000000800 */
[----:B------:R-:W3:Y:S01]  /*60fb0*/  LDL.LU R18, [R1] ;  /* 0x0000000001127983 */ /* 0x000ee20000300800 */
[----:B------:R-:W-:-:S04]  /*60fc0*/  IMAD.WIDE R22, R3, 0x2, R6 ;  /* 0x0000000203167825 */ /* 0x000fc800078e0206 */
[----:B------:R-:W-:Y:S01]  /*60fd0*/  IMAD.WIDE R24, R0, 0x2, R14 ;  /* 0x0000000200187825 */ /* 0x000fe200078e020e */
[----:B------:R0:W-:Y:S01]  /*60fe0*/  @P6 STG.E.U16 desc[UR6][R26.64], R29 ;  /* 0x0000001d1a006986 */ /* 0x0001e2000c101506 */
[----:B----4-:R-:W-:-:S03]  /*60ff0*/  PRMT R3, R16, 0x7632, R3 ;  /* 0x0000763210037816 */ /* 0x010fc60000000003 */
[----:B------:R1:W-:Y:S04]  /*61000*/  @P4 STG.E.U16 desc[UR6][R20.64], R16 ;  /* 0x0000001014004986 */ /* 0x0003e8000c101506 */
[----:B------:R-:W-:Y:S01]  /*61010*/  @P3 STG.E.U16 desc[UR6][R22.64], R3 ;  /* 0x0000000316003986 */ /* 0x000fe2000c101506 */
[----:B0-----:R-:W-:-:S03]  /*61020*/  PRMT R29, R2, 0x7632, R29 ;  /* 0x00007632021d7816 */ /* 0x001fc6000000001d */
[----:B------:R0:W-:Y:S04]  /*61030*/  @P5 STG.E.U16 desc[UR6][R24.64], R2 ;  /* 0x0000000218005986 */ /* 0x0001e8000c101506 */
[----:B-1----:R-:W4:Y:S04]  /*61040*/  LDL.LU R16, [R1+0x2014] ;  /* 0x0020140001107983 */ /* 0x002f280000300800 */
[----:B0-----:R-:W4:Y:S01]  /*61050*/  LDL.LU R2, [R1+0x1b4] ;  /* 0x0001b40001027983 */ /* 0x001f220000300800 */
[----:B------:R-:W-:Y:S01]  /*61060*/  ISETP.LT.AND P6, PT, R8, UR12, !P2 ;  /* 0x0000000c08007c0c */ /* 0x000fe2000d7c1270 */
[----:B------:R-:W-:Y:S01]  /*61070*/  IMAD.WIDE R26, R0, 0x2, R12 ;  /* 0x00000002001a7825 */ /* 0x000fe200078e020c */
[----:B------:R-:W-:Y:S01]  /*61080*/  ISETP.GE.AND P1, PT, R28, UR4, PT ;  /* 0x000000041c007c0c */ /* 0x000fe2000bf26270 */
[----:B------:R-:W-:Y:S01]  /*61090*/  ULDC UR4, c[0x0][0x228] ;  /* 0x00008a0000047ab9 */ /* 0x000fe20000000800 */
[----:B------:R-:W-:Y:S01]  /*610a0*/  ULDC UR12, c[0x0][0x228] ;  /* 0x00008a00000c7ab9 */ /* 0x000fe20000000800 */
[----:B------:R-:W-:-:S02]  /*610b0*/  ISETP.LT.AND P4, PT, R19, UR4, !P2 ;  /* 0x0000000413007c0c */ /* 0x000fc4000d781270 */
[----:B------:R-:W-:Y:S01]  /*610c0*/  ISETP.LT.AND P3, PT, R11, UR8, !P2 ;  /* 0x000000080b007c0c */ /* 0x000fe2000d761270 */
[----:B------:R-:W-:Y:S01]  /*610d0*/  VIADD R3, R0, UR24 ;  /* 0x0000001800037c36 */ /* 0x000fe20008000000 */
[----:B------:R-:W-:-:S04]  /*610e0*/  ISETP.LT.AND P5, PT, R9, UR10, !P1 ;  /* 0x0000000a09007c0c */ /* 0x000fc8000cfa1270 */
[----:B------:R0:W-:Y:S01]  /*610f0*/  @P6 STG.E.U16 desc[UR6][R26.64], R29 ;  /* 0x0000001d1a006986 */ /* 0x0001e2000c101506 */
[----:B------:R-:W-:Y:S01]  /*61100*/  ISETP.LT.AND P6, PT, R8, UR12, !P1 ;  /* 0x0000000c08007c0c */ /* 0x000fe2000cfc1270 */
[----:B------:R-:W-:Y:S01]  /*61110*/  VIADD R28, R10, 0x12 ;  /* 0x000000120a1c7836 */ /* 0x000fe20000000000 */
[----:B------:R-:W-:Y:S01]  /*61120*/  ULDC UR4, c[0x0][0x22c] ;  /* 0x00008b0000047ab9 */ /* 0x000fe20000000800 */
[C---:B------:R-:W-:Y:S01]  /*61130*/  IMAD.WIDE R20, R0.reuse, 0x2, R4 ;  /* 0x0000000200147825 */ /* 0x040fe200078e0204 */
[----:B------:R-:W-:Y:S01]  /*61140*/  ULDC UR8, c[0x0][0x228] ;  /* 0x00008a0000087ab9 */ /* 0x000fe20000000800 */
[----:B------:R-:W-:Y:S02]  /*61150*/  ULDC UR10, c[0x0][0x228] ;  /* 0x00008a00000a7ab9 */ /* 0x000fe40000000800 */
[----:B------:R-:W-:Y:S01]  /*61160*/  IMAD.WIDE R22, R0, 0x2, R6 ;  /* 0x0000000200167825 */ /* 0x000fe200078e0206 */
[----:B------:R-:W-:Y:S01]  /*61170*/  ISETP.GE.AND P2, PT, R28, UR4, PT ;  /* 0x000000041c007c0c */ /* 0x000fe2000bf46270 */
[----:B------:R-:W-:Y:S01]  /*61180*/  ULDC UR4, c[0x0][0x228] ;  /* 0x00008a0000047ab9 */ /* 0x000fe20000000800 */
[----:B------:R-:W-:Y:S01]  /*61190*/  ULDC UR12, c[0x0][0x228] ;  /* 0x00008a00000c7ab9 */ /* 0x000fe20000000800 */
[----:B------:R-:W-:-:S04]  /*611a0*/  IMAD.WIDE R24, R3, 0x2, R14 ;  /* 0x0000000203187825 */ /* 0x000fc800078e020e */
[----:B0-----:R-:W-:Y:S01]  /*611b0*/  IMAD.WIDE R26, R3, 0x2, R12 ;  /* 0x00000002031a7825 */ /* 0x001fe200078e020c */
[----:B--2---:R-:W-:Y:S01]  /*611c0*/  PRMT R0, R17, 0x7632, R0 ;  /* 0x0000763211007816 */ /* 0x004fe20000000000 */
[----:B------:R0:W-:Y:S01]  /*611d0*/  @P4 STG.E.U16 desc[UR6][R20.64], R17 ;  /* 0x0000001114004986 */ /* 0x0001e2000c101506 */
[----:B---3--:R-:W-:-:S03]  /*611e0*/  PRMT R29, R18, 0x7632, R29 ;  /* 0x00007632121d7816 */ /* 0x008fc6000000001d */
[----:B------:R1:W-:Y:S01]  /*611f0*/  @P3 STG.E.U16 desc[UR6][R22.64], R0 ;  /* 0x0000000016003986 */ /* 0x0003e2000c101506 */
[----:B------:R-:W-:Y:S01]  /*61200*/  ISETP.LT.AND P4, PT, R19, UR4, !P1 ;  /* 0x0000000413007c0c */ /* 0x000fe2000cf81270 */
[----:B------:R-:W-:Y:S01]  /*61210*/  VIADD R28, R10, 0x13 ;  /* 0x000000130a1c7836 */ /* 0x000fe20000000000 */
[----:B------:R-:W-:Y:S01]  /*61220*/  ISETP.LT.AND P3, PT, R11, UR8, !P1 ;  /* 0x000000080b007c0c */ /* 0x000fe2000cf61270 */
[----:B------:R2:W-:Y:S01]  /*61230*/  @P5 STG.E.U16 desc[UR6][R24.64], R18 ;  /* 0x0000001218005986 */ /* 0x0005e2000c101506 */
[----:B------:R-:W-:Y:S01]  /*61240*/  ISETP.LT.AND P5, PT, R9, UR10, !P2 ;  /* 0x0000000a09007c0c */ /* 0x000fe2000d7a1270 */
[----:B------:R-:W-:Y:S01]  /*61250*/  ULDC UR4, c[0x0][0x22c] ;  /* 0x00008b0000047ab9 */ /* 0x000fe20000000800 */
[----:B------:R-:W-:Y:S01]  /*61260*/  ULDC UR8, c[0x0][0x228] ;  /* 0x00008a0000087ab9 */ /* 0x000fe20000000800 */
[----:B------:R3:W-:Y:S01]  /*61270*/  @P6 STG.E.U16 desc[UR6][R26.64], R29 ;  /* 0x0000001d1a006986 */ /* 0x0007e2000c101506 */
[----:B------:R-:W-:Y:S01]  /*61280*/  ISETP.LT.AND P6, PT, R8, UR12, !P2 ;  /* 0x0000000c08007c0c */ /* 0x000fe2000d7c1270 */
[----:B0-----:R-:W-:-:S02]  /*61290*/  IMAD.WIDE R20, R3, 0x2, R4 ;  /* 0x0000000203147825 */ /* 0x001fc400078e0204 */
[----:B------:R-:W3:Y:S02]  /*612a0*/  LDL.LU R17, [R1+0x2010] ;  /* 0x0020100001117983 */ /* 0x000ee40000300800 */
[C---:B-1----:R-:W-:Y:S02]  /*612b0*/  VIADD R0, R3.reuse, UR24 ;  /* 0x0000001803007c36 */ /* 0x042fe40008000000 */
[----:B------:R-:W-:Y:S01]  /*612c0*/  IMAD.WIDE R22, R3, 0x2, R6 ;  /* 0x0000000203167825 */ /* 0x000fe200078e0206 */
[----:B--2---:R-:W2:Y:S01]  /*612d0*/  LDL.LU R18, [R1+0x1a4] ;  /* 0x0001a40001127983 */ /* 0x004ea20000300800 */
[----:B------:R-:W-:Y:S01]  /*612e0*/  ISETP.GE.AND P1, PT, R28, UR4, PT ;  /* 0x000000041c007c0c */ /* 0x000fe2000bf26270 */
[----:B------:R-:W-:Y:S01]  /*612f0*/  ULDC UR4, c[0x0][0x228] ;  /* 0x00008a0000047ab9 */ /* 0x000fe20000000800 */
[----:B------:R-:W-:Y:S01]  /*61300*/  IMAD.WIDE R24, R0, 0x2, R14 ;  /* 0x0000000200187825 */ /* 0x000fe200078e020e */
[----:B------:R-:W-:Y:S01]  /*61310*/  ULDC UR10, c[0x0][0x228] ;  /* 0x00008a00000a7ab9 */ /* 0x000fe20000000800 */
[----:B------:R-:W-:Y:S01]  /*61320*/  ULDC UR12, c[0x0][0x228] ;  /* 0x00008a00000c7ab9 */ /* 0x000fe20000000800 */
[----:B----4-:R-:W-:Y:S01]  /*61330*/  PRMT R3, R16, 0x7632, R3 ;  /* 0x0000763210037816 */ /* 0x010fe20000000003 */
[----:B---3--:R-:W-:Y:S01]  /*61340*/  IMAD.WIDE R26, R0, 0x2, R12 ;  /* 0x00000002001a7825 */ /* 0x008fe200078e020c */
[----:B------:R-:W-:Y:S01]  /*61350*/  @P4 STG.E.U16 desc[UR6][R20.64], R16 ;  /* 0x0000001014004986 */ /* 0x000fe2000c101506 */
[----:B------:R-:W-:-:S03]  /*61360*/  PRMT R29, R2, 0x7632, R29 ;  /* 0x00007632021d7816 */ /* 0x000fc6000000001d */
[----:B------:R-:W-:Y:S04]  /*61370*/  @P3 STG.E.U16 desc[UR6][R22.64], R3 ;  /* 0x0000000316003986 */ /* 0x000fe8000c101506 */
[----:B------:R0:W-:Y:S04]  /*61380*/  @P5 STG.E.U16 desc[UR6][R24.64], R2 ;  /* 0x0000000218005986 */ /* 0x0001e8000c101506 */
[----:B------:R1:W-:Y:S04]  /*61390*/  @P6 STG.E.U16 desc[UR6][R26.64], R29 ;  /* 0x0000001d1a006986 */ /* 0x0003e8000c101506 */
[----:B0-----:R-:W3:Y:S04]  /*613a0*/  LDL.LU R2, [R1+0x1b8] ;  /* 0x0001b80001027983 */ /* 0x001ee80000300800 */
[----:B-1----:R-:W4:Y:S01]  /*613b0*/  LDL.LU R29, [R1+0x4] ;  /* 0x00000400011d7983 */ /* 0x002f220000300800 */
[----:B------:R-:W-:Y:S01]  /*613c0*/  ISETP.LT.AND P4, PT, R19, UR4, !P2 ;  /* 0x0000000413007c0c */ /* 0x000fe2000d781270 */
[----:B------:R-:W-:Y:S01]  /*613d0*/  VIADD R3, R0, UR24 ;  /* 0x0000001800037c36 */ /* 0x000fe20008000000 */
[----:B------:R-:W-:Y:S01]  /*613e0*/  ISETP.LT.AND P3, PT, R11, UR8, !P2 ;  /* 0x000000080b007c0c */ /* 0x000fe2000d761270 */
[----:B------:R-:W-:Y:S01]  /*613f0*/  VIADD R16, R10, 0x14 ;  /* 0x000000140a107836 */ /* 0x000fe20000000000 */
[----:B------:R-:W-:Y:S01]  /*61400*/  ISETP.LT.AND P5, PT, R9, UR10, !P1 ;  /* 0x0000000a09007c0c */ /* 0x000fe2000cfa1270 */
[----:B------:R-:W-:Y:S01]  /*61410*/  IMAD.WIDE R20, R0, 0x2, R4 ;  /* 0x0000000200147825 */ /* 0x000fe200078e0204 */
[----:B------:R-:W-:Y:S01]  /*61420*/  ISETP.LT.AND P6, PT, R8, UR12, !P1 ;  /* 0x0000000c08007c0c */ /* 0x000fe2000cfc1270 */
[----:B------:R-:W-:Y:S01]  /*61430*/  ULDC UR4, c[0x0][0x22c] ;  /* 0x00008b0000047ab9 */ /* 0x000fe20000000800 */
[----:B------:R-:W-:Y:S01]  /*61440*/  ULDC UR8, c[0x0][0x228] ;  /* 0x00008a0000087ab9 */ /* 0x000fe20000000800 */
[----:B------:R-:W-:Y:S01]  /*61450*/  IMAD.WIDE R22, R0, 0x2, R6 ;  /* 0x0000000200167825 */ /* 0x000fe200078e0206 */
[----:B------:R-:W-:Y:S01]  /*61460*/  ISETP.GE.AND P2, PT, R16, UR4, PT ;  /* 0x0000000410007c0c */ /* 0x000fe2000bf46270 */
[----:B------:R-:W-:Y:S01]  /*61470*/  ULDC UR4, c[0x0][0x228] ;  /* 0x00008a0000047ab9 */ /* 0x000fe20000000800 */
[----:B------:R-:W-:Y:S01]  /*61480*/  ULDC UR10, c[0x0][0x228] ;  /* 0x00008a00000a7ab9 */ /* 0x000fe20000000800 */
[----:B------:R-:W-:Y:S01]  /*61490*/  IMAD.WIDE R24, R3, 0x2, R14 ;  /* 0x0000000203187825 */ /* 0x000fe200078e020e */
[----:B------:R-:W-:-:S03]  /*614a0*/  ULDC UR12, c[0x0][0x228] ;  /* 0x00008a00000c7ab9 */ /* 0x000fc60000000800 */
[----:B------:R-:W-:Y:S01]  /*614b0*/  IMAD.WIDE R26, R3, 0x2, R12 ;  /* 0x00000002031a7825 */ /* 0x000fe200078e020c */
[----:B--2---:R-:W-:Y:S01]  /*614c0*/  PRMT R0, R18, 0x7632, R0 ;  /* 0x0000763212007816 */ /* 0x004fe20000000000 */
[----:B------:R0:W-:Y:S01]  /*614d0*/  @P4 STG.E.U16 desc[UR6][R20.64], R18 ;  /* 0x0000001214004986 */ /* 0x0001e2000c101506 */
[----:B------:R-:W-:Y:S02]  /*614e0*/  ISETP.LT.AND P4, PT, R19, UR4, !P1 ;  /* 0x0000000413007c0c */ /* 0x000fe4000cf81270 */
[----:B----4-:R-:W-:Y:S01]  /*614f0*/  PRMT R28, R29, 0x7632, R28 ;  /* 0x000076321d1c7816 */ /* 0x010fe2000000001c */
[----:B------:R1:W-:Y:S01]  /*61500*/  @P3 STG.E.U16 desc[UR6][R22.64], R0 ;  /* 0x0000000016003986 */ /* 0x0003e2000c101506 */
[----:B------:R-:W-:Y:S01]  /*61510*/  ISETP.LT.AND P3, PT, R11, UR8, !P1 ;  /* 0x000000080b007c0c */ /* 0x000fe2000cf61270 */
[----:B0-----:R-:W-:Y:S01]  /*61520*/  IMAD.WIDE R20, R3, 0x2, R4 ;  /* 0x0000000203147825 */ /* 0x001fe200078e0204 */
[----:B------:R-:W-:Y:S01]  /*61530*/  ULDC UR4, c[0x0][0x22c] ;  /* 0x00008b0000047ab9 */ /* 0x000fe20000000800 */
[----:B------:R0:W-:Y:S01]  /*61540*/  @P5 STG.E.U16 desc[UR6][R24.64], R29 ;  /* 0x0000001d18005986 */ /* 0x0001e2000c101506 */
[----:B------:R-:W-:Y:S01]  /*61550*/  ISETP.LT.AND P5, PT, R9, UR10, !P2 ;  /* 0x0000000a09007c0c */ /* 0x000fe2000d7a1270 */
[----:B------:R-:W-:Y:S01]  /*61560*/  VIADD R16, R10, 0x15 ;  /* 0x000000150a107836 */ /* 0x000fe20000000000 */
[----:B------:R-:W-:Y:S01]  /*61570*/  ULDC UR8, c[0x0][0x228] ;  /* 0x00008a0000087ab9 */ /* 0x000fe20000000800 */
[----:B------:R3:W-:Y:S01]  /*61580*/  @P6 STG.E.U16 desc[UR6][R26.64], R28 ;  /* 0x0000001c1a006986 */ /* 0x0007e2000c101506 */
[----:B------:R-:W-:Y:S01]  /*61590*/  ISETP.LT.AND P6, PT, R8, UR12, !P2 ;  /* 0x0000000c08007c0c */ /* 0x000fe2000d7c1270 */
[----:B------:R-:W-:Y:S01]  /*615a0*/  ULDC UR10, c[0x0][0x228] ;  /* 0x00008a00000a7ab9 */ /* 0x000fe20000000800 */
[C---:B-1----:R-:W-:Y:S01]  /*615b0*/  VIADD R0, R3.reuse, UR24 ;  /* 0x0000001803007c36 */ /* 0x042fe20008000000 */
[----:B------:R-:W2:Y:S01]  /*615c0*/  LDL.LU R18, [R1+0x200c] ;  /* 0x00200c0001127983 */ /* 0x000ea20000300800 */
[----:B------:R-:W-:Y:S01]  /*615d0*/  IMAD.WIDE R22, R3, 0x2, R6 ;  /* 0x0000000203167825 */ /* 0x000fe200078e0206 */
[----:B------:R-:W-:Y:S01]  /*615e0*/  PRMT R3, R17, 0x7632, R3 ;  /* 0x0000763211037816 */ /* 0x000fe20000000003 */
[----:B------:R-:W-:Y:S01]  /*615f0*/  ULDC UR12, c[0x0][0x228] ;  /* 0x00008a00000c7ab9 */ /* 0x000fe20000000800 */
[----:B------:R-:W-:Y:S01]  /*61600*/  @P4 STG.E.U16 desc[UR6][R20.64], R17 ;  /* 0x0000001114004986 */ /* 0x000fe2000c101506 */
[----:B0-----:R-:W-:Y:S01]  /*61610*/  IMAD.WIDE R24, R0, 0x2, R14 ;  /* 0x0000000200187825 */ /* 0x001fe200078e020e */
[----:B---3--:R-:W-:-:S03]  /*61620*/  PRMT R28, R2, 0x7632, R28 ;  /* 0x00007632021c7816 */ /* 0x008fc6000000001c */
[----:B------:R-:W-:Y:S01]  /*61630*/  IMAD.WIDE R26, R0, 0x2, R12 ;  /* 0x00000002001a7825 */ /* 0x000fe200078e020c */
[----:B------:R-:W-:Y:S04]  /*61640*/  @P3 STG.E.U16 desc[UR6][R22.64], R3 ;  /* 0x0000000316003986 */ /* 0x000fe8000c101506 */
[----:B------:R-:W3:Y:S04]  /*61650*/  LDL.LU R29, [R1+0x8] ;  /* 0x00000800011d7983 */ /* 0x000ee80000300800 */
[----:B------:R0:W-:Y:S04]  /*61660*/  @P5 STG.E.U16 desc[UR6][R24.64], R2 ;  /* 0x0000000218005986 */ /* 0x0001e8000c101506 */
[----:B------:R1:W-:Y:S04]  /*61670*/  @P6 STG.E.U16 desc[UR6][R26.64], R28 ;  /* 0x0000001c1a006986 */ /* 0x0003e8000c101506 */
[----:B0-----:R-:W4:Y:S04]  /*61680*/  LDL.LU R2, [R1+0x1bc] ;  /* 0x0001bc0001027983 */ /* 0x001f280000300800 */
[----:B-1----:R-:W2:Y:S01]  /*61690*/  LDL.LU R28, [R1+0x1a8] ;  /* 0x0001a800011c7983 */ /* 0x002ea20000300800 */
[----:B------:R-:W-:Y:S01]  /*616a0*/  ISETP.GE.AND P1, PT, R16, UR4, PT ;  /* 0x0000000410007c0c */ /* 0x000fe2000bf26270 */
[----:B------:R-:W-:Y:S01]  /*616b0*/  ULDC UR4, c[0x0][0x228] ;  /* 0x00008a0000047ab9 */ /* 0x000fe20000000800 */
        /* <DEDUP_REMOVED lines=16> */
[----:B---3--:R-:W-:Y:S02]  /*617c0*/  PRMT R27, R29, 0x7632, R27 ;  /* 0x000076321d1b7816 */ /* 0x008fe4000000001b */
[----:B--2---:R-:W-:Y:S01]  /*617d0*/  PRMT R0, R28, 0x7632, R0 ;  /* 0x000076321c007816 */ /* 0x004fe20000000000 */
[----:B------:R0:W-:Y:S01]  /*617e0*/  @P4 STG.E.U16 desc[UR6][R16.64], R28 ;  /* 0x0000001c10004986 */ /* 0x0001e2000c101506 */
[----:B------:R-:W-:Y:S01]  /*617f0*/  ISETP.LT.AND P4, PT, R19, UR4, !P1 ;  /* 0x0000000413007c0c */ /* 0x000fe2000cf81270 */
[----:B------:R-:W-:Y:S01]  /*61800*/  VIADD R26, R10, 0x17 ;  /* 0x000000170a1a7836 */ /* 0x000fe20000000000 */
[----:B------:R-:W-:Y:S01]  /*61810*/  ULDC UR4, c[0x0][0x22c] ;  /* 0x00008b0000047ab9 */ /* 0x000fe20000000800 */
[----:B------:R1:W-:Y:S01]  /*61820*/  @P3 STG.E.U16 desc[UR6][R20.64], R0 ;  /* 0x0000000014003986 */ /* 0x0003e2000c101506 */
[----:B------:R-:W-:Y:S01]  /*61830*/  ISETP.LT.AND P3, PT, R11, UR8, !P1 ;  /* 0x000000080b007c0c */ /* 0x000fe2000cf61270 */
[----:B------:R-:W-:-:S02]  /*61840*/  ULDC UR8, c[0x0][0x228] ;  /* 0x00008a0000087ab9 */ /* 0x000fc40000000800 */
[----:B------:R2:W-:Y:S01]  /*61850*/  @P5 STG.E.U16 desc[UR6][R22.64], R29 ;  /* 0x0000001d16005986 */ /* 0x0005e2000c101506 */
[----:B------:R-:W-:Y:S01]  /*61860*/  ISETP.LT.AND P5, PT, R9, UR10, !P2 ;  /* 0x0000000a09007c0c */ /* 0x000fe2000d7a1270 */
[----:B------:R-:W-:Y:S02]  /*61870*/  ULDC UR10, c[0x0][0x228] ;  /* 0x00008a00000a7ab9 */ /* 0x000fe40000000800 */
[----:B------:R4:W-:Y:S01]  /*61880*/  @P6 STG.E.U16 desc[UR6][R24.64], R27 ;  /* 0x0000001b18006986 */ /* 0x0009e2000c101506 */
[----:B------:R-:W-:Y:S01]  /*61890*/  ISETP.LT.AND P6, PT, R8, UR12, !P2 ;  /* 0x0000000c08007c0c */ /* 0x000fe2000d7c1270 */
[C---:B0-----:R-:W-:Y:S02]  /*618a0*/  IMAD.WIDE R16, R3.reuse, 0x2, R4 ;  /* 0x0000000203107825 */ /* 0x041fe400078e0204 */
[----:B------:R-:W3:Y:S02]  /*618b0*/  LDL.LU R19, [R1+0x2008] ;  /* 0x0020080001137983 */ /* 0x000ee40000300800 */
[----:B-1----:R-:W-:-:S02]  /*618c0*/  VIADD R0, R3, UR24 ;  /* 0x0000001803007c36 */ /* 0x002fc40008000000 */
[----:B------:R-:W-:Y:S01]  /*618d0*/  IMAD.WIDE R20, R3, 0x2, R6 ;  /* 0x0000000203147825 */ /* 0x000fe200078e0206 */
[----:B------:R-:W-:Y:S01]  /*618e0*/  PRMT R3, R18, 0x7632, R3 ;  /* 0x0000763212037816 */ /* 0x000fe20000000003 */
[----:B------:R-:W-:Y:S01]  /*618f0*/  @P4 STG.E.U16 desc[UR6][R16.64], R18 ;  /* 0x0000001210004986 */ /* 0x000fe2000c101506 */
[----:B------:R-:W-:Y:S01]  /*61900*/  ISETP.GE.AND P1, PT, R26, UR4, PT ;  /* 0x000000041a007c0c */ /* 0x000fe2000bf26270 */
[----:B--2---:R-:W-:Y:S01]  /*61910*/  IMAD.WIDE R22, R0, 0x2, R14 ;  /* 0x0000000200167825 */ /* 0x004fe200078e020e */
[----:B----4-:R-:W-:Y:S01]  /*61920*/  PRMT R27, R2, 0x7632, R27 ;  /* 0x00007632021b7816 */ /* 0x010fe2000000001b */
[----:B------:R-:W2:Y:S01]  /*61930*/  LDL.LU R28, [R1+0x1ac] ;  /* 0x0001ac00011c7983 */ /* 0x000ea20000300800 */
[----:B------:R-:W-:Y:S01]  /*61940*/  ULDC UR4, c[0x0][0x228] ;  /* 0x00008a0000047ab9 */ /* 0x000fe20000000800 */
[C---:B------:R-:W-:Y:S01]  /*61950*/  IMAD.WIDE R24, R0.reuse, 0x2, R12 ;  /* 0x0000000200187825 */ /* 0x040fe200078e020c */
[----:B------:R-:W-:Y:S01]  /*61960*/  ULDC UR12, c[0x0][0x228] ;  /* 0x00008a00000c7ab9 */ /* 0x000fe20000000800 */
[----:B------:R-:W-:Y:S04]  /*61970*/  @P3 STG.E.U16 desc[UR6][R20.64], R3 ;  /* 0x0000000314003986 */ /* 0x000fe8000c101506 */
[----:B------:R-:W4:Y:S04]  /*61980*/  LDL.LU R29, [R1+0xc] ;  /* 0x00000c00011d7983 */ /* 0x000f280000300800 */
[----:B------:R0:W-:Y:S04]  /*61990*/  @P5 STG.E.U16 desc[UR6][R22.64], R2 ;  /* 0x0000000216005986 */ /* 0x0001e8000c101506 */
[----:B------:R1:W-:Y:S04]  /*619a0*/  @P6 STG.E.U16 desc[UR6][R24.64], R27 ;  /* 0x0000001b18006986 */ /* 0x0003e8000c101506 */
[----:B0-----:R-:W3:Y:S04]  /*619b0*/  LDL.LU R2, [R1+0x190] ;  /* 0x0001900001027983 */ /* 0x001ee80000300800 */
[----:B-1----:R-:W3:Y:S01]  /*619c0*/  LDL.LU R27, [R1+0xc7c] ;  /* 0x000c7c00011b7983 */ /* 0x002ee20000300800 */
[----:B------:R-:W-:Y:S01]  /*619d0*/  ISETP.LT.AND P3, PT, R11, UR8, !P2 ;  /* 0x000000080b007c0c */ /* 0x000fe2000d761270 */
[----:B------:R-:W-:Y:S01]  /*619e0*/  VIADD R3, R0, UR24 ;  /* 0x0000001800037c36 */ /* 0x000fe20008000000 */
[----:B------:R-:W-:Y:S01]  /*619f0*/  ISETP.LT.AND P5, PT, R9, UR10, !P1 ;  /* 0x0000000a09007c0c */ /* 0x000fe2000cfa1270 */
[----:B------:R-:W-:Y:S01]  /*61a00*/  VIADD R18, R10, 0x18 ;  /* 0x000000180a127836 */ /* 0x000fe20000000000 */
[----:B------:R-:W-:Y:S01]  /*61a10*/  ISETP.LT.AND P6, PT, R8, UR12, !P1 ;  /* 0x0000000c08007c0c */ /* 0x000fe2000cfc1270 */
[C---:B------:R-:W-:Y:S01]  /*61a20*/  IMAD.WIDE R16, R0.reuse, 0x2, R4 ;  /* 0x0000000200107825 */ /* 0x040fe200078e0204 */
[----:B------:R-:W-:Y:S01]  /*61a30*/  ULDC UR8, c[0x0][0x228] ;  /* 0x00008a0000087ab9 */ /* 0x000fe20000000800 */
[----:B------:R-:W-:Y:S01]  /*61a40*/  ULDC UR10, c[0x0][0x228] ;  /* 0x00008a00000a7ab9 */ /* 0x000fe20000000800 */
[----:B------:R-:W-:Y:S01]  /*61a50*/  ULDC UR12, c[0x0][0x228] ;  /* 0x00008a00000c7ab9 */ /* 0x000fe20000000800 */
[----:B------:R-:W-:-:S04]  /*61a60*/  IMAD.WIDE R20, R0, 0x2, R6 ;  /* 0x0000000200147825 */ /* 0x000fc800078e0206 */
[----:B------:R-:W-:-:S04]  /*61a70*/  IMAD.WIDE R22, R3, 0x2, R14 ;  /* 0x0000000203167825 */ /* 0x000fc800078e020e */
[----:B------:R-:W-:Y:S01]  /*61a80*/  IMAD.WIDE R24, R3, 0x2, R12 ;  /* 0x0000000203187825 */ /* 0x000fe200078e020c */
[----:B--2---:R-:W-:Y:S02]  /*61a90*/  PRMT R0, R28, 0x7632, R0 ;  /* 0x000076321c007816 */ /* 0x004fe40000000000 */
[----:B----4-:R-:W-:Y:S02]  /*61aa0*/  PRMT R26, R29, 0x7632, R26 ;  /* 0x000076321d1a7816 */ /* 0x010fe4000000001a */
[----:B---3--:R-:W-:Y:S01]  /*61ab0*/  ISETP.LT.AND P4, PT, R27, UR4, !P2 ;  /* 0x000000041b007c0c */ /* 0x008fe2000d781270 */
[----:B------:R-:W-:Y:S02]  /*61ac0*/  ULDC UR4, c[0x0][0x22c] ;  /* 0x00008b0000047ab9 */ /* 0x000fe40000000800 */
[----:B------:R-:W-:Y:S01]  /*61ad0*/  ISETP.GE.AND P2, PT, R18, UR4, PT ;  /* 0x0000000412007c0c */ /* 0x000fe2000bf46270 */
[----:B------:R-:W-:-:S09]  /*61ae0*/  ULDC UR4, c[0x0][0x228] ;  /* 0x00008a0000047ab9 */ /* 0x000fd20000000800 */
[----:B------:R0:W-:Y:S01]  /*61af0*/  @P4 STG.E.U16 desc[UR6][R16.64], R28 ;  /* 0x0000001c10004986 */ /* 0x0001e2000c101506 */
[----:B------:R-:W-:Y:S01]  /*61b00*/  ISETP.LT.AND P4, PT, R27, UR4, !P1 ;  /* 0x000000041b007c0c */ /* 0x000fe2000cf81270 */
[----:B------:R-:W-:Y:S01]  /*61b10*/  VIADD R18, R10, 0x19 ;  /* 0x000000190a127836 */ /* 0x000fe20000000000 */
[----:B------:R-:W-:Y:S01]  /*61b20*/  ULDC UR4, c[0x0][0x22c] ;  /* 0x00008b0000047ab9 */ /* 0x000fe20000000800 */
[----:B------:R1:W-:Y:S01]  /*61b30*/  @P3 STG.E.U16 desc[UR6][R20.64], R0 ;  /* 0x0000000014003986 */ /* 0x0003e2000c101506 */
[----:B------:R-:W-:Y:S01]  /*61b40*/  ISETP.LT.AND P3, PT, R11, UR8, !P1 ;  /* 0x000000080b007c0c */ /* 0x000fe2000cf61270 */
[----:B------:R-:W-:Y:S02]  /*61b50*/  ULDC UR8, c[0x0][0x228] ;  /* 0x00008a0000087ab9 */ /* 0x000fe40000000800 */
[----:B------:R2:W-:Y:S01]  /*61b60*/  @P5 STG.E.U16 desc[UR6][R22.64], R29 ;  /* 0x0000001d16005986 */ /* 0x0005e2000c101506 */
[----:B------:R-:W-:Y:S01]  /*61b70*/  ISETP.LT.AND P5, PT, R9, UR10, !P2 ;  /* 0x0000000a09007c0c */ /* 0x000fe2000d7a1270 */
[----:B------:R-:W-:-:S02]  /*61b80*/  ULDC UR10, c[0x0][0x228] ;  /* 0x00008a00000a7ab9 */ /* 0x000fc40000000800 */
[----:B------:R3:W-:Y:S01]  /*61b90*/  @P6 STG.E.U16 desc[UR6][R24.64], R26 ;  /* 0x0000001a18006986 */ /* 0x0007e2000c101506 */
[----:B------:R-:W-:Y:S01]  /*61ba0*/  ISETP.LT.AND P6, PT, R8, UR12, !P2 ;  /* 0x0000000c08007c0c */ /* 0x000fe2000d7c1270 */
[----:B0-----:R-:W-:-:S04]  /*61bb0*/  IMAD.WIDE R16, R3, 0x2, R4 ;  /* 0x0000000203107825 */ /* 0x001fc800078e0204 */
[C---:B-1----:R-:W-:Y:S02]  /*61bc0*/  VIADD R0, R3.reuse, UR24 ;  /* 0x0000001803007c36 */ /* 0x042fe40008000000 */
[----:B------:R-:W-:Y:S01]  /*61bd0*/  IMAD.WIDE R20, R3, 0x2, R6 ;  /* 0x0000000203147825 */ /* 0x000fe200078e0206 */
[----:B------:R-:W-:Y:S01]  /*61be0*/  PRMT R3, R19, 0x7632, R3 ;  /* 0x0000763213037816 */ /* 0x000fe20000000003 */
[----:B--2---:R-:W2:Y:S01]  /*61bf0*/  LDL.LU R29, [R1+0x180] ;  /* 0x00018000011d7983 */ /* 0x004ea20000300800 */
[----:B------:R-:W-:Y:S01]  /*61c00*/  ISETP.GE.AND P1, PT, R18, UR4, PT ;  /* 0x0000000412007c0c */ /* 0x000fe2000bf26270 */
[----:B------:R-:W-:Y:S01]  /*61c10*/  IMAD.WIDE R22, R0, 0x2, R14 ;  /* 0x0000000200167825 */ /* 0x000fe200078e020e */
[----:B---3--:R-:W-:Y:S01]  /*61c20*/  PRMT R26, R2, 0x7632, R26 ;  /* 0x00007632021a7816 */ /* 0x008fe2000000001a */
[----:B------:R-:W-:Y:S01]  /*61c30*/  @P4 STG.E.U16 desc[UR6][R16.64], R19 ;  /* 0x0000001310004986 */ /* 0x000fe2000c101506 */
[----:B------:R-:W-:Y:S01]  /*61c40*/  ULDC UR4, c[0x0][0x228] ;  /* 0x00008a0000047ab9 */ /* 0x000fe20000000800 */
[----:B------:R-:W-:Y:S01]  /*61c50*/  IMAD.WIDE R24, R0, 0x2, R12 ;  /* 0x0000000200187825 */ /* 0x000fe200078e020c */
[----:B------:R-:W-:Y:S01]  /*61c60*/  ULDC UR12, c[0x0][0x228] ;  /* 0x00008a00000c7ab9 */ /* 0x000fe20000000800 */
[----:B------:R-:W3:Y:S04]  /*61c70*/  LDL.LU R8, [R1+0x170] ;  /* 0x0001700001087983 */ /* 0x000ee80000300800 */
[----:B------:R-:W-:Y:S04]  /*61c80*/  @P3 STG.E.U16 desc[UR6][R20.64], R3 ;  /* 0x0000000314003986 */ /* 0x000fe8000c101506 */
[----:B------:R0:W-:Y:S04]  /*61c90*/  @P5 STG.E.U16 desc[UR6][R22.64], R2 ;  /* 0x0000000216005986 */ /* 0x0001e8000c101506 */
[----:B------:R-:W4:Y:S04]  /*61ca0*/  LDL.LU R28, [R1+0x160] ;  /* 0x00016000011c7983 */ /* 0x000f280000300800 */
[----:B------:R1:W-:Y:S04]  /*61cb0*/  @P6 STG.E.U16 desc[UR6][R24.64], R26 ;  /* 0x0000001a18006986 */ /* 0x0003e8000c101506 */
[----:B0-----:R-:W4:Y:S04]  /*61cc0*/  LDL.LU R2, [R1+0x194] ;  /* 0x0001940001027983 */ /* 0x001f280000300800 */
[----:B-1----:R-:W4:Y:S01]  /*61cd0*/  LDL.LU R26, [R1+0xbe0] ;  /* 0x000be000011a7983 */ /* 0x002f220000300800 */
[----:B------:R-:W-:Y:S01]  /*61ce0*/  ISETP.LT.AND P4, PT, R27, UR4, !P2 ;  /* 0x000000041b007c0c */ /* 0x000fe2000d781270 */
[----:B------:R-:W-:Y:S01]  /*61cf0*/  VIADD R16, R10, 0x1a ;  /* 0x0000001a0a107836 */ /* 0x000fe20000000000 */
[----:B------:R-:W-:Y:S01]  /*61d00*/  ISETP.LT.AND P3, PT, R11, UR8, !P2 ;  /* 0x000000080b007c0c */ /* 0x000fe2000d761270 */
[C---:B------:R-:W-:Y:S01]  /*61d10*/  IMAD.WIDE R18, R0.reuse, 0x2, R4 ;  /* 0x0000000200127825 */ /* 0x040fe200078e0204 */
[----:B------:R-:W-:Y:S01]  /*61d20*/  ISETP.LT.AND P5, PT, R9, UR10, !P1 ;  /* 0x0000000a09007c0c */ /* 0x000fe2000cfa1270 */
[----:B------:R-:W-:Y:S01]  /*61d30*/  ULDC UR4, c[0x0][0x22c] ;  /* 0x00008b0000047ab9 */ /* 0x000fe20000000800 */
[----:B------:R-:W-:Y:S01]  /*61d40*/  ULDC UR8, c[0x0][0x228] ;  /* 0x00008a0000087ab9 */ /* 0x000fe20000000800 */
[----:B------:R-:W-:Y:S01]  /*61d50*/  VIADD R3, R0, UR24 ;  /* 0x0000001800037c36 */ /* 0x000fe20008000000 */
[----:B------:R-:W-:Y:S01]  /*61d60*/  ISETP.GE.AND P2, PT, R16, UR4, PT ;  /* 0x0000000410007c0c */ /* 0x000fe2000bf46270 */
[----:B------:R-:W-:Y:S01]  /*61d70*/  IMAD.WIDE R22, R0, 0x2, R6 ;  /* 0x0000000200167825 */ /* 0x000fe200078e0206 */
[----:B------:R-:W-:Y:S01]  /*61d80*/  ULDC UR4, c[0x0][0x228] ;  /* 0x00008a0000047ab9 */ /* 0x000fe20000000800 */
[----:B------:R-:W-:-:S02]  /*61d90*/  ULDC UR10, c[0x0][0x228] ;  /* 0x00008a00000a7ab9 */ /* 0x000fc40000000800 */
[----:B------:R-:W-:-:S04]  /*61da0*/  IMAD.WIDE R20, R3, 0x2, R14 ;  /* 0x0000000203147825 */ /* 0x000fc800078e020e */
[----:B------:R-:W-:Y:S01]  /*61db0*/  IMAD.WIDE R24, R3, 0x2, R12 ;  /* 0x0000000203187825 */ /* 0x000fe200078e020c */
[----:B--2---:R-:W-:Y:S01]  /*61dc0*/  PRMT R0, R29, 0x7632, R0 ;  /* 0x000076321d007816 */ /* 0x004fe20000000000 */
[----:B------:R0:W-:Y:S01]  /*61dd0*/  @P4 STG.E.U16 desc[UR6][R18.64], R29 ;  /* 0x0000001d12004986 */ /* 0x0001e2000c101506 */
[----:B------:R-:W-:Y:S02]  /*61de0*/  ISETP.LT.AND P4, PT, R27, UR4, !P1 ;  /* 0x000000041b007c0c */ /* 0x000fe4000cf81270 */
[----:B---3--:R-:W-:Y:S01]  /*61df0*/  PRMT R17, R8, 0x7632, R17 ;  /* 0x0000763208117816 */ /* 0x008fe20000000011 */
[----:B0-----:R-:W2:Y:S01]  /*61e00*/  LDL.LU R29, [R1+0x184] ;  /* 0x00018400011d7983 */ /* 0x001ea20000300800 */
[----:B------:R-:W-:Y:S01]  /*61e10*/  IMAD.WIDE R18, R3, 0x2, R4 ;  /* 0x0000000203127825 */ /* 0x000fe200078e0204 */
[----:B------:R-:W-:Y:S02]  /*61e20*/  ULDC UR4, c[0x0][0x22c] ;  /* 0x00008b0000047ab9 */ /* 0x000fe40000000800 */
[----:B------:R0:W-:Y:S01]  /*61e30*/  @P3 STG.E.U16 desc[UR6][R22.64], R0 ;  /* 0x0000000016003986 */ /* 0x0001e2000c101506 */
[----:B------:R-:W-:-:S02]  /*61e40*/  ISETP.LT.AND P3, PT, R11, UR8, !P1 ;  /* 0x000000080b007c0c */ /* 0x000fc4000cf61270 */
[----:B----4-:R-:W-:Y:S01]  /*61e50*/  ISETP.LT.AND P6, PT, R26, UR12, !P1 ;  /* 0x0000000c1a007c0c */ /* 0x010fe2000cfc1270 */
[----:B------:R1:W-:Y:S01]  /*61e60*/  @P5 STG.E.U16 desc[UR6][R20.64], R8 ;  /* 0x0000000814005986 */ /* 0x0003e2000c101506 */
[----:B------:R-:W-:Y:S01]  /*61e70*/  ISETP.LT.AND P5, PT, R9, UR10, !P2 ;  /* 0x0000000a09007c0c */ /* 0x000fe2000d7a1270 */
[C---:B0-----:R-:W-:Y:S01]  /*61e80*/  VIADD R0, R3.reuse, UR24 ;  /* 0x0000001803007c36 */ /* 0x041fe20008000000 */
[----:B------:R-:W-:Y:S01]  /*61e90*/  ULDC UR12, c[0x0][0x228] ;  /* 0x00008a00000c7ab9 */ /* 0x000fe20000000800 */
[----:B------:R-:W-:Y:S01]  /*61ea0*/  IMAD.WIDE R22, R3, 0x2, R6 ;  /* 0x0000000203167825 */ /* 0x000fe200078e0206 */
[----:B------:R-:W-:Y:S01]  /*61eb0*/  PRMT R3, R28, 0x7632, R3 ;  /* 0x000076321c037816 */ /* 0x000fe20000000003 */
[----:B------:R-:W-:Y:S01]  /*61ec0*/  ULDC UR8, c[0x0][0x228] ;  /* 0x00008a0000087ab9 */ /* 0x000fe20000000800 */
[----:B------:R-:W-:Y:S01]  /*61ed0*/  ULDC UR10, c[0x0][0x228] ;  /* 0x00008a00000a7ab9 */ /* 0x000fe20000000800 */
[----:B-1----:R-:W3:Y:S01]  /*61ee0*/  LDL.LU R8, [R1+0x174] ;  /* 0x0001740001087983 */ /* 0x002ee20000300800 */
[----:B------:R-:W-:-:S03]  /*61ef0*/  IMAD.WIDE R20, R0, 0x2, R14 ;  /* 0x0000000200147825 */ /* 0x000fc600078e020e */
[----:B------:R-:W-:Y:S04]  /*61f00*/  @P6 STG.E.U16 desc[UR6][R24.64], R17 ;  /* 0x0000001118006986 */ /* 0x000fe8000c101506 */
[----:B------:R0:W-:Y:S04]  /*61f10*/  @P4 STG.E.U16 desc[UR6][R18.64], R28 ;  /* 0x0000001c12004986 */ /* 0x0001e8000c101506 */
[----:B------:R-:W-:Y:S04]  /*61f20*/  @P3 STG.E.U16 desc[UR6][R22.64], R3 ;  /* 0x0000000316003986 */ /* 0x000fe8000c101506 */
[----:B0-----:R-:W4:Y:S01]  /*61f30*/  LDL.LU R28, [R1+0x164] ;  /* 0x00016400011c7983 */ /* 0x001f220000300800 */
[----:B------:R-:W-:-:S03]  /*61f40*/  PRMT R17, R2, 0x7632, R17 ;  /* 0x0000763202117816 */ /* 0x000fc60000000011 */
[----:B------:R0:W-:Y:S04]  /*61f50*/  @P5 STG.E.U16 desc[UR6][R20.64], R2 ;  /* 0x0000000214005986 */ /* 0x0001e8000c101506 */
[----:B0-----:R-:W4:Y:S01]  /*61f60*/  LDL.LU R2, [R1+0x198] ;  /* 0x0001980001027983 */ /* 0x001f220000300800 */
[----:B------:R-:W-:Y:S01]  /*61f70*/  VIADD R16, R10, 0x1b ;  /* 0x0000001b0a107836 */ /* 0x000fe20000000000 */
[----:B------:R-:W-:Y:S01]  /*61f80*/  ISETP.LT.AND P6, PT, R26, UR12, !P2 ;  /* 0x0000000c1a007c0c */ /* 0x000fe2000d7c1270 */
[----:B------:R-:W-:Y:S01]  /*61f90*/  IMAD.WIDE R24, R0, 0x2, R12 ;  /* 0x0000000200187825 */ /* 0x000fe200078e020c */
[----:B------:R-:W-:Y:S01]  /*61fa0*/  ISETP.LT.AND P3, PT, R11, UR8, !P2 ;  /* 0x000000080b007c0c */ /* 0x000fe2000d761270 */
[----:B------:R-:W-:Y:S01]  /*61fb0*/  ULDC UR12, c[0x0][0x228] ;  /* 0x00008a00000c7ab9 */ /* 0x000fe20000000800 */
[----:B------:R-:W-:Y:S01]  /*61fc0*/  ISETP.GE.AND P1, PT, R16, UR4, PT ;  /* 0x0000000410007c0c */ /* 0x000fe2000bf26270 */
[----:B------:R-:W-:Y:S01]  /*61fd0*/  ULDC UR4, c[0x0][0x228] ;  /* 0x00008a0000047ab9 */ /* 0x000fe20000000800 */
[----:B------:R-:W-:Y:S01]  /*61fe0*/  VIADD R3, R0, UR24 ;  /* 0x0000001800037c36 */ /* 0x000fe20008000000 */
[----:B------:R-:W-:Y:S01]  /*61ff0*/  ISETP.LT.AND P4, PT, R27, UR4, !P2 ;  /* 0x000000041b007c0c */ /* 0x000fe2000d781270 */
[----:B------:R-:W-:Y:S01]  /*62000*/  ULDC UR4, c[0x0][0x22c] ;  /* 0x00008b0000047ab9 */ /* 0x000fe20000000800 */
[----:B------:R-:W-:-:S04]  /*62010*/  ISETP.LT.AND P5, PT, R9, UR10, !P1 ;  /* 0x0000000a09007c0c */ /* 0x000fc8000cfa1270 */
[----:B------:R0:W-:Y:S01]  /*62020*/  @P6 STG.E.U16 desc[UR6][R24.64], R17 ;  /* 0x0000001118006986 */ /* 0x0001e2000c101506 */
[----:B------:R-:W-:Y:S01]  /*62030*/  IMAD.WIDE R18, R0, 0x2, R6 ;  /* 0x0000000200127825 */ /* 0x000fe200078e0206 */
[----:B------:R-:W-:Y:S01]  /*62040*/  ISETP.LT.AND P6, PT, R26, UR12, !P1 ;  /* 0x0000000c1a007c0c */ /* 0x000fe2000cfc1270 */
[----:B------:R-:W-:Y:S01]  /*62050*/  ULDC UR8, c[0x0][0x228] ;  /* 0x00008a0000087ab9 */ /* 0x000fe20000000800 */
[----:B------:R-:W-:Y:S01]  /*62060*/  ULDC UR10, c[0x0][0x228] ;  /* 0x00008a00000a7ab9 */ /* 0x000fe20000000800 */
[----:B------:R-:W-:Y:S01]  /*62070*/  IMAD.WIDE R20, R3, 0x2, R14 ;  /* 0x0000000203147825 */ /* 0x000fe200078e020e */
[----:B------:R-:W-:-:S03]  /*62080*/  ULDC UR12, c[0x0][0x228] ;  /* 0x00008a00000c7ab9 */ /* 0x000fc60000000800 */
        /* <DEDUP_REMOVED lines=9> */
[----:B0-----:R-:W2:Y:S01]  /*62120*/  LDL.LU R29, [R1+0x188] ;  /* 0x00018800011d7983 */ /* 0x001ea20000300800 */
[----:B------:R-:W-:Y:S01]  /*62130*/  IMAD.WIDE R16, R3, 0x2, R4 ;  /* 0x0000000203107825 */ /* 0x000fe200078e0204 */
[----:B------:R-:W-:-:S02]  /*62140*/  ULDC UR4, c[0x0][0x22c] ;  /* 0x00008b0000047ab9 */ /* 0x000fc40000000800 */
[----:B------:R0:W-:Y:S01]  /*62150*/  @P3 STG.E.U16 desc[UR6][R18.64], R0 ;  /* 0x0000000012003986 */ /* 0x0001e2000c101506 */
[----:B------:R-:W-:Y:S01]  /*62160*/  ISETP.LT.AND P3, PT, R11, UR8, !P1 ;  /* 0x000000080b007c0c */ /* 0x000fe2000cf61270 */
[----:B------:R-:W-:Y:S01]  /*62170*/  VIADD R24, R10, 0x1d ;  /* 0x0000001d0a187836 */ /* 0x000fe20000000000 */
[----:B------:R-:W-:Y:S01]  /*62180*/  ULDC UR8, c[0x0][0x228] ;  /* 0x00008a0000087ab9 */ /* 0x000fe20000000800 */
[----:B------:R1:W-:Y:S01]  /*62190*/  @P5 STG.E.U16 desc[UR6][R20.64], R8 ;  /* 0x0000000814005986 */ /* 0x0003e2000c101506 */
[----:B------:R-:W-:Y:S01]  /*621a0*/  ISETP.LT.AND P5, PT, R9, UR10, !P2 ;  /* 0x0000000a09007c0c */ /* 0x000fe2000d7a1270 */
[----:B------:R-:W-:Y:S02]  /*621b0*/  ULDC UR10, c[0x0][0x228] ;  /* 0x00008a00000a7ab9 */ /* 0x000fe40000000800 */
[----:B------:R-:W-:Y:S01]  /*621c0*/  @P6 STG.E.U16 desc[UR6][R22.64], R25 ;  /* 0x0000001916006986 */ /* 0x000fe2000c101506 */
[----:B0-----:R-:W-:-:S03]  /*621d0*/  VIADD R0, R3, UR24 ;  /* 0x0000001803007c36 */ /* 0x001fc60008000000 */
[----:B-1----:R-:W3:Y:S01]  /*621e0*/  LDL.LU R8, [R1+0x178] ;  /* 0x0001780001087983 */ /* 0x002ee20000300800 */
[----:B------:R-:W-:Y:S01]  /*621f0*/  IMAD.WIDE R18, R3, 0x2, R6 ;  /* 0x0000000203127825 */ /* 0x000fe200078e0206 */
[----:B----4-:R-:W-:Y:S02]  /*62200*/  PRMT R3, R28, 0x7632, R3 ;  /* 0x000076321c037816 */ /* 0x010fe40000000003 */
[----:B------:R0:W-:Y:S01]  /*62210*/  @P4 STG.E.U16 desc[UR6][R16.64], R28 ;  /* 0x0000001c10004986 */ /* 0x0001e2000c101506 */
[----:B------:R-:W-:-:S03]  /*62220*/  IMAD.WIDE R20, R0, 0x2, R14 ;  /* 0x0000000200147825 */ /* 0x000fc600078e020e */
[----:B------:R-:W-:Y:S04]  /*62230*/  @P3 STG.E.U16 desc[UR6][R18.64], R3 ;  /* 0x0000000312003986 */ /* 0x000fe8000c101506 */
[----:B0-----:R-:W4:Y:S01]  /*62240*/  LDL.LU R28, [R1+0x168] ;  /* 0x00016800011c7983 */ /* 0x001f220000300800 */
[----:B------:R-:W-:-:S03]  /*62250*/  PRMT R25, R2, 0x7632, R25 ;  /* 0x0000763202197816 */ /* 0x000fc60000000019 */
[----:B------:R0:W-:Y:S04]  /*62260*/  @P5 STG.E.U16 desc[UR6][R20.64], R2 ;  /* 0x0000000214005986 */ /* 0x0001e8000c101506 */
[----:B0-----:R-:W4:Y:S01]  /*62270*/  LDL.LU R2, [R1+0x19c] ;  /* 0x00019c0001027983 */ /* 0x001f220000300800 */
[----:B------:R-:W-:Y:S01]  /*62280*/  ISETP.GE.AND P1, PT, R24, UR4, PT ;  /* 0x0000000418007c0c */ /* 0x000fe2000bf26270 */
[----:B------:R-:W-:Y:S01]  /*62290*/  ULDC UR4, c[0x0][0x228] ;  /* 0x00008a0000047ab9 */ /* 0x000fe20000000800 */
[----:B------:R-:W-:Y:S01]  /*622a0*/  ISETP.LT.AND P6, PT, R26, UR12, !P2 ;  /* 0x0000000c1a007c0c */ /* 0x000fe2000d7c1270 */
        /* <DEDUP_REMOVED lines=9> */
[----:B------:R-:W-:Y:S01]  /*62340*/  ISETP.GE.AND P2, PT, R24, UR4, PT ;  /* 0x0000000418007c0c */ /* 0x000fe2000bf46270 */
[C---:B------:R-:W-:Y:S01]  /*62350*/  VIADD R3, R0.reuse, UR24 ;  /* 0x0000001800037c36 */ /* 0x040fe20008000000 */
[----:B------:R-:W-:Y:S01]  /*62360*/  ULDC UR4, c[0x0][0x228] ;  /* 0x00008a0000047ab9 */ /* 0x000fe20000000800 */
[----:B------:R0:W-:Y:S01]  /*62370*/  @P6 STG.E.U16 desc[UR6][R22.64], R25 ;  /* 0x0000001916006986 */ /* 0x0001e2000c101506 */
[----:B------:R-:W-:Y:S01]  /*62380*/  IMAD.WIDE R18, R0, 0x2, R6 ;  /* 0x0000000200127825 */ /* 0x000fe200078e0206 */
[----:B------:R-:W-:Y:S01]  /*62390*/  ISETP.LT.AND P6, PT, R26, UR12, !P1 ;  /* 0x0000000c1a007c0c */ /* 0x000fe2000cfc1270 */
[----:B------:R-:W-:Y:S01]  /*623a0*/  ULDC UR10, c[0x0][0x228] ;  /* 0x00008a00000a7ab9 */ /* 0x000fe20000000800 */
[----:B------:R-:W-:Y:S01]  /*623b0*/  ULDC UR12, c[0x0][0x228] ;  /* 0x00008a00000c7ab9 */ /* 0x000fe20000000800 */
[----:B------:R-:W-:-:S04]  /*623c0*/  IMAD.WIDE R20, R3, 0x2, R14 ;  /* 0x0000000203147825 */ /* 0x000fc800078e020e */
[----:B0-----:R-:W-:Y:S01]  /*623d0*/  IMAD.WIDE R22, R3, 0x2, R12 ;  /* 0x0000000203167825 */ /* 0x001fe200078e020c */
        /* <DEDUP_REMOVED lines=13> */
[C---:B-1----:R-:W-:Y:S02]  /*624b0*/  VIADD R0, R3.reuse, UR24 ;  /* 0x0000001803007c36 */ /* 0x042fe40008000000 */
[----:B------:R-:W-:Y:S01]  /*624c0*/  IMAD.WIDE R18, R3, 0x2, R6 ;  /* 0x0000000203127825 */ /* 0x000fe200078e0206 */
[----:B------:R-:W-:Y:S01]  /*624d0*/  @P6 STG.E.U16 desc[UR6][R22.64], R25 ;  /* 0x0000001916006986 */ /* 0x000fe2000c101506 */
[----:B------:R-:W-:Y:S01]  /*624e0*/  ISETP.GE.AND P1, PT, R24, UR4, PT ;  /* 0x0000000418007c0c */ /* 0x000fe2000bf26270 */
[----:B------:R-:W-:Y:S01]  /*624f0*/  ULDC UR4, c[0x0][0x228] ;  /* 0x00008a0000047ab9 */ /* 0x000fe20000000800 */
[----:B------:R-:W-:Y:S01]  /*62500*/  ULDC UR10, c[0x0][0x228] ;  /* 0x00008a00000a7ab9 */ /* 0x000fe20000000800 */
[----:B0-----:R-:W3:Y:S01]  /*62510*/  LDL.LU R8, [R1+0x17c] ;  /* 0x00017c0001087983 */ /* 0x001ee20000300800 */
[----:B------:R-:W-:Y:S01]  /*62520*/  IMAD.WIDE R20, R0, 0x2, R14 ;  /* 0x0000000200147825 */ /* 0x000fe200078e020e */
[----:B----4-:R-:W-:-:S02]  /*62530*/  PRMT R3, R28, 0x7632, R3 ;  /* 0x000076321c037816 */ /* 0x010fc40000000003 */
[----:B------:R0:W-:Y:S04]  /*62540*/  @P4 STG.E.U16 desc[UR6][R16.64], R28 ;  /* 0x0000001c10004986 */ /* 0x0001e8000c101506 */
[----:B------:R-:W-:Y:S04]  /*62550*/  @P3 STG.E.U16 desc[UR6][R18.64], R3 ;  /* 0x0000000312003986 */ /* 0x000fe8000c101506 */
[----:B0-----:R-:W4:Y:S01]  /*62560*/  LDL.LU R28, [R1+0x16c] ;  /* 0x00016c00011c7983 */ /* 0x001f220000300800 */
[----:B------:R-:W-:-:S03]  /*62570*/  PRMT R25, R2, 0x7632, R25 ;  /* 0x0000763202197816 */ /* 0x000fc60000000019 */
        /* <DEDUP_REMOVED lines=12> */
[----:B------:R-:W-:Y:S01]  /*62640*/  ULDC UR10, c[0x0][0x228] ;  /* 0x00008a00000a7ab9 */ /* 0x000fe20000000800 */
[----:B------:R-:W-:Y:S01]  /*62650*/  ISETP.GE.AND P2, PT, R24, UR4, PT ;  /* 0x0000000418007c0c */ /* 0x000fe2000bf46270 */
[C---:B------:R-:W-:Y:S01]  /*62660*/  VIADD R3, R0.reuse, UR24 ;  /* 0x0000001800037c36 */ /* 0x040fe20008000000 */
[----:B------:R0:W-:Y:S01]  /*62670*/  @P6 STG.E.U16 desc[UR6][R22.64], R25 ;  /* 0x0000001916006986 */ /* 0x0001e2000c101506 */
[----:B------:R-:W-:Y:S01]  /*62680*/  IMAD.WIDE R18, R0, 0x2, R6 ;  /* 0x0000000200127825 */ /* 0x000fe200078e0206 */
[----:B------:R-:W-:Y:S01]  /*62690*/  ULDC UR4, c[0x0][0x228] ;  /* 0x00008a0000047ab9 */ /* 0x000fe20000000800 */
[----:B------:R-:W-:Y:S01]  /*626a0*/  ISETP.LT.AND P6, PT, R26, UR12, !P1 ;  /* 0x0000000c1a007c0c */ /* 0x000fe2000cfc1270 */
        /* <DEDUP_REMOVED lines=43> */
[----:B------:R0:W-:Y:S01]  /*62960*/  @P6 STG.E.U16 desc[UR6][R22.64], R25 ;  /* 0x0000001916006986 */ /* 0x0001e2000c101506 */
[----:B------:R-:W-:Y:S01]  /*62970*/  VIADD R3, R0, UR24 ;  /* 0x0000001800037c36 */ /* 0x000fe20008000000 */
[----:B------:R-:W-:Y:S01]  /*62980*/  ULDC UR4, c[0x0][0x228] ;  /* 0x00008a0000047ab9 */ /* 0x000fe20000000800 */
[----:B------:R-:W-:Y:S01]  /*62990*/  ISETP.LT.AND P6, PT, R26, UR12, !P1 ;  /* 0x0000000c1a007c0c */ /* 0x000fe2000cfc1270 */
[----:B------:R-:W-:Y:S01]  /*629a0*/  ULDC UR12, c[0x0][0x228] ;  /* 0x00008a00000c7ab9 */ /* 0x000fe20000000800 */
[----:B------:R-:W-:-:S04]  /*629b0*/  IMAD.WIDE R20, R3, 0x2, R14 ;  /* 0x0000000203147825 */ /* 0x000fc800078e020e */
[----:B0-----:R-:W-:-:S04]  /*629c0*/  IMAD.WIDE R22, R0, 0x2, R6 ;  /* 0x0000000200167825 */ /* 0x001fc800078e0206 */
        /* <DEDUP_REMOVED lines=16> */
[----:B0-----:R-:W-:-:S03]  /*62ad0*/  VIADD R0, R3, UR24 ;  /* 0x0000001803007c36 */ /* 0x001fc60008000000 */
[----:B-1----:R-:W2:Y:S01]  /*62ae0*/  LDL.LU R8, [R1+0x134] ;  /* 0x0001340001087983 */ /* 0x002ea20000300800 */
[----:B------:R-:W-:Y:S01]  /*62af0*/  IMAD.WIDE R22, R3, 0x2, R6 ;  /* 0x0000000203167825 */ /* 0x000fe200078e0206 */
[----:B----4-:R-:W-:Y:S02]  /*62b00*/  PRMT R3, R28, 0x7632, R3 ;  /* 0x000076321c037816 */ /* 0x010fe40000000003 */
[----:B------:R0:W-:Y:S01]  /*62b10*/  @P4 STG.E.U16 desc[UR6][R18.64], R28 ;  /* 0x0000001c12004986 */ /* 0x0001e2000c101506 */
[----:B------:R-:W-:-:S03]  /*62b20*/  IMAD.WIDE R20, R0, 0x2, R14 ;  /* 0x0000000200147825 */ /* 0x000fc600078e020e */
[----:B------:R-:W-:Y:S01]  /*62b30*/  @P3 STG.E.U16 desc[UR6][R22.64], R3 ;  /* 0x0000000316003986 */ /* 0x000fe2000c101506 */
[----:B---3--:R-:W-:-:S03]  /*62b40*/  PRMT R17, R2, 0x7632, R17 ;  /* 0x0000763202117816 */ /* 0x008fc60000000011 */
[----:B0-----:R-:W3:Y:S04]  /*62b50*/  LDL.LU R28, [R1+0x124] ;  /* 0x00012400011c7983 */ /* 0x001ee80000300800 */
        /* <DEDUP_REMOVED lines=11> */
[----:B------:R-:W-:Y:S01]  /*62c10*/  ULDC UR12, c[0x0][0x228] ;  /* 0x00008a00000c7ab9 */ /* 0x000fe20000000800 */
[----:B------:R-:W-:Y:S01]  /*62c20*/  IMAD.WIDE R18, R0, 0x2, R6 ;  /* 0x0000000200127825 */ /* 0x000fe200078e0206 */
        /* <DEDUP_REMOVED lines=14> */
[----:B------:R-:W-:Y:S01]  /*62d10*/  PRMT R25, R8, 0x7632, R25 ;  /* 0x0000763208197816 */ /* 0x000fe20000000019 */
        /* <DEDUP_REMOVED lines=11> */
[----:B0-----:R-:W-:-:S03]  /*62dd0*/  VIADD R0, R3, UR24 ;  /* 0x0000001803007c36 */ /* 0x001fc60008000000 */
[----:B-1----:R-:W2:Y:S01]  /*62de0*/  LDL.LU R8, [R1+0x138] ;  /* 0x0001380001087983 */ /* 0x002ea20000300800 */
[----:B------:R-:W-:Y:S01]  /*62df0*/  IMAD.WIDE R18, R3, 0x2, R6 ;  /* 0x0000000203127825 */ /* 0x000fe200078e0206 */
[----:B---3--:R-:W-:Y:S02]  /*62e00*/  PRMT R3, R28, 0x7632, R3 ;  /* 0x000076321c037816 */ /* 0x008fe40000000003 */
[----:B------:R0:W-:Y:S01]  /*62e10*/  @P4 STG.E.U16 desc[UR6][R16.64], R28 ;  /* 0x0000001c10004986 */ /* 0x0001e2000c101506 */
[----:B------:R-:W-:-:S03]  /*62e20*/  IMAD.WIDE R20, R0, 0x2, R14 ;  /* 0x0000000200147825 */ /* 0x000fc600078e020e */
[----:B------:R-:W-:Y:S01]  /*62e30*/  @P3 STG.E.U16 desc[UR6][R18.64], R3 ;  /* 0x0000000312003986 */ /* 0x000fe2000c101506 */
[----:B----4-:R-:W-:-:S03]  /*62e40*/  PRMT R25, R2, 0x7632, R25 ;  /* 0x0000763202197816 */ /* 0x010fc60000000019 */
[----:B0-----:R-:W3:Y:S04]  /*62e50*/  LDL.LU R28, [R1+0x128] ;  /* 0x00012800011c7983 */ /* 0x001ee80000300800 */
        /* <DEDUP_REMOVED lines=34> */
[----:B------:R-:W-:-:S02]  /*63080*/  PRMT R25, R8, 0x7632, R25 ;  /* 0x0000763208197816 */ /* 0x000fc40000000019 */
        /* <DEDUP_REMOVED lines=8> */
[----:B0-----:R-:W2:Y:S01]  /*63110*/  LDL.LU R8, [R1+0x13c] ;  /* 0x00013c0001087983 */ /* 0x001ea20000300800 */
[----:B------:R-:W-:Y:S01]  /*63120*/  IMAD.WIDE R20, R0, 0x2, R14 ;  /* 0x0000000200147825 */ /* 0x000fe200078e020e */
[----:B---3--:R-:W-:-:S02]  /*63130*/  PRMT R3, R28, 0x7632, R3 ;  /* 0x000076321c037816 */ /* 0x008fc40000000003 */
[----:B------:R0:W-:Y:S04]  /*63140*/  @P4 STG.E.U16 desc[UR6][R16.64], R28 ;  /* 0x0000001c10004986 */ /* 0x0001e8000c101506 */
[----:B------:R-:W-:Y:S04]  /*63150*/  @P3 STG.E.U16 desc[UR6][R18.64], R3 ;  /* 0x0000000312003986 */ /* 0x000fe8000c101506 */
[----:B0-----:R-:W3:Y:S01]  /*63160*/  LDL.LU R28, [R1+0x12c] ;  /* 0x00012c00011c7983 */ /* 0x001ee20000300800 */
[----:B----4-:R-:W-:-:S03]  /*63170*/  PRMT R25, R2, 0x7632, R25 ;  /* 0x0000763202197816 */ /* 0x010fc60000000019 */
        /* <DEDUP_REMOVED lines=73> */
[----:B------:R-:W-:Y:S01]  /*63610*/  PRMT R17, R8, 0x7632, R17 ;  /* 0x0000763208117816 */ /* 0x000fe20000000011 */
        /* <DEDUP_REMOVED lines=72> */
[----:B------:R-:W-:-:S02]  /*63aa0*/  ISETP.LT.AND P6, PT, R26, UR12, !P2 ;  /* 0x0000000c1a007c0c */ /* 0x000fc4000d7c1270 */
[----:B------:R-:W-:Y:S01]  /*63ab0*/  ISETP.LT.AND P3, PT, R11, UR8, !P2 ;  /* 0x000000080b007c0c */ /* 0x000fe2000d761270 */
[C---:B------:R-:W-:Y:S01]  /*63ac0*/  IMAD.WIDE R22, R0.reuse, 0x2, R12 ;  /* 0x0000000200167825 */ /* 0x040fe200078e020c */
[----:B------:R-:W-:Y:S01]  /*63ad0*/  ISETP.LT.AND P4, PT, R27, UR4, !P2 ;  /* 0x000000041b007c0c */ /* 0x000fe2000d781270 */
[----:B------:R-:W-:Y:S01]  /*63ae0*/  ULDC UR4, c[0x0][0x22c] ;  /* 0x00008b0000047ab9 */ /* 0x000fe20000000800 */
[----:B------:R-:W-:Y:S01]  /*63af0*/  ISETP.LT.AND P5, PT, R9, UR10, !P1 ;  /* 0x0000000a09007c0c */ /* 0x000fe2000cfa1270 */
[----:B------:R-:W-:Y:S01]  /*63b00*/  VIADD R3, R0, UR24 ;  /* 0x0000001800037c36 */ /* 0x000fe20008000000 */
[----:B------:R-:W-:Y:S01]  /*63b10*/  ULDC UR12, c[0x0][0x228] ;  /* 0x00008a00000c7ab9 */ /* 0x000fe20000000800 */
[----:B------:R-:W-:Y:S01]  /*63b20*/  VIADD R24, R10, 0x2e ;  /* 0x0000002e0a187836 */ /* 0x000fe20000000000 */
[----:B------:R-:W-:Y:S01]  /*63b30*/  ULDC UR8, c[0x0][0x228] ;  /* 0x00008a0000087ab9 */ /* 0x000fe20000000800 */
[----:B------:R-:W-:Y:S01]  /*63b40*/  IMAD.WIDE R16, R0, 0x2, R4 ;  /* 0x0000000200107825 */ /* 0x000fe200078e0204 */
[----:B------:R-:W-:-:S03]  /*63b50*/  ULDC UR10, c[0x0][0x228] ;  /* 0x00008a00000a7ab9 */ /* 0x000fc60000000800 */
[----:B------:R-:W-:Y:S01]  /*63b60*/  IMAD.WIDE R18, R0, 0x2, R6 ;  /* 0x0000000200127825 */ /* 0x000fe200078e0206 */
[----:B------:R0:W-:Y:S01]  /*63b70*/  @P6 STG.E.U16 desc[UR6][R22.64], R25 ;  /* 0x0000001916006986 */ /* 0x0001e2000c101506 */
[----:B------:R-:W-:Y:S01]  /*63b80*/  ISETP.GE.AND P2, PT, R24, UR4, PT ;  /* 0x0000000418007c0c */ /* 0x000fe2000bf46270 */
[----:B------:R-:W-:Y:S01]  /*63b90*/  ULDC UR4, c[0x0][0x228] ;  /* 0x00008a0000047ab9 */ /* 0x000fe20000000800 */
[C---:B------:R-:W-:Y:S01]  /*63ba0*/  IMAD.WIDE R20, R3.reuse, 0x2, R14 ;  /* 0x0000000203147825 */ /* 0x040fe200078e020e */
[----:B------:R-:W-:Y:S01]  /*63bb0*/  ISETP.LT.AND P6, PT, R26, UR12, !P1 ;  /* 0x0000000c1a007c0c */ /* 0x000fe2000cfc1270 */
[----:B------:R-:W-:Y:S02]  /*63bc0*/  ULDC UR12, c[0x0][0x228] ;  /* 0x00008a00000c7ab9 */ /* 0x000fe40000000800 */
[----:B0-----:R-:W-:Y:S01]  /*63bd0*/  IMAD.WIDE R22, R3, 0x2, R12 ;  /* 0x0000000203167825 */ /* 0x001fe200078e020c */
[----:B--2---:R-:W-:Y:S01]  /*63be0*/  PRMT R0, R29, 0x7632, R0 ;  /* 0x000076321d007816 */ /* 0x004fe20000000000 */
[----:B------:R-:W-:Y:S04]  /*63bf0*/  @P4 STG.E.U16 desc[UR6][R16.64], R29 ;  /* 0x0000001d10004986 */ /* 0x000fe8000c101506 */
[----:B------:R0:W-:Y:S01]  /*63c00*/  @P3 STG.E.U16 desc[UR6][R18.64], R0 ;  /* 0x0000000012003986 */ /* 0x0001e2000c101506 */
[----:B------:R-:W-:-:S02]  /*63c10*/  ISETP.LT.AND P3, PT, R27, UR4, !P1 ;  /* 0x000000041b007c0c */ /* 0x000fc4000cf61270 */
[----:B------:R-:W-:Y:S01]  /*63c20*/  PRMT R25, R8, 0x7632, R25 ;  /* 0x0000763208197816 */ /* 0x000fe20000000019 */
[----:B------:R1:W-:Y:S01]  /*63c30*/  @P5 STG.E.U16 desc[UR6][R20.64], R8 ;  /* 0x0000000814005986 */ /* 0x0003e2000c101506 */
[----:B------:R-:W-:Y:S01]  /*63c40*/  ISETP.LT.AND P1, PT, R11, UR8, !P1 ;  /* 0x000000080b007c0c */ /* 0x000fe2000cf21270 */
[----:B0-----:R-:W-:Y:S01]  /*63c50*/  VIADD R0, R3, UR24 ;  /* 0x0000001803007c36 */ /* 0x001fe20008000000 */
[----:B------:R-:W-:Y:S01]  /*63c60*/  ISETP.LT.AND P5, PT, R9, UR10, !P2 ;  /* 0x0000000a09007c0c */ /* 0x000fe2000d7a1270 */
[C---:B------:R-:W-:Y:S01]  /*63c70*/  IMAD.WIDE R16, R3.reuse, 0x2, R4 ;  /* 0x0000000203107825 */ /* 0x040fe200078e0204 */
[----:B------:R-:W-:Y:S01]  /*63c80*/  ULDC UR4, c[0x0][0x22c] ;  /* 0x00008b0000047ab9 */ /* 0x000fe20000000800 */
[----:B-1----:R-:W2:Y:S02]  /*63c90*/  LDL.LU R8, [R1+0x10c] ;  /* 0x00010c0001087983 */ /* 0x002ea40000300800 */
[----:B------:R-:W-:Y:S01]  /*63ca0*/  IMAD.WIDE R18, R3, 0x2, R6 ;  /* 0x0000000203127825 */ /* 0x000fe200078e0206 */
[----:B------:R-:W-:Y:S01]  /*63cb0*/  ULDC UR8, c[0x0][0x228] ;  /* 0x00008a0000087ab9 */ /* 0x000fe20000000800 */
[----:B---3--:R-:W-:Y:S01]  /*63cc0*/  PRMT R3, R28, 0x7632, R3 ;  /* 0x000076321c037816 */ /* 0x008fe20000000003 */
[----:B------:R-:W3:Y:S01]  /*63cd0*/  LDL.LU R29, [R1+0xfc] ;  /* 0x0000fc00011d7983 */ /* 0x000ee20000300800 */
[----:B------:R-:W-:Y:S01]  /*63ce0*/  IMAD.WIDE R20, R0, 0x2, R14 ;  /* 0x0000000200147825 */ /* 0x000fe200078e020e */
[----:B------:R-:W-:-:S02]  /*63cf0*/  ULDC UR10, c[0x0][0x228] ;  /* 0x00008a00000a7ab9 */ /* 0x000fc40000000800 */
[----:B------:R4:W-:Y:S04]  /*63d00*/  @P6 STG.E.U16 desc[UR6][R22.64], R25 ;  /* 0x0000001916006986 */ /* 0x0009e8000c101506 */
[----:B------:R-:W-:Y:S04]  /*63d10*/  @P3 STG.E.U16 desc[UR6][R16.64], R28 ;  /* 0x0000001c10003986 */ /* 0x000fe8000c101506 */
[----:B------:R-:W-:Y:S01]  /*63d20*/  @P1 STG.E.U16 desc[UR6][R18.64], R3 ;  /* 0x0000000312001986 */ /* 0x000fe2000c101506 */
[----:B----4-:R-:W-:-:S03]  /*63d30*/  PRMT R25, R2, 0x7632, R25 ;  /* 0x0000763202197816 */ /* 0x010fc60000000019 */
[----:B------:R0:W-:Y:S04]  /*63d40*/  @P5 STG.E.U16 desc[UR6][R20.64], R2 ;  /* 0x0000000214005986 */ /* 0x0001e8000c101506 */
[----:B0-----:R-:W4:Y:S01]  /*63d50*/  LDL.LU R2, [R1+0xec] ;  /* 0x0000ec0001027983 */ /* 0x001f220000300800 */
[----:B------:R-:W-:Y:S01]  /*63d60*/  VIADD R24, R10, 0x2f ;  /* 0x0000002f0a187836 */ /* 0x000fe20000000000 */
[----:B------:R-:W-:Y:S01]  /*63d70*/  ISETP.LT.AND P6, PT, R26, UR12, !P2 ;  /* 0x0000000c1a007c0c */ /* 0x000fe2000d7c1270 */
[----:B------:R-:W-:Y:S01]  /*63d80*/  IMAD.WIDE R22, R0, 0x2, R12 ;  /* 0x0000000200167825 */ /* 0x000fe200078e020c */
[----:B------:R-:W4:Y:S01]  /*63d90*/  LDL.LU R28, [R1+0xd0] ;  /* 0x0000d000011c7983 */ /* 0x000f220000300800 */
[----:B------:R-:W-:Y:S01]  /*63da0*/  ULDC UR12, c[0x0][0x228] ;  /* 0x00008a00000c7ab9 */ /* 0x000fe20000000800 */
[----:B------:R-:W-:Y:S01]  /*63db0*/  ISETP.GE.AND P4, PT, R24, UR4, PT ;  /* 0x0000000418007c0c */ /* 0x000fe2000bf86270 */
[----:B------:R-:W-:-:S02]  /*63dc0*/  ULDC UR4, c[0x0][0x228] ;  /* 0x00008a0000047ab9 */ /* 0x000fc40000000800 */
[----:B------:R-:W-:Y:S01]  /*63dd0*/  ISETP.LT.AND P3, PT, R27, UR4, !P2 ;  /* 0x000000041b007c0c */ /* 0x000fe2000d761270 */
[----:B------:R-:W-:Y:S01]  /*63de0*/  VIADD R18, R10, 0x30 ;  /* 0x000000300a127836 */ /* 0x000fe20000000000 */
[----:B------:R-:W-:Y:S01]  /*63df0*/  ISETP.LT.AND P2, PT, R11, UR8, !P2 ;  /* 0x000000080b007c0c */ /* 0x000fe2000d741270 */
[----:B------:R-:W-:Y:S01]  /*63e00*/  IMAD.WIDE R16, R0, 0x2, R4 ;  /* 0x0000000200107825 */ /* 0x000fe200078e0204 */
[----:B------:R-:W-:Y:S02]  /*63e10*/  ULDC UR4, c[0x0][0x22c] ;  /* 0x00008b0000047ab9 */ /* 0x000fe40000000800 */
[----:B------:R3:W-:Y:S01]  /*63e20*/  @P6 STG.E.U16 desc[UR6][R22.64], R25 ;  /* 0x0000001916006986 */ /* 0x0007e2000c101506 */
[----:B------:R-:W-:Y:S01]  /*63e30*/  ISETP.GE.AND P1, PT, R18, UR4, PT ;  /* 0x0000000412007c0c */ /* 0x000fe2000bf26270 */
[----:B------:R-:W-:Y:S01]  /*63e40*/  ULDC UR4, c[0x0][0x228] ;  /* 0x00008a0000047ab9 */ /* 0x000fe20000000800 */
[----:B------:R-:W-:Y:S01]  /*63e50*/  ISETP.LT.AND P6, PT, R9, UR10, !P4 ;  /* 0x0000000a09007c0c */ /* 0x000fe2000e7c1270 */
[----:B------:R-:W-:Y:S01]  /*63e60*/  VIADD R3, R0, UR24 ;  /* 0x0000001800037c36 */ /* 0x000fe20008000000 */
[----:B------:R-:W-:Y:S01]  /*63e70*/  ISETP.LT.AND P5, PT, R26, UR12, !P4 ;  /* 0x0000000c1a007c0c */ /* 0x000fe2000e7a1270 */
[----:B------:R-:W-:Y:S01]  /*63e80*/  IMAD.WIDE R18, R0, 0x2, R6 ;  /* 0x0000000200127825 */ /* 0x000fe200078e0206 */
[----:B------:R-:W-:Y:S01]  /*63e90*/  ULDC UR8, c[0x0][0x228] ;  /* 0x00008a0000087ab9 */ /* 0x000fe20000000800 */
[----:B------:R-:W-:Y:S01]  /*63ea0*/  ULDC UR10, c[0x0][0x228] ;  /* 0x00008a00000a7ab9 */ /* 0x000fe20000000800 */
[----:B------:R-:W-:Y:S01]  /*63eb0*/  ULDC UR12, c[0x0][0x228] ;  /* 0x00008a00000c7ab9 */ /* 0x000fe20000000800 */
[----:B------:R-:W-:Y:S01]  /*63ec0*/  IMAD.WIDE R20, R3, 0x2, R12 ;  /* 0x0000000203147825 */ /* 0x000fe200078e020c */
[----:B--2---:R0:W-:Y:S01]  /*63ed0*/  @P3 STG.E.U16 desc[UR6][R16.64], R8 ;  /* 0x0000000810003986 */ /* 0x0041e2000c101506 */
[----:B------:R-:W-:-:S02]  /*63ee0*/  PRMT R0, R8, 0x7632, R0 ;  /* 0x0000763208007816 */ /* 0x000fc40000000000 */
[----:B------:R-:W-:Y:S01]  /*63ef0*/  ISETP.LT.AND P3, PT, R27, UR4, !P4 ;  /* 0x000000041b007c0c */ /* 0x000fe2000e761270 */
[----:B------:R-:W-:Y:S01]  /*63f00*/  ULDC UR4, c[0x0][0x228] ;  /* 0x00008a0000047ab9 */ /* 0x000fe20000000800 */
[----:B---3--:R-:W-:Y:S01]  /*63f10*/  PRMT R22, R29, 0x7632, R22 ;  /* 0x000076321d167816 */ /* 0x008fe20000000016 */
[----:B------:R1:W-:Y:S04]  /*63f20*/  @P2 STG.E.U16 desc[UR6][R18.64], R0 ;  /* 0x0000000012002986 */ /* 0x0003e8000c101506 */
[----:B0-----:R-:W2:Y:S01]  /*63f30*/  LDL.LU R8, [R1+0xc0] ;  /* 0x0000c00001087983 */ /* 0x001ea20000300800 */
[----:B------:R-:W-:-:S04]  /*63f40*/  IMAD.WIDE R16, R3, 0x2, R14 ;  /* 0x0000000203107825 */ /* 0x000fc800078e020e */
[----:B-1----:R-:W-:Y:S01]  /*63f50*/  IMAD.WIDE R18, R3, 0x2, R4 ;  /* 0x0000000203127825 */ /* 0x002fe200078e0204 */
[----:B------:R4:W-:Y:S04]  /*63f60*/  @P6 STG.E.U16 desc[UR6][R16.64], R29 ;  /* 0x0000001d10006986 */ /* 0x0009e8000c101506 */
[----:B------:R-:W-:Y:S01]  /*63f70*/  @P5 STG.E.U16 desc[UR6][R20.64], R22 ;  /* 0x0000001614005986 */ /* 0x000fe2000c101506 */
[----:B----4-:R-:W-:-:S03]  /*63f80*/  PRMT R16, R2, 0x7632, R16 ;  /* 0x0000763202107816 */ /* 0x010fc60000000010 */
[----:B------:R0:W-:Y:S04]  /*63f90*/  @P3 STG.E.U16 desc[UR6][R18.64], R2 ;  /* 0x0000000212003986 */ /* 0x0001e8000c101506 */
[----:B0-----:R-:W3:Y:S04]  /*63fa0*/  LDL.LU R2, [R1+0xb0] ;  /* 0x0000b00001027983 */ /* 0x001ee80000300800 */
[----:B------:R-:W4:Y:S01]  /*63fb0*/  LDL.LU R29, [R1+0xa0] ;  /* 0x0000a000011d7983 */ /* 0x000f220000300800 */
[----:B------:R-:W-:Y:S02]  /*63fc0*/  ISETP.LT.AND P2, PT, R11, UR4, !P4 ;  /* 0x000000040b007c0c */ /* 0x000fe4000e741270 */
[----:B------:R-:W-:-:S02]  /*63fd0*/  ISETP.LT.AND P5, PT, R26, UR10, !P1 ;  /* 0x0000000a1a007c0c */ /* 0x000fc4000cfa1270 */
[----:B------:R-:W-:Y:S01]  /*63fe0*/  ISETP.LT.AND P6, PT, R27, UR12, !P1 ;  /* 0x0000000c1b007c0c */ /* 0x000fe2000cfc1270 */
[----:B------:R-:W-:Y:S01]  /*63ff0*/  VIADD R0, R3, UR24 ;  /* 0x0000001803007c36 */ /* 0x000fe20008000000 */
[----:B------:R-:W-:Y:S01]  /*64000*/  ISETP.LT.AND P4, PT, R9, UR8, !P1 ;  /* 0x0000000809007c0c */ /* 0x000fe2000cf81270 */
[----:B------:R-:W-:Y:S01]  /*64010*/  VIADD R17, R10, 0x31 ;  /* 0x000000310a117836 */ /* 0x000fe20000000000 */
[----:B------:R-:W-:Y:S01]  /*64020*/  ULDC UR4, c[0x0][0x22c] ;  /* 0x00008b0000047ab9 */ /* 0x000fe20000000800 */
[----:B------:R-:W-:Y:S01]  /*64030*/  IMAD.WIDE R18, R3, 0x2, R6 ;  /* 0x0000000203127825 */ /* 0x000fe200078e0206 */
[----:B------:R-:W-:Y:S01]  /*64040*/  PRMT R3, R28, 0x7632, R3 ;  /* 0x000076321c037816 */ /* 0x000fe20000000003 */
[----:B------:R-:W-:Y:S01]  /*64050*/  ULDC UR8, c[0x0][0x228] ;  /* 0x00008a0000087ab9 */ /* 0x000fe20000000800 */
[----:B------:R-:W-:Y:S01]  /*64060*/  ULDC UR10, c[0x0][0x228] ;  /* 0x00008a00000a7ab9 */ /* 0x000fe20000000800 */
[----:B------:R-:W-:Y:S01]  /*64070*/  IMAD.WIDE R20, R0, 0x2, R14 ;  /* 0x0000000200147825 */ /* 0x000fe200078e020e */
[----:B------:R-:W-:Y:S01]  /*64080*/  ISETP.GE.AND P3, PT, R17, UR4, PT ;  /* 0x0000000411007c0c */ /* 0x000fe2000bf66270 */
[----:B------:R-:W-:-:S02]  /*64090*/  ULDC UR12, c[0x0][0x228] ;  /* 0x00008a00000c7ab9 */ /* 0x000fc40000000800 */
[C---:B------:R-:W-:Y:S01]  /*640a0*/  IMAD.WIDE R22, R0.reuse, 0x2, R12 ;  /* 0x0000000200167825 */ /* 0x040fe200078e020c */
[----:B------:R0:W-:Y:S01]  /*640b0*/  @P2 STG.E.U16 desc[UR6][R18.64], R16 ;  /* 0x0000001012002986 */ /* 0x0001e2000c101506 */
[----:B------:R-:W-:Y:S02]  /*640c0*/  ULDC UR4, c[0x0][0x228] ;  /* 0x00008a0000047ab9 */ /* 0x000fe40000000800 */
[----:B------:R-:W-:Y:S01]  /*640d0*/  IMAD.WIDE R24, R0, 0x2, R4 ;  /* 0x0000000200187825 */ /* 0x000fe200078e0204 */
[----:B------:R-:W-:Y:S01]  /*640e0*/  @P4 STG.E.U16 desc[UR6][R20.64], R28 ;  /* 0x0000001c14004986 */ /* 0x000fe2000c101506 */
[----:B------:R-:W-:Y:S01]  /*640f0*/  ISETP.LT.AND P2, PT, R11, UR4, !P1 ;  /* 0x000000040b007c0c */ /* 0x000fe2000cf41270 */
[----:B------:R-:W-:Y:S02]  /*64100*/  ULDC UR4, c[0x0][0x22c] ;  /* 0x00008b0000047ab9 */ /* 0x000fe40000000800 */
[----:B------:R1:W-:Y:S01]  /*64110*/  @P5 STG.E.U16 desc[UR6][R22.64], R3 ;  /* 0x0000000316005986 */ /* 0x0003e2000c101506 */
[----:B------:R-:W-:Y:S01]  /*64120*/  ISETP.LT.AND P4, PT, R9, UR8, !P3 ;  /* 0x0000000809007c0c */ /* 0x000fe2000df81270 */
[----:B------:R-:W-:Y:S01]  /*64130*/  VIADD R17, R10, 0x32 ;  /* 0x000000320a117836 */ /* 0x000fe20000000000 */
[----:B------:R-:W-:Y:S01]  /*64140*/  ISETP.LT.AND P5, PT, R26, UR10, !P3 ;  /* 0x0000000a1a007c0c */ /* 0x000fe2000dfa1270 */
[----:B0-----:R-:W-:Y:S01]  /*64150*/  IMAD.WIDE R18, R0, 0x2, R6 ;  /* 0x0000000200127825 */ /* 0x001fe200078e0206 */
[----:B------:R-:W-:Y:S01]  /*64160*/  ULDC UR8, c[0x0][0x228] ;  /* 0x00008a0000087ab9 */ /* 0x000fe20000000800 */
[----:B------:R-:W-:-:S02]  /*64170*/  ULDC UR10, c[0x0][0x228] ;  /* 0x00008a00000a7ab9 */ /* 0x000fc40000000800 */
[----:B-1----:R-:W-:-:S04]  /*64180*/  VIADD R3, R0, UR24 ;  /* 0x0000001800037c36 */ /* 0x002fc80008000000 */
[----:B------:R-:W-:-:S04]  /*64190*/  IMAD.WIDE R20, R3, 0x2, R14 ;  /* 0x0000000203147825 */ /* 0x000fc800078e020e */
[----:B------:R-:W-:Y:S01]  /*641a0*/  IMAD.WIDE R22, R3, 0x2, R12 ;  /* 0x0000000203167825 */ /* 0x000fe200078e020c */
[----:B--2---:R0:W-:Y:S01]  /*641b0*/  @P6 STG.E.U16 desc[UR6][R24.64], R8 ;  /* 0x0000000818006986 */ /* 0x0041e2000c101506 */
[----:B------:R-:W-:Y:S02]  /*641c0*/  PRMT R16, R8, 0x7632, R16 ;  /* 0x0000763208107816 */ /* 0x000fe40000000010 */
[----:B------:R-:W-:Y:S01]  /*641d0*/  ISETP.LT.AND P6, PT, R27, UR12, !P3 ;  /* 0x0000000c1b007c0c */ /* 0x000fe2000dfc1270 */
[----:B------:R-:W-:Y:S01]  /*641e0*/  ULDC UR12, c[0x0][0x228] ;  /* 0x00008a00000c7ab9 */ /* 0x000fe20000000800 */
[----:B0-----:R-:W2:Y:S04]  /*641f0*/  LDL.LU R8, [R1+0xd4] ;  /* 0x0000d40001087983 */ /* 0x001ea80000300800 */
[----:B------:R-:W2:Y:S01]  /*64200*/  LDL.LU R28, [R1+0xc4] ;  /* 0x0000c400011c7983 */ /* 0x000ea20000300800 */
[----:B------:R-:W-:-:S03]  /*64210*/  IMAD.WIDE R24, R3, 0x2, R4 ;  /* 0x0000000203187825 */ /* 0x000fc600078e0204 */
[----:B------:R-:W-:Y:S01]  /*64220*/  @P2 STG.E.U16 desc[UR6][R18.64], R16 ;  /* 0x0000001012002986 */ /* 0x000fe2000c101506 */
[----:B---3--:R-:W-:-:S03]  /*64230*/  PRMT R0, R2, 0x7632, R0 ;  /* 0x0000763202007816 */ /* 0x008fc60000000000 */
[----:B------:R0:W-:Y:S04]  /*64240*/  @P4 STG.E.U16 desc[UR6][R20.64], R2 ;  /* 0x0000000214004986 */ /* 0x0001e8000c101506 */
[----:B------:R-:W-:Y:S04]  /*64250*/  @P5 STG.E.U16 desc[UR6][R22.64], R0 ;  /* 0x0000000016005986 */ /* 0x000fe8000c101506 */
[----:B----4-:R1:W-:Y:S04]  /*64260*/  @P6 STG.E.U16 desc[UR6][R24.64], R29 ;  /* 0x0000001d18006986 */ /* 0x0103e8000c101506 */
[----:B0-----:R-:W3:Y:S01]  /*64270*/  LDL.LU R2, [R1+0xb4] ;  /* 0x0000b40001027983 */ /* 0x001ee20000300800 */
[----:B-1----:R-:W-:-:S03]  /*64280*/  PRMT R25, R29, 0x7632, R25 ;  /* 0x000076321d197816 */ /* 0x002fc60000000019 */
[----:B------:R-:W4:Y:S01]  /*64290*/  LDL.LU R29, [R1+0xa4] ;  /* 0x0000a400011d7983 */ /* 0x000f220000300800 */
[----:B------:R-:W-:Y:S01]  /*642a0*/  ISETP.GE.AND P1, PT, R17, UR4, PT ;  /* 0x0000000411007c0c */ /* 0x000fe2000bf26270 */
[----:B------:R-:W-:Y:S02]  /*642b0*/  ULDC UR4, c[0x0][0x228] ;  /* 0x00008a0000047ab9 */ /* 0x000fe40000000800 */
        /* <DEDUP_REMOVED lines=13> */
[C---:B------:R-:W-:Y:S01]  /*64390*/  IMAD.WIDE R20, R0.reuse, 0x2, R12 ;  /* 0x0000000200147825 */ /* 0x040fe200078e020c */
[----:B------:R0:W-:Y:S03]  /*643a0*/  @P3 STG.E.U16 desc[UR6][R16.64], R25 ;  /* 0x0000001910003986 */ /* 0x0001e6000c101506 */
[----:B------:R-:W-:Y:S01]  /*643b0*/  IMAD.WIDE R22, R0, 0x2, R4 ;  /* 0x0000000200167825 */ /* 0x000fe200078e0204 */
[----:B------:R-:W-:Y:S01]  /*643c0*/  ISETP.LT.AND P3, PT, R11, UR4, !P1 ;  /* 0x000000040b007c0c */ /* 0x000fe2000cf61270 */
[----:B------:R-:W-:Y:S01]  /*643d0*/  ULDC UR12, c[0x0][0x228] ;  /* 0x00008a00000c7ab9 */ /* 0x000fe20000000800 */
[----:B------:R-:W-:Y:S01]  /*643e0*/  ULDC UR4, c[0x0][0x22c] ;  /* 0x00008b0000047ab9 */ /* 0x000fe20000000800 */
[----:B------:R-:W-:-:S05]  /*643f0*/  VIADD R24, R10, 0x34 ;  /* 0x000000340a187836 */ /* 0x000fca0000000000 */
[----:B------:R-:W-:Y:S01]  /*64400*/  ISETP.GE.AND P1, PT, R24, UR4, PT ;  /* 0x0000000418007c0c */ /* 0x000fe2000bf26270 */
[----:B0-----:R-:W-:Y:S01]  /*64410*/  IMAD.WIDE R16, R0, 0x2, R6 ;  /* 0x0000000200107825 */ /* 0x001fe200078e0206 */
[----:B------:R-:W-:Y:S01]  /*64420*/  ULDC UR4, c[0x0][0x228] ;  /* 0x00008a0000047ab9 */ /* 0x000fe20000000800 */
[----:B--2---:R-:W-:Y:S01]  /*64430*/  PRMT R3, R8, 0x7632, R3 ;  /* 0x0000763208037816 */ /* 0x004fe20000000003 */
[----:B------:R0:W-:Y:S01]  /*64440*/  @P4 STG.E.U16 desc[UR6][R18.64], R8 ;  /* 0x0000000812004986 */ /* 0x0001e2000c101506 */
[----:B------:R-:W-:Y:S01]  /*64450*/  ISETP.LT.AND P4, PT, R9, UR8, !P2 ;  /* 0x0000000809007c0c */ /* 0x000fe2000d781270 */
[----:B------:R-:W-:Y:S01]  /*64460*/  ULDC UR8, c[0x0][0x228] ;  /* 0x00008a0000087ab9 */ /* 0x000fe20000000800 */
[----:B------:R-:W-:Y:S01]  /*64470*/  PRMT R25, R28, 0x7632, R25 ;  /* 0x000076321c197816 */ /* 0x000fe20000000019 */
[----:B------:R1:W-:Y:S01]  /*64480*/  @P5 STG.E.U16 desc[UR6][R20.64], R3 ;  /* 0x0000000314005986 */ /* 0x0003e2000c101506 */
[----:B------:R-:W-:Y:S01]  /*64490*/  ISETP.LT.AND P5, PT, R26, UR10, !P2 ;  /* 0x0000000a1a007c0c */ /* 0x000fe2000d7a1270 */
[----:B------:R-:W-:-:S02]  /*644a0*/  ULDC UR10, c[0x0][0x228] ;  /* 0x00008a00000a7ab9 */ /* 0x000fc40000000800 */
[----:B------:R2:W-:Y:S01]  /*644b0*/  @P6 STG.E.U16 desc[UR6][R22.64], R28 ;  /* 0x0000001c16006986 */ /* 0x0005e2000c101506 */
[----:B------:R-:W-:-:S03]  /*644c0*/  ISETP.LT.AND P6, PT, R27, UR12, !P2 ;  /* 0x0000000c1b007c0c */ /* 0x000fc6000d7c1270 */
[----:B0-----:R-:W4:Y:S04]  /*644d0*/  LDL.LU R8, [R1+0x2004] ;  /* 0x0020040001087983 */ /* 0x001f280000300800 */
[----:B------:R-:W4:Y:S01]  /*644e0*/  LDL.LU R9, [R1+0x2000] ;  /* 0x0020000001097983 */ /* 0x000f220000300800 */
[----:B-1----:R-:W-:-:S03]  /*644f0*/  VIADD R3, R0, UR24 ;  /* 0x0000001800037c36 */ /* 0x002fc60008000000 */
[----:B--2---:R-:W2:Y:S04]  /*64500*/  LDL.LU R28, [R1+0xc8] ;  /* 0x0000c800011c7983 */ /* 0x004ea80000300800 */
[----:B------:R-:W2:Y:S01]  /*64510*/  LDL.LU R24, [R1+0xbdc] ;  /* 0x000bdc0001187983 */ /* 0x000ea20000300800 */
[----:B------:R-:W-:-:S04]  /*64520*/  IMAD.WIDE R18, R3, 0x2, R14 ;  /* 0x0000000203127825 */ /* 0x000fc800078e020e */
[C---:B------:R-:W-:Y:S01]  /*64530*/  IMAD.WIDE R20, R3.reuse, 0x2, R12 ;  /* 0x0000000203147825 */ /* 0x040fe200078e020c */
[----:B------:R-:W-:Y:S03]  /*64540*/  @P3 STG.E.U16 desc[UR6][R16.64], R25 ;  /* 0x0000001910003986 */ /* 0x000fe6000c101506 */
[----:B------:R-:W-:Y:S01]  /*64550*/  IMAD.WIDE R22, R3, 0x2, R4 ;  /* 0x0000000203167825 */ /* 0x000fe200078e0204 */
[----:B---3--:R-:W-:Y:S01]  /*64560*/  PRMT R0, R2, 0x7632, R0 ;  /* 0x0000763202007816 */ /* 0x008fe20000000000 */
[----:B------:R0:W-:Y:S04]  /*64570*/  @P4 STG.E.U16 desc[UR6][R18.64], R2 ;  /* 0x0000000212004986 */ /* 0x0001e8000c101506 */
[----:B------:R-:W-:Y:S04]  /*64580*/  @P5 STG.E.U16 desc[UR6][R20.64], R0 ;  /* 0x0000000014005986 */ /* 0x000fe8000c101506 */
[----:B----4-:R1:W-:Y:S04]  /*64590*/  @P6 STG.E.U16 desc[UR6][R22.64], R29 ;  /* 0x0000001d16006986 */ /* 0x0103e8000c101506 */
[----:B0-----:R-:W3:Y:S04]  /*645a0*/  LDL.LU R2, [R1+0x1ffc] ;  /* 0x001ffc0001027983 */ /* 0x001ee80000300800 */
[----:B-1----:R-:W4:Y:S04]  /*645b0*/  LDL.LU R23, [R1+0xd8] ;  /* 0x0000d80001177983 */ /* 0x002f280000300800 */
[----:B------:R-:W3:Y:S01]  /*645c0*/  LDL.LU R25, [R1+0xb8] ;  /* 0x0000b80001197983 */ /* 0x000ee20000300800 */
[----:B------:R-:W-:-:S03]  /*645d0*/  PRMT R22, R29, 0x7632, R22 ;  /* 0x000076321d167816 */ /* 0x000fc60000000016 */
[----:B------:R-:W3:Y:S01]  /*645e0*/  LDL.LU R29, [R1+0xa8] ;  /* 0x0000a800011d7983 */ /* 0x000ee20000300800 */
[----:B------:R-:W-:Y:S01]  /*645f0*/  ISETP.LT.AND P2, PT, R11, UR4, !P2 ;  /* 0x000000040b007c0c */ /* 0x000fe2000d741270 */
[----:B------:R-:W-:Y:S01]  /*64600*/  ULDC UR4, c[0x0][0x228] ;  /* 0x00008a0000047ab9 */ /* 0x000fe20000000800 */
[----:B------:R-:W-:Y:S01]  /*64610*/  VIADD R0, R3, UR24 ;  /* 0x0000001803007c36 */ /* 0x000fe20008000000 */
[----:B------:R-:W-:Y:S01]  /*64620*/  ISETP.LT.AND P6, PT, R26, UR10, !P1 ;  /* 0x0000000a1a007c0c */ /* 0x000fe2000cfc1270 */
[----:B------:R-:W-:Y:S01]  /*64630*/  VIADD R16, R10, 0x35 ;  /* 0x000000350a107836 */ /* 0x000fe20000000000 */
[----:B------:R-:W-:Y:S01]  /*64640*/  ISETP.LT.AND P4, PT, R27, UR4, !P1 ;  /* 0x000000041b007c0c */ /* 0x000fe2000cf81270 */
[----:B------:R-:W-:Y:S01]  /*64650*/  IMAD.WIDE R20, R3, 0x2, R6 ;  /* 0x0000000203147825 */ /* 0x000fe200078e0206 */
[----:B------:R-:W-:Y:S01]  /*64660*/  ULDC UR4, c[0x0][0x22c] ;  /* 0x00008b0000047ab9 */ /* 0x000fe20000000800 */
[----:B------:R-:W-:Y:S02]  /*64670*/  ULDC UR10, c[0x0][0x228] ;  /* 0x00008a00000a7ab9 */ /* 0x000fe40000000800 */
[----:B------:R-:W-:Y:S01]  /*64680*/  IMAD.WIDE R18, R0, 0x2, R14 ;  /* 0x0000000200127825 */ /* 0x000fe200078e020e */
[----:B------:R-:W-:Y:S01]  /*64690*/  ISETP.GE.AND P3, PT, R16, UR4, PT ;  /* 0x0000000410007c0c */ /* 0x000fe2000bf66270 */
[----:B------:R-:W-:Y:S01]  /*646a0*/  ULDC UR4, c[0x0][0x228] ;  /* 0x00008a0000047ab9 */ /* 0x000fe20000000800 */
[----:B------:R0:W-:Y:S01]  /*646b0*/  @P2 STG.E.U16 desc[UR6][R20.64], R22 ;  /* 0x0000001614002986 */ /* 0x0001e2000c101506 */
[----:B------:R-:W-:-:S04]  /*646c0*/  IMAD.WIDE R16, R0, 0x2, R12 ;  /* 0x0000000200107825 */ /* 0x000fc800078e020c */
[----:B0-----:R-:W-:Y:S01]  /*646d0*/  IMAD.WIDE R20, R0, 0x2, R4 ;  /* 0x0000000200147825 */ /* 0x001fe200078e0204 */
[----:B--2---:R-:W-:Y:S01]  /*646e0*/  ISETP.LT.AND P5, PT, R24, UR8, !P1 ;  /* 0x0000000818007c0c */ /* 0x004fe2000cfa1270 */
[----:B------:R-:W-:Y:S01]  /*646f0*/  ULDC UR8, c[0x0][0x228] ;  /* 0x00008a0000087ab9 */ /* 0x000fe20000000800 */
[----:B----4-:R-:W-:-:S11]  /*64700*/  PRMT R3, R23, 0x7632, R3 ;  /* 0x0000763217037816 */ /* 0x010fd60000000003 */
[----:B------:R0:W-:Y:S04]  /*64710*/  @P5 STG.E.U16 desc[UR6][R18.64], R23 ;  /* 0x0000001712005986 */ /* 0x0001e8000c101506 */
[----:B------:R1:W-:Y:S04]  /*64720*/  @P6 STG.E.U16 desc[UR6][R16.64], R3 ;  /* 0x0000000310006986 */ /* 0x0003e8000c101506 */
[----:B0-----:R-:W2:Y:S04]  /*64730*/  LDL.LU R23, [R1+0xdc] ;  /* 0x0000dc0001177983 */ /* 0x001ea80000300800 */
[----:B------:R0:W-:Y:S01]  /*64740*/  @P4 STG.E.U16 desc[UR6][R20.64], R28 ;  /* 0x0000001c14004986 */ /* 0x0001e2000c101506 */
[----:B-1----:R-:W-:-:S03]  /*64750*/  PRMT R3, R28, 0x7632, R3 ;  /* 0x000076321c037816 */ /* 0x002fc60000000003 */
[----:B0-----:R-:W4:Y:S01]  /*64760*/  LDL.LU R28, [R1+0xcc] ;  /* 0x0000cc00011c7983 */ /* 0x001f220000300800 */
[----:B------:R-:W-:Y:S01]  /*64770*/  ISETP.LT.AND P2, PT, R11, UR4, !P1 ;  /* 0x000000040b007c0c */ /* 0x000fe2000cf41270 */
[----:B------:R-:W-:Y:S01]  /*64780*/  ULDC UR4, c[0x0][0x228] ;  /* 0x00008a0000047ab9 */ /* 0x000fe20000000800 */
[----:B------:R-:W-:Y:S01]  /*64790*/  ISETP.LT.AND P5, PT, R26, UR8, !P3 ;  /* 0x000000081a007c0c */ /* 0x000fe2000dfa1270 */
[----:B------:R-:W-:Y:S01]  /*647a0*/  IMAD.WIDE R16, R0, 0x2, R6 ;  /* 0x0000000200107825 */ /* 0x000fe200078e0206 */
[----:B------:R-:W-:Y:S01]  /*647b0*/  ISETP.LT.AND P4, PT, R24, UR4, !P3 ;  /* 0x0000000418007c0c */ /* 0x000fe2000df81270 */
[----:B------:R-:W-:Y:S01]  /*647c0*/  ULDC UR4, c[0x0][0x228] ;  /* 0x00008a0000047ab9 */ /* 0x000fe20000000800 */
[----:B------:R-:W-:Y:S01]  /*647d0*/  ISETP.LT.AND P6, PT, R27, UR10, !P3 ;  /* 0x0000000a1b007c0c */ /* 0x000fe2000dfc1270 */
[----:B------:R-:W-:Y:S01]  /*647e0*/  VIADD R18, R10, 0x36 ;  /* 0x000000360a127836 */ /* 0x000fe20000000000 */
[----:B---3--:R-:W-:Y:S01]  /*647f0*/  PRMT R22, R25, 0x7632, R22 ;  /* 0x0000763219167816 */ /* 0x008fe20000000016 */
[----:B------:R-:W-:Y:S01]  /*64800*/  VIADD R0, R0, UR24 ;  /* 0x0000001800007c36 */ /* 0x000fe20008000000 */
[----:B------:R-:W-:-:S02]  /*64810*/  ULDC UR8, c[0x0][0x228] ;  /* 0x00008a0000087ab9 */ /* 0x000fc40000000800 */
[----:B------:R-:W-:Y:S01]  /*64820*/  ISETP.GE.AND P1, PT, R18, UR13, PT ;  /* 0x0000000d12007c0c */ /* 0x000fe2000bf26270 */
[----:B------:R0:W-:Y:S01]  /*64830*/  @P2 STG.E.U16 desc[UR6][R16.64], R3 ;  /* 0x0000000310002986 */ /* 0x0001e2000c101506 */
[----:B------:R-:W-:-:S04]  /*64840*/  IMAD.WIDE R18, R0, 0x2, R12 ;  /* 0x0000000200127825 */ /* 0x000fc800078e020c */
[----:B------:R-:W-:-:S04]  /*64850*/  IMAD.WIDE R20, R0, 0x2, R4 ;  /* 0x0000000200147825 */ /* 0x000fc800078e0204 */
[----:B0-----:R-:W-:Y:S01]  /*64860*/  IMAD.WIDE R16, R0, 0x2, R14 ;  /* 0x0000000200107825 */ /* 0x001fe200078e020e */
[----:B------:R-:W-:Y:S01]  /*64870*/  ISETP.LT.AND P3, PT, R11, UR4, !P3 ;  /* 0x000000040b007c0c */ /* 0x000fe2000df61270 */
[----:B------:R-:W-:-:S03]  /*64880*/  ULDC UR4, c[0x0][0x228] ;  /* 0x00008a0000047ab9 */ /* 0x000fc60000000800 */
[----:B------:R-:W-:Y:S04]  /*64890*/  @P4 STG.E.U16 desc[UR6][R16.64], R25 ;  /* 0x0000001910004986 */ /* 0x000fe8000c101506 */
[----:B------:R0:W-:Y:S04]  /*648a0*/  @P5 STG.E.U16 desc[UR6][R18.64], R22 ;  /* 0x0000001612005986 */ /* 0x0001e8000c101506 */
[----:B------:R1:W-:Y:S01]  /*648b0*/  @P6 STG.E.U16 desc[UR6][R20.64], R29 ;  /* 0x0000001d14006986 */ /* 0x0003e2000c101506 */
[----:B------:R-:W-:Y:S01]  /*648c0*/  ISETP.LT.AND P6, PT, R24, UR4, !P1 ;  /* 0x0000000418007c0c */ /* 0x000fe2000cfc1270 */
[----:B------:R-:W-:Y:S01]  /*648d0*/  VIADD R3, R10, 0x37 ;  /* 0x000000370a037836 */ /* 0x000fe20000000000 */
[----:B------:R-:W-:Y:S01]  /*648e0*/  ULDC UR4, c[0x0][0x228] ;  /* 0x00008a0000047ab9 */ /* 0x000fe20000000800 */
[----:B0-----:R-:W-:-:S02]  /*648f0*/  PRMT R18, R29, 0x7632, R18 ;  /* 0x000076321d127816 */ /* 0x001fc40000000012 */
[----:B-1----:R-:W3:Y:S01]  /*64900*/  LDL.LU R29, [R1+0xbc] ;  /* 0x0000bc00011d7983 */ /* 0x002ee20000300800 */
[----:B------:R-:W-:Y:S01]  /*64910*/  IMAD.WIDE R16, R0, 0x2, R6 ;  /* 0x0000000200107825 */ /* 0x000fe200078e0206 */
[----:B------:R-:W-:Y:S01]  /*64920*/  ISETP.LT.AND P5, PT, R26, UR8, !P1 ;  /* 0x000000081a007c0c */ /* 0x000fe2000cfa1270 */
[----:B------:R-:W-:Y:S01]  /*64930*/  ULDC UR8, c[0x0][0x228] ;  /* 0x00008a0000087ab9 */ /* 0x000fe20000000800 */
[----:B------:R-:W-:Y:S01]  /*64940*/  ISETP.GE.AND P2, PT, R3, UR11, PT ;  /* 0x0000000b03007c0c */ /* 0x000fe2000bf46270 */
[----:B------:R-:W-:Y:S01]  /*64950*/  VIADD R0, R0, UR24 ;  /* 0x0000001800007c36 */ /* 0x000fe20008000000 */
[----:B------:R-:W-:Y:S01]  /*64960*/  ISETP.LT.AND P4, PT, R27, UR4, !P1 ;  /* 0x000000041b007c0c */ /* 0x000fe2000cf81270 */
[----:B------:R-:W-:Y:S01]  /*64970*/  VIADD R3, R10, 0x38 ;  /* 0x000000380a037836 */ /* 0x000fe20000000000 */
[----:B------:R0:W-:Y:S01]  /*64980*/  @P3 STG.E.U16 desc[UR6][R16.64], R18 ;  /* 0x0000001210003986 */ /* 0x0001e2000c101506 */
[----:B------:R-:W-:-:S03]  /*64990*/  ULDC UR4, c[0x0][0x228] ;  /* 0x00008a0000047ab9 */ /* 0x000fc60000000800 */
[----:B------:R-:W-:Y:S01]  /*649a0*/  ISETP.GE.AND P3, PT, R3, UR9, PT ;  /* 0x0000000903007c0c */ /* 0x000fe2000bf66270 */
[----:B------:R-:W3:Y:S01]  /*649b0*/  LDL.LU R25, [R1+0xac] ;  /* 0x0000ac0001197983 */ /* 0x000ee20000300800 */
[----:B0-----:R-:W-:-:S04]  /*649c0*/  IMAD.WIDE R16, R0, 0x2, R14 ;  /* 0x0000000200107825 */ /* 0x001fc800078e020e */
[C---:B------:R-:W-:Y:S01]  /*649d0*/  IMAD.WIDE R18, R0.reuse, 0x2, R12 ;  /* 0x0000000200127825 */ /* 0x040fe200078e020c */
[----:B--2---:R-:W-:Y:S01]  /*649e0*/  PRMT R3, R23, 0x7632, R3 ;  /* 0x0000763217037816 */ /* 0x004fe20000000003 */
[----:B------:R0:W-:Y:S04]  /*649f0*/  @P6 STG.E.U16 desc[UR6][R16.64], R23 ;  /* 0x0000001710006986 */ /* 0x0001e8000c101506 */
[----:B------:R4:W-:Y:S01]  /*64a00*/  @P5 STG.E.U16 desc[UR6][R18.64], R3 ;  /* 0x0000000312005986 */ /* 0x0009e2000c101506 */
[----:B0-----:R-:W-:Y:S01]  /*64a10*/  IMAD.WIDE R16, R0, 0x2, R4 ;  /* 0x0000000200107825 */ /* 0x001fe200078e0204 */
[----:B----4-:R-:W-:-:S04]  /*64a20*/  PRMT R3, R28, 0x7632, R3 ;  /* 0x000076321c037816 */ /* 0x010fc80000000003 */
[----:B------:R0:W-:Y:S04]  /*64a30*/  @P4 STG.E.U16 desc[UR6][R16.64], R28 ;  /* 0x0000001c10004986 */ /* 0x0001e8000c101506 */
[----:B0-----:R-:W2:Y:S01]  /*64a40*/  LDL.LU R28, [R1+0x1c0] ;  /* 0x0001c000011c7983 */ /* 0x001ea20000300800 */
[----:B------:R-:W-:Y:S01]  /*64a50*/  ISETP.LT.AND P1, PT, R11, UR4, !P1 ;  /* 0x000000040b007c0c */ /* 0x000fe2000cf21270 */
[----:B------:R-:W-:Y:S02]  /*64a60*/  ULDC UR4, c[0x0][0x228] ;  /* 0x00008a0000047ab9 */ /* 0x000fe40000000800 */
[----:B------:R-:W-:Y:S01]  /*64a70*/  ISETP.LT.AND P6, PT, R24, UR4, !P2 ;  /* 0x0000000418007c0c */ /* 0x000fe2000d7c1270 */
[C---:B------:R-:W-:Y:S01]  /*64a80*/  VIADD R16, R0.reuse, UR24 ;  /* 0x0000001800107c36 */ /* 0x040fe20008000000 */
[----:B------:R-:W-:Y:S01]  /*64a90*/  ULDC UR4, c[0x0][0x228] ;  /* 0x00008a0000047ab9 */ /* 0x000fe20000000800 */
[----:B------:R-:W-:-:S04]  /*64aa0*/  IMAD.WIDE R18, R0, 0x2, R6 ;  /* 0x0000000200127825 */ /* 0x000fc800078e0206 */
[----:B------:R-:W-:Y:S02]  /*64ab0*/  VIADD R0, R10, 0x39 ;  /* 0x000000390a007836 */ /* 0x000fe40000000000 */
[----:B------:R-:W-:Y:S01]  /*64ac0*/  IMAD.WIDE R20, R16, 0x2, R14 ;  /* 0x0000000210147825 */ /* 0x000fe200078e020e */
[----:B------:R-:W-:Y:S02]  /*64ad0*/  @P1 STG.E.U16 desc[UR6][R18.64], R3 ;  /* 0x0000000312001986 */ /* 0x000fe4000c101506 */
[----:B------:R-:W-:Y:S01]  /*64ae0*/  ISETP.GE.AND P1, PT, R0, UR5, PT ;  /* 0x0000000500007c0c */ /* 0x000fe2000bf26270 */
[----:B------:R-:W-:Y:S01]  /*64af0*/  ULDC UR5, c[0x0][0x228] ;  /* 0x00008a0000057ab9 */ /* 0x000fe20000000800 */
[----:B------:R-:W-:Y:S01]  /*64b00*/  ISETP.LT.AND P4, PT, R26, UR4, !P2 ;  /* 0x000000041a007c0c */ /* 0x000fe2000d781270 */
[----:B------:R-:W-:Y:S01]  /*64b10*/  ULDC UR4, c[0x0][0x228] ;  /* 0x00008a0000047ab9 */ /* 0x000fe20000000800 */
[----:B------:R-:W-:Y:S01]  /*64b20*/  ISETP.LT.AND P5, PT, R27, UR8, !P2 ;  /* 0x000000081b007c0c */ /* 0x000fe2000d7a1270 */
[----:B------:R-:W-:Y:S01]  /*64b30*/  ULDC UR8, c[0x0][0x228] ;  /* 0x00008a0000087ab9 */ /* 0x000fe20000000800 */
[----:B------:R-:W-:Y:S01]  /*64b40*/  ISETP.LT.AND P2, PT, R11, UR4, !P2 ;  /* 0x000000040b007c0c */ /* 0x000fe2000d741270 */
[----:B------:R-:W-:Y:S01]  /*64b50*/  ULDC UR4, c[0x0][0x228] ;  /* 0x00008a0000047ab9 */ /* 0x000fe20000000800 */
[----:B---3--:R-:W-:Y:S01]  /*64b60*/  PRMT R0, R29, 0x7632, R0 ;  /* 0x000076321d007816 */ /* 0x008fe20000000000 */
[----:B------:R0:W-:Y:S04]  /*64b70*/  @P6 STG.E.U16 desc[UR6][R20.64], R29 ;  /* 0x0000001d14006986 */ /* 0x0001e8000c101506 */
[----:B0-----:R-:W3:Y:S01]  /*64b80*/  LDL.LU R29, [R1+0x90] ;  /* 0x00009000011d7983 */ /* 0x001ee20000300800 */
[----:B------:R-:W-:Y:S01]  /*64b90*/  IMAD.WIDE R20, R16, 0x2, R12 ;  /* 0x0000000210147825 */ /* 0x000fe200078e020c */
[----:B------:R-:W-:Y:S01]  /*64ba0*/  ISETP.LT.AND P6, PT, R24, UR5, !P3 ;  /* 0x0000000518007c0c */ /* 0x000fe2000dfc1270 */
[----:B------:R-:W-:-:S03]  /*64bb0*/  ULDC UR5, c[0x0][0x228] ;  /* 0x00008a0000057ab9 */ /* 0x000fc60000000800 */
[----:B------:R0:W-:Y:S01]  /*64bc0*/  @P4 STG.E.U16 desc[UR6][R20.64], R0 ;  /* 0x0000000014004986 */ /* 0x0001e2000c101506 */
[----:B------:R-:W-:Y:S01]  /*64bd0*/  IMAD.WIDE R18, R16, 0x2, R4 ;  /* 0x0000000210127825 */ /* 0x000fe200078e0204 */
[----:B------:R-:W-:-:S03]  /*64be0*/  PRMT R3, R25, 0x7632, R3 ;  /* 0x0000763219037816 */ /* 0x000fc60000000003 */
[C---:B0-----:R-:W-:Y:S02]  /*64bf0*/  VIADD R0, R16.reuse, UR24 ;  /* 0x0000001810007c36 */ /* 0x041fe40008000000 */
[----:B------:R-:W-:Y:S01]  /*64c00*/  IMAD.WIDE R20, R16, 0x2, R6 ;  /* 0x0000000210147825 */ /* 0x000fe200078e0206 */
[----:B------:R-:W-:Y:S03]  /*64c10*/  @P5 STG.E.U16 desc[UR6][R18.64], R25 ;  /* 0x0000001912005986 */ /* 0x000fe6000c101506 */
[----:B------:R-:W-:Y:S01]  /*64c20*/  IMAD.WIDE R22, R0, 0x2, R14 ;  /* 0x0000000200167825 */ /* 0x000fe200078e020e */
[----:B------:R-:W-:Y:S04]  /*64c30*/  @P2 STG.E.U16 desc[UR6][R20.64], R3 ;  /* 0x0000000314002986 */ /* 0x000fe8000c101506 */
[----:B------:R-:W0:Y:S04]  /*64c40*/  LDS.128 R16, [R2] ;  /* 0x0000000002107984 */ /* 0x000e280000000c00 */
[----:B--2---:R1:W-:Y:S02]  /*64c50*/  @P6 STG.E.U16 desc[UR6][R22.64], R28 ;  /* 0x0000001c16006986 */ /* 0x0043e4000c101506 */
[----:B-1----:R-:W-:-:S02]  /*64c60*/  PRMT R22, R28, 0x7632, R22 ;  /* 0x000076321c167816 */ /* 0x002fc40000000016 */
[----:B------:R-:W2:Y:S01]  /*64c70*/  LDL.LU R28, [R1+0x1c4] ;  /* 0x0001c400011c7983 */ /* 0x000ea20000300800 */
[----:B------:R-:W-:Y:S01]  /*64c80*/  ISETP.LT.AND P4, PT, R26, UR4, !P3 ;  /* 0x000000041a007c0c */ /* 0x000fe2000df81270 */
[----:B------:R-:W-:Y:S01]  /*64c90*/  ULDC UR4, c[0x0][0x228] ;  /* 0x00008a0000047ab9 */ /* 0x000fe20000000800 */
[----:B------:R-:W-:Y:S01]  /*64ca0*/  ISETP.LT.AND P5, PT, R27, UR5, !P3 ;  /* 0x000000051b007c0c */ /* 0x000fe2000dfa1270 */
[C---:B------:R-:W-:Y:S01]  /*64cb0*/  IMAD.WIDE R2, R0.reuse, 0x2, R12 ;  /* 0x0000000200027825 */ /* 0x040fe200078e020c */
[----:B------:R-:W-:Y:S01]  /*64cc0*/  ISETP.LT.AND P3, PT, R11, UR4, !P3 ;  /* 0x000000040b007c0c */ /* 0x000fe2000df61270 */
[----:B------:R-:W-:Y:S01]  /*64cd0*/  ULDC UR5, c[0x0][0x228] ;  /* 0x00008a0000057ab9 */ /* 0x000fe20000000800 */
[----:B------:R-:W-:Y:S01]  /*64ce0*/  ULDC UR4, c[0x0][0x228] ;  /* 0x00008a0000047ab9 */ /* 0x000fe20000000800 */
[----:B------:R-:W-:Y:S01]  /*64cf0*/  IMAD.WIDE R20, R0, 0x2, R4 ;  /* 0x0000000200147825 */ /* 0x000fe200078e0204 */
[----:B------:R-:W-:Y:S01]  /*64d00*/  ISETP.LT.AND P6, PT, R24, UR5, !P1 ;  /* 0x0000000518007c0c */ /* 0x000fe2000cfc1270 */
[----:B------:R-:W-:-:S04]  /*64d10*/  ULDC UR5, c[0x0][0x228] ;  /* 0x00008a0000057ab9 */ /* 0x000fc80000000800 */
[----:B------:R1:W-:Y:S01]  /*64d20*/  @P4 STG.E.U16 desc[UR6][R2.64], R22 ;  /* 0x0000001602004986 */ /* 0x0003e2000c101506 */
[----:B------:R-:W-:Y:S01]  /*64d30*/  VIADD R23, R10, 0x3a ;  /* 0x0000003a0a177836 */ /* 0x000fe20000000000 */
[----:B------:R-:W-:Y:S01]  /*64d40*/  ISETP.LT.AND P4, PT, R26, UR4, !P1 ;  /* 0x000000041a007c0c */ /* 0x000fe2000cf81270 */
[----:B------:R-:W-:-:S03]  /*64d50*/  ULDC UR4, c[0x0][0x228] ;  /* 0x00008a0000047ab9 */ /* 0x000fc60000000800 */
[----:B------:R-:W-:Y:S01]  /*64d60*/  ISETP.GE.AND P2, PT, R23, UR21, PT ;  /* 0x0000001517007c0c */ /* 0x000fe2000bf46270 */
[----:B-1----:R-:W-:Y:S01]  /*64d70*/  VIADD R2, R0, UR24 ;  /* 0x0000001800027c36 */ /* 0x002fe20008000000 */
[----:B---3--:R1:W-:Y:S01]  /*64d80*/  @P5 STG.E.U16 desc[UR6][R20.64], R29 ;  /* 0x0000001d14005986 */ /* 0x0083e2000c101506 */
[----:B------:R-:W-:Y:S02]  /*64d90*/  PRMT R3, R29, 0x7632, R3 ;  /* 0x000076321d037816 */ /* 0x000fe40000000003 */
[----:B------:R-:W-:-:S04]  /*64da0*/  IMAD.WIDE R22, R2, 0x2, R14 ;  /* 0x0000000202167825 */ /* 0x000fc800078e020e */
[----:B-1----:R-:W-:Y:S01]  /*64db0*/  IMAD.WIDE R20, R0, 0x2, R6 ;  /* 0x0000000200147825 */ /* 0x002fe200078e0206 */
[----:B------:R-:W3:Y:S04]  /*64dc0*/  LDL.LU R29, [R1+0x94] ;  /* 0x00009400011d7983 */ /* 0x000ee80000300800 */
[----:B------:R1:W-:Y:S01]  /*64dd0*/  @P3 STG.E.U16 desc[UR6][R20.64], R3 ;  /* 0x0000000314003986 */ /* 0x0003e2000c101506 */
[----:B------:R-:W-:Y:S01]  /*64de0*/  ISETP.LT.AND P3, PT, R27, UR5, !P1 ;  /* 0x000000051b007c0c */ /* 0x000fe2000cf61270 */
[----:B------:R-:W-:Y:S01]  /*64df0*/  ULDC UR5, c[0x0][0x228] ;  /* 0x00008a0000057ab9 */ /* 0x000fe20000000800 */
[----:B------:R-:W-:Y:S01]  /*64e00*/  VIADD R0, R10, 0x3b ;  /* 0x0000003b0a007836 */ /* 0x000fe20000000000 */
[----:B------:R4:W-:Y:S01]  /*64e10*/  @P6 STG.E.U16 desc[UR6][R22.64], R8 ;  /* 0x0000000816006986 */ /* 0x0009e2000c101506 */
[----:B------:R-:W-:Y:S01]  /*64e20*/  ISETP.LT.AND P5, PT, R11, UR4, !P1 ;  /* 0x000000040b007c0c */ /* 0x000fe2000cfa1270 */
[----:B------:R-:W-:Y:S01]  /*64e30*/  ULDC UR4, c[0x0][0x228] ;  /* 0x00008a0000047ab9 */ /* 0x000fe20000000800 */
[----:B------:R-:W-:Y:S01]  /*64e40*/  ISETP.LT.AND P6, PT, R24, UR5, !P2 ;  /* 0x0000000518007c0c */ /* 0x000fe2000d7c1270 */
[----:B------:R-:W-:Y:S01]  /*64e50*/  ULDC UR5, c[0x0][0x228] ;  /* 0x00008a0000057ab9 */ /* 0x000fe20000000800 */
[----:B------:R-:W-:Y:S01]  /*64e60*/  ISETP.GE.AND P1, PT, R0, UR19, PT ;  /* 0x0000001300007c0c */ /* 0x000fe2000bf26270 */
[----:B-1----:R-:W-:Y:S01]  /*64e70*/  IMAD.WIDE R20, R2, 0x2, R4 ;  /* 0x0000000202147825 */ /* 0x002fe200078e0204 */
[----:B----4-:R-:W-:-:S03]  /*64e80*/  PRMT R8, R8, 0x7632, R8 ;  /* 0x0000763208087816 */ /* 0x010fc60000000008 */
[----:B------:R-:W-:-:S04]  /*64e90*/  IMAD.WIDE R22, R2, 0x2, R12 ;  /* 0x0000000202167825 */ /* 0x000fc800078e020c */
[C---:B------:R-:W-:Y:S01]  /*64ea0*/  VIADD R0, R2.reuse, UR24 ;  /* 0x0000001802007c36 */ /* 0x040fe20008000000 */
[----:B------:R-:W-:Y:S01]  /*64eb0*/  @P4 STG.E.U16 desc[UR6][R22.64], R8 ;  /* 0x0000000816004986 */ /* 0x000fe2000c101506 */
[----:B------:R-:W-:-:S03]  /*64ec0*/  IMAD.WIDE R2, R2, 0x2, R6 ;  /* 0x0000000202027825 */ /* 0x000fc600078e0206 */
[----:B0-----:R0:W-:Y:S02]  /*64ed0*/  @P3 STG.E.U16 desc[UR6][R20.64], R16 ;  /* 0x0000001014003986 */ /* 0x0011e4000c101506 */
[----:B0-----:R-:W-:Y:S01]  /*64ee0*/  PRMT R16, R16, 0x7632, R16 ;  /* 0x0000763210107816 */ /* 0x001fe20000000010 */
[----:B------:R-:W-:-:S04]  /*64ef0*/  IMAD.WIDE R20, R0, 0x2, R14 ;  /* 0x0000000200147825 */ /* 0x000fc800078e020e */
[----:B------:R-:W-:Y:S04]  /*64f00*/  @P5 STG.E.U16 desc[UR6][R2.64], R16 ;  /* 0x0000001002005986 */ /* 0x000fe8000c101506 */
[----:B--2---:R0:W-:Y:S01]  /*64f10*/  @P6 STG.E.U16 desc[UR6][R20.64], R28 ;  /* 0x0000001c14006986 */ /* 0x0041e2000c101506 */
[----:B------:R-:W-:-:S03]  /*64f20*/  PRMT R8, R28, 0x7632, R8 ;  /* 0x000076321c087816 */ /* 0x000fc60000000008 */
[----:B0-----:R-:W2:Y:S01]  /*64f30*/  LDL.LU R28, [R1+0x1c8] ;  /* 0x0001c800011c7983 */ /* 0x001ea20000300800 */
[----:B------:R-:W-:Y:S01]  /*64f40*/  ISETP.LT.AND P3, PT, R26, UR4, !P2 ;  /* 0x000000041a007c0c */ /* 0x000fe2000d761270 */
[----:B------:R-:W-:Y:S01]  /*64f50*/  ULDC UR4, c[0x0][0x228] ;  /* 0x00008a0000047ab9 */ /* 0x000fe20000000800 */
[----:B------:R-:W-:Y:S01]  /*64f60*/  ISETP.LT.AND P4, PT, R27, UR5, !P2 ;  /* 0x000000051b007c0c */ /* 0x000fe2000d781270 */
[----:B------:R-:W-:Y:S01]  /*64f70*/  ULDC UR5, c[0x0][0x228] ;  /* 0x00008a0000057ab9 */ /* 0x000fe20000000800 */
[----:B------:R-:W-:Y:S01]  /*64f80*/  IMAD.WIDE R2, R0, 0x2, R12 ;  /* 0x0000000200027825 */ /* 0x000fe200078e020c */
[----:B------:R-:W-:Y:S01]  /*64f90*/  ISETP.LT.AND P5, PT, R11, UR4, !P2 ;  /* 0x000000040b007c0c */ /* 0x000fe2000d7a1270 */
[----:B------:R-:W-:Y:S01]  /*64fa0*/  ULDC UR4, c[0x0][0x228] ;  /* 0x00008a0000047ab9 */ /* 0x000fe20000000800 */
[----:B------:R-:W-:Y:S01]  /*64fb0*/  ISETP.LT.AND P6, PT, R24, UR5, !P1 ;  /* 0x0000000518007c0c */ /* 0x000fe2000cfc1270 */
[----:B------:R-:W-:Y:S01]  /*64fc0*/  VIADD R16, R10, 0x3c ;  /* 0x0000003c0a107836 */ /* 0x000fe20000000000 */
[----:B------:R-:W-:Y:S01]  /*64fd0*/  ULDC UR5, c[0x0][0x228] ;  /* 0x00008a0000057ab9 */ /* 0x000fe20000000800 */
[----:B------:R-:W-:-:S03]  /*64fe0*/  IMAD.WIDE R20, R0, 0x2, R4 ;  /* 0x0000000200147825 */ /* 0x000fc600078e0204 */
[----:B------:R0:W-:Y:S01]  /*64ff0*/  @P3 STG.E.U16 desc[UR6][R2.64], R8 ;  /* 0x0000000802003986 */ /* 0x0001e2000c101506 */
[----:B------:R-:W-:Y:S02]  /*65000*/  ISETP.GE.AND P2, PT, R16, UR17, PT ;  /* 0x0000001110007c0c */ /* 0x000fe4000bf46270 */
[----:B------:R-:W-:Y:S01]  /*65010*/  ISETP.LT.AND P3, PT, R26, UR4, !P1 ;  /* 0x000000041a007c0c */ /* 0x000fe2000cf61270 */
[----:B------:R-:W-:Y:S01]  /*65020*/  ULDC UR4, c[0x0][0x228] ;  /* 0x00008a0000047ab9 */ /* 0x000fe20000000800 */
[C---:B0-----:R-:W-:Y:S02]  /*65030*/  VIADD R8, R0.reuse, UR24 ;  /* 0x0000001800087c36 */ /* 0x041fe40008000000 */
[----:B------:R-:W-:Y:S01]  /*65040*/  IMAD.WIDE R2, R0, 0x2, R6 ;  /* 0x0000000200027825 */ /* 0x000fe200078e0206 */
[----:B------:R-:W-:Y:S01]  /*65050*/  PRMT R22, R9, 0x7632, R22 ;  /* 0x0000763209167816 */ /* 0x000fe20000000016 */
[----:B---3--:R0:W-:Y:S01]  /*65060*/  @P4 STG.E.U16 desc[UR6][R20.64], R29 ;  /* 0x0000001d14004986 */ /* 0x0081e2000c101506 */
[----:B------:R-:W-:-:S02]  /*65070*/  PRMT R16, R29, 0x7632, R16 ;  /* 0x000076321d107816 */ /* 0x000fc40000000010 */
[----:B------:R-:W-:Y:S01]  /*65080*/  ISETP.LT.AND P4, PT, R27, UR5, !P1 ;  /* 0x000000051b007c0c */ /* 0x000fe2000cf81270 */
[----:B------:R-:W-:Y:S01]  /*65090*/  ULDC UR5, c[0x0][0x228] ;  /* 0x00008a0000057ab9 */ /* 0x000fe20000000800 */
[----:B------:R-:W-:Y:S01]  /*650a0*/  VIADD R0, R10, 0x3d ;  /* 0x0000003d0a007836 */ /* 0x000fe20000000000 */
[----:B------:R1:W-:Y:S04]  /*650b0*/  @P5 STG.E.U16 desc[UR6][R2.64], R16 ;  /* 0x0000001002005986 */ /* 0x0003e8000c101506 */
[----:B0-----:R-:W3:Y:S01]  /*650c0*/  LDL.LU R29, [R1+0x98] ;  /* 0x00009800011d7983 */ /* 0x001ee20000300800 */
[----:B------:R-:W-:Y:S01]  /*650d0*/  IMAD.WIDE R20, R8, 0x2, R14 ;  /* 0x0000000208147825 */ /* 0x000fe200078e020e */
[----:B------:R-:W-:Y:S01]  /*650e0*/  ISETP.LT.AND P5, PT, R11, UR4, !P1 ;  /* 0x000000040b007c0c */ /* 0x000fe2000cfa1270 */
[----:B------:R-:W-:-:S03]  /*650f0*/  ULDC UR4, c[0x0][0x228] ;  /* 0x00008a0000047ab9 */ /* 0x000fc60000000800 */
[----:B------:R0:W-:Y:S01]  /*65100*/  @P6 STG.E.U16 desc[UR6][R20.64], R9 ;  /* 0x0000000914006986 */ /* 0x0001e2000c101506 */
[----:B-1----:R-:W-:Y:S01]  /*65110*/  VIADD R16, R10, 0x3e ;  /* 0x0000003e0a107836 */ /* 0x002fe20000000000 */
[----:B------:R-:W-:Y:S01]  /*65120*/  ISETP.LT.AND P6, PT, R24, UR5, !P2 ;  /* 0x0000000518007c0c */ /* 0x000fe2000d7c1270 */
[----:B------:R-:W-:Y:S01]  /*65130*/  IMAD.WIDE R2, R8, 0x2, R12 ;  /* 0x0000000208027825 */ /* 0x000fe200078e020c */
[----:B------:R-:W4:Y:S01]  /*65140*/  LDL.LU R10, [R1+0x1ff8] ;  /* 0x001ff800010a7983 */ /* 0x000f220000300800 */
[----:B------:R-:W-:Y:S01]  /*65150*/  ISETP.GE.AND P1, PT, R0, UR15, PT ;  /* 0x0000000f00007c0c */ /* 0x000fe2000bf26270 */
[----:B------:R-:W-:Y:S01]  /*65160*/  ULDC UR5, c[0x0][0x228] ;  /* 0x00008a0000057ab9 */ /* 0x000fe20000000800 */
[C---:B------:R-:W-:Y:S01]  /*65170*/  VIADD R0, R8.reuse, UR24 ;  /* 0x0000001808007c36 */ /* 0x040fe20008000000 */
[----:B------:R1:W-:Y:S01]  /*65180*/  @P3 STG.E.U16 desc[UR6][R2.64], R22 ;  /* 0x0000001602003986 */ /* 0x0003e2000c101506 */
[----:B0-----:R-:W-:-:S04]  /*65190*/  IMAD.WIDE R20, R8, 0x2, R4 ;  /* 0x0000000208147825 */ /* 0x001fc800078e0204 */
[----:B------:R-:W-:Y:S01]  /*651a0*/  IMAD.WIDE R8, R8, 0x2, R6 ;  /* 0x0000000208087825 */ /* 0x000fe200078e0206 */
[----:B------:R0:W-:Y:S03]  /*651b0*/  @P4 STG.E.U16 desc[UR6][R20.64], R17 ;  /* 0x0000001114004986 */ /* 0x0001e6000c101506 */
[----:B-1----:R-:W-:Y:S01]  /*651c0*/  IMAD.WIDE R2, R0, 0x2, R14 ;  /* 0x0000000200027825 */ /* 0x002fe200078e020e */
[----:B0-----:R-:W-:-:S05]  /*651d0*/  PRMT R21, R17, 0x7632, R21 ;  /* 0x0000763211157816 */ /* 0x001fca0000000015 */
        /* <DEDUP_REMOVED lines=12> */
[----:B------:R-:W-:Y:S01]  /*652a0*/  IMAD.WIDE R8, R0, 0x2, R4 ;  /* 0x0000000200087825 */ /* 0x000fe200078e0204 */
[----:B------:R-:W-:Y:S01]  /*652b0*/  ISETP.GE.AND P2, PT, R16, UR23, PT ;  /* 0x0000001710007c0c */ /* 0x000fe2000bf46270 */
[----:B------:R-:W-:-:S03]  /*652c0*/  ULDC UR5, c[0x0][0x228] ;  /* 0x00008a0000057ab9 */ /* 0x000fc60000000800 */
[----:B------:R0:W-:Y:S01]  /*652d0*/  @P3 STG.E.U16 desc[UR6][R2.64], R22 ;  /* 0x0000001602003986 */ /* 0x0001e2000c101506 */
[----:B------:R-:W-:Y:S01]  /*652e0*/  ISETP.LT.AND P3, PT, R26, UR4, !P1 ;  /* 0x000000041a007c0c */ /* 0x000fe2000cf61270 */
[----:B------:R-:W-:Y:S01]  /*652f0*/  ULDC UR4, c[0x0][0x228] ;  /* 0x00008a0000047ab9 */ /* 0x000fe20000000800 */
[----:B0-----:R-:W-:-:S04]  /*65300*/  VIADD R2, R0, UR24 ;  /* 0x0000001800027c36 */ /* 0x001fc80008000000 */
[C---:B------:R-:W-:Y:S01]  /*65310*/  IMAD.WIDE R16, R2.reuse, 0x2, R14 ;  /* 0x0000000202107825 */ /* 0x040fe200078e020e */
[----:B---3--:R0:W-:Y:S01]  /*65320*/  @P4 STG.E.U16 desc[UR6][R8.64], R29 ;  /* 0x0000001d08004986 */ /* 0x0081e2000c101506 */
[----:B------:R-:W-:Y:S02]  /*65330*/  PRMT R3, R29, 0x7632, R3 ;  /* 0x000076321d037816 */ /* 0x000fe40000000003 */
[----:B------:R-:W-:Y:S01]  /*65340*/  ISETP.LT.AND P4, PT, R27, UR5, !P1 ;  /* 0x000000051b007c0c */ /* 0x000fe2000cf81270 */
[----:B------:R-:W-:Y:S01]  /*65350*/  ULDC UR5, c[0x0][0x228] ;  /* 0x00008a0000057ab9 */ /* 0x000fe20000000800 */
[----:B------:R-:W-:Y:S01]  /*65360*/  ISETP.LT.AND P1, PT, R11, UR4, !P1 ;  /* 0x000000040b007c0c */ /* 0x000fe2000cf21270 */
[----:B------:R-:W-:Y:S01]  /*65370*/  VIADD R21, R2, UR24 ;  /* 0x0000001802157c36 */ /* 0x000fe20008000000 */
[----:B------:R-:W-:Y:S01]  /*65380*/  ULDC UR4, c[0x0][0x228] ;  /* 0x00008a0000047ab9 */ /* 0x000fe20000000800 */
[----:B0-----:R-:W-:Y:S01]  /*65390*/  IMAD.WIDE R8, R0, 0x2, R6 ;  /* 0x0000000200087825 */ /* 0x001fe200078e0206 */
[----:B----4-:R-:W-:Y:S01]  /*653a0*/  PRMT R0, R10, 0x7632, R0 ;  /* 0x000076320a007816 */ /* 0x010fe20000000000 */
[----:B------:R-:W3:Y:S04]  /*653b0*/  LDL.LU R29, [R1+0x9c] ;  /* 0x00009c00011d7983 */ /* 0x000ee80000300800 */
[----:B------:R0:W-:Y:S04]  /*653c0*/  @P5 STG.E.U16 desc[UR6][R8.64], R3 ;  /* 0x0000000308005986 */ /* 0x0001e8000c101506 */
[----:B------:R1:W-:Y:S01]  /*653d0*/  @P6 STG.E.U16 desc[UR6][R16.64], R10 ;  /* 0x0000000a10006986 */ /* 0x0003e2000c101506 */
[----:B------:R-:W-:Y:S01]  /*653e0*/  ISETP.LT.AND P6, PT, R24, UR5, !P2 ;  /* 0x0000000518007c0c */ /* 0x000fe2000d7c1270 */
[----:B------:R-:W-:Y:S01]  /*653f0*/  IMAD.WIDE R22, R21, 0x2, R14 ;  /* 0x0000000215167825 */ /* 0x000fe200078e020e */
[----:B------:R-:W-:-:S03]  /*65400*/  ULDC UR5, c[0x0][0x228] ;  /* 0x00008a0000057ab9 */ /* 0x000fc60000000800 */
[----:B0-----:R-:W-:-:S04]  /*65410*/  IMAD.WIDE R8, R2, 0x2, R12 ;  /* 0x0000000202087825 */ /* 0x001fc800078e020c */
[C---:B-1----:R-:W-:Y:S01]  /*65420*/  IMAD.WIDE R16, R2.reuse, 0x2, R4 ;  /* 0x0000000202107825 */ /* 0x042fe200078e0204 */
[----:B------:R0:W-:Y:S03]  /*65430*/  @P3 STG.E.U16 desc[UR6][R8.64], R0 ;  /* 0x0000000008003986 */ /* 0x0001e6000c101506 */
[----:B------:R-:W-:Y:S01]  /*65440*/  IMAD.WIDE R2, R2, 0x2, R6 ;  /* 0x0000000202027825 */ /* 0x000fe200078e0206 */
[----:B------:R-:W-:Y:S01]  /*65450*/  @P4 STG.E.U16 desc[UR6][R16.64], R18 ;  /* 0x0000001210004986 */ /* 0x000fe2000c101506 */
[C---:B------:R-:W-:Y:S01]  /*65460*/  ISETP.LT.AND P3, PT, R26.reuse, UR5, !P0 ;  /* 0x000000051a007c0c */ /* 0x040fe2000c761270 */
[----:B------:R-:W-:Y:S01]  /*65470*/  ULDC UR5, c[0x0][0x228] ;  /* 0x00008a0000057ab9 */ /* 0x000fe20000000800 */
[----:B------:R-:W-:Y:S01]  /*65480*/  ISETP.LT.AND P4, PT, R26, UR4, !P2 ;  /* 0x000000041a007c0c */ /* 0x000fe2000d781270 */
[----:B------:R-:W-:Y:S01]  /*65490*/  ULDC UR4, c[0x0][0x228] ;  /* 0x00008a0000047ab9 */ /* 0x000fe20000000800 */
[----:B0-----:R-:W-:-:S05]  /*654a0*/  PRMT R9, R18, 0x7632, R9 ;  /* 0x0000763212097816 */ /* 0x001fca0000000009 */
[----:B------:R0:W-:Y:S01]  /*654b0*/  @P1 STG.E.U16 desc[UR6][R2.64], R9 ;  /* 0x0000000902001986 */ /* 0x0001e2000c101506 */
[----:B------:R-:W-:Y:S01]  /*654c0*/  ISETP.LT.AND P1, PT, R27, UR5, !P0 ;  /* 0x000000051b007c0c */ /* 0x000fe2000c721270 */
[----:B------:R-:W-:Y:S01]  /*654d0*/  ULDC UR5, c[0x0][0x228] ;  /* 0x00008a0000057ab9 */ /* 0x000fe20000000800 */
[----:B------:R-:W-:Y:S02]  /*654e0*/  ISETP.LT.AND P5, PT, R24, UR8, !P0 ;  /* 0x0000000818007c0c */ /* 0x000fe4000c7a1270 */
[----:B------:R-:W-:Y:S01]  /*654f0*/  ISETP.LT.AND P0, PT, R11, UR5, !P0 ;  /* 0x000000050b007c0c */ /* 0x000fe2000c701270 */
[----:B--2---:R1:W-:Y:S01]  /*65500*/  @P6 STG.E.U16 desc[UR6][R22.64], R28 ;  /* 0x0000001c16006986 */ /* 0x0043e2000c101506 */
[----:B------:R-:W-:Y:S01]  /*65510*/  ISETP.LT.AND P6, PT, R27, UR4, !P2 ;  /* 0x000000041b007c0c */ /* 0x000fe2000d7c1270 */
[----:B------:R-:W-:Y:S02]  /*65520*/  ULDC UR4, c[0x0][0x228] ;  /* 0x00008a0000047ab9 */ /* 0x000fe40000000800 */
[----:B------:R-:W-:-:S02]  /*65530*/  ISETP.LT.AND P2, PT, R11, UR4, !P2 ;  /* 0x000000040b007c0c */ /* 0x000fc4000d741270 */
[----:B------:R-:W2:Y:S01]  /*65540*/  LDL.LU R11, [R1+0x1ff4] ;  /* 0x001ff400010b7983 */ /* 0x000ea20000300800 */
[C---:B------:R-:W-:Y:S01]  /*65550*/  VIADD R25, R21.reuse, UR24 ;  /* 0x0000001815197c36 */ /* 0x040fe20008000000 */
[----:B------:R-:W-:Y:S01]  /*65560*/  PRMT R0, R28, 0x7632, R0 ;  /* 0x000076321c007816 */ /* 0x000fe20000000000 */
[----:B0-----:R-:W-:-:S04]  /*65570*/  IMAD.WIDE R2, R21, 0x2, R12 ;  /* 0x0000000215027825 */ /* 0x001fc800078e020c */
[C---:B------:R-:W-:Y:S01]  /*65580*/  IMAD.WIDE R8, R21.reuse, 0x2, R4 ;  /* 0x0000000215087825 */ /* 0x040fe200078e0204 */
[----:B------:R1:W-:Y:S03]  /*65590*/  @P4 STG.E.U16 desc[UR6][R2.64], R0 ;  /* 0x0000000002004986 */ /* 0x0003e6000c101506 */
[----:B------:R-:W-:-:S04]  /*655a0*/  IMAD.WIDE R16, R21, 0x2, R6 ;  /* 0x0000000215107825 */ /* 0x000fc800078e0206 */
[----:B------:R-:W-:-:S04]  /*655b0*/  IMAD.WIDE R14, R25, 0x2, R14 ;  /* 0x00000002190e7825 */ /* 0x000fc800078e020e */
[----:B------:R-:W-:-:S04]  /*655c0*/  IMAD.WIDE R12, R25, 0x2, R12 ;  /* 0x00000002190c7825 */ /* 0x000fc800078e020c */
[----:B------:R-:W-:-:S04]  /*655d0*/  IMAD.WIDE R4, R25, 0x2, R4 ;  /* 0x0000000219047825 */ /* 0x000fc800078e0204 */
[----:B------:R-:W-:Y:S01]  /*655e0*/  IMAD.WIDE R6, R25, 0x2, R6 ;  /* 0x0000000219067825 */ /* 0x000fe200078e0206 */
[----:B---3--:R-:W-:Y:S01]  /*655f0*/  PRMT R10, R29, 0x7632, R10 ;  /* 0x000076321d0a7816 */ /* 0x008fe2000000000a */
[----:B------:R1:W-:Y:S04]  /*65600*/  @P6 STG.E.U16 desc[UR6][R8.64], R29 ;  /* 0x0000001d08006986 */ /* 0x0003e8000c101506 */
[----:B------:R1:W-:Y:S01]  /*65610*/  @P2 STG.E.U16 desc[UR6][R16.64], R10 ;  /* 0x0000000a10002986 */ /* 0x0003e2000c101506 */
[----:B--2---:R-:W-:-:S03]  /*65620*/  PRMT R18, R11, 0x7632, R18 ;  /* 0x000076320b127816 */ /* 0x004fc60000000012 */
[----:B------:R1:W-:Y:S04]  /*65630*/  @P5 STG.E.U16 desc[UR6][R14.64], R11 ;  /* 0x0000000b0e005986 */ /* 0x0003e8000c101506 */
[----:B------:R1:W-:Y:S04]  /*65640*/  @P3 STG.E.U16 desc[UR6][R12.64], R18 ;  /* 0x000000120c003986 */ /* 0x0003e8000c101506 */
[----:B------:R1:W-:Y:S01]  /*65650*/  @P1 STG.E.U16 desc[UR6][R4.64], R19 ;  /* 0x0000001304001986 */ /* 0x0003e2000c101506 */
[----:B------:R-:W-:Y:S05]  /*65660*/  @!P0 EXIT ;  /* 0x000000000000894d */ /* 0x000fea0003800000 */
[----:B-1----:R-:W-:-:S05]  /*65670*/  PRMT R3, R19, 0x7632, R3 ;  /* 0x0000763213037816 */ /* 0x002fca0000000003 */
[----:B------:R-:W-:Y:S01]  /*65680*/  STG.E.U16 desc[UR6][R6.64], R3 ;  /* 0x0000000306007986 */ /* 0x000fe2000c101506 */
[----:B------:R-:W-:Y:S05]  /*65690*/  EXIT ;  /* 0x000000000000794d */ /* 0x000fea0003800000 */
.L_x_2:
[----:B------:R-:W-:-:S00]  /*656a0*/  BRA `(.L_x_2) ;  /* 0xfffffffc00fc7947 */ /* 0x000fc0000383ffff */
[----:B------:R-:W-:-:S00]  /*656b0*/  NOP ;  /* 0x0000000000007918 */ /* 0x000fc00000000000 */
        /* <DEDUP_REMOVED lines=12> */
.L_x_3:


//--------------------- .nv.shared.matmul_kernel  --------------------------
	.section	.nv.shared.matmul_kernel,"aw",@nobits
	.sectionflags	@""
	.align	16
	.zero		1024


//--------------------- .nv.shared.reserved.0     --------------------------
	.section	.nv.shared.reserved.0,"aw",@nobits
	.weak		__nv_reservedSMEM_offset_0_alias
	.size		__nv_reservedSMEM_offset_0_alias, 0, 0
	.other		__nv_reservedSMEM_offset_0_alias,@"STO_CUDA_RESERVED_SHARED STV_DEFAULT"
__nv_reservedSMEM_offset_0_alias:
	.zero		0


//--------------------- .nv.constant0.matmul_kernel --------------------------
	.section	.nv.constant0.matmul_kernel,"a",@progbits
	.sectionflags	@""
	.align	4
.nv.constant0.matmul_kernel:
	.zero		608


//--------------------- SYMBOLS --------------------------

	.type		.nv.reservedSmem.offset0,@object
	.size		.nv.reservedSmem.offset0,0x4
